// auto-generated by cutlass_sweep.gemm — config: {"arch": "sm_100", "cluster_m": 2, "cluster_n": 4, "dtype": "tf32", "dtype_b": "tf32", "layout": "nt", "stages": 0, "tile_k": 32, "tile_m": 128, "tile_n": 256}
#include "cutlass/cutlass.h"
#include "cutlass/gemm/collective/collective_builder.hpp"
#include "cutlass/gemm/device/gemm_universal_adapter.h"
#include "cutlass/gemm/kernel/gemm_universal.hpp"
#include "cutlass/epilogue/collective/collective_builder.hpp"

using ElemA = cutlass::tfloat32_t;
using ElemB = cutlass::tfloat32_t;
using ElemCD = cutlass::tfloat32_t;
using Acc  = float;
using TileShape    = cute::Shape<cute::_128, cute::_256, cute::_32>;
using ClusterShape = cute::Shape<cute::_2, cute::_4, cute::_1>;

using CollectiveEpilogue = typename cutlass::epilogue::collective::CollectiveBuilder<
    cutlass::arch::Sm100, cutlass::arch::OpClassTensorOp,
    TileShape, ClusterShape,
    cutlass::epilogue::collective::EpilogueTileAuto,
    Acc, Acc,
    ElemCD, cutlass::layout::RowMajor, 128 / cutlass::sizeof_bits<ElemCD>::value,
    ElemCD, cutlass::layout::RowMajor, 128 / cutlass::sizeof_bits<ElemCD>::value,
    cutlass::epilogue::collective::EpilogueScheduleAuto
  >::CollectiveOp;

using CollectiveMainloop = typename cutlass::gemm::collective::CollectiveBuilder<
    cutlass::arch::Sm100, cutlass::arch::OpClassTensorOp,
    ElemA, cutlass::layout::RowMajor, 128 / cutlass::sizeof_bits<ElemA>::value,
    ElemB, cutlass::layout::ColumnMajor, 128 / cutlass::sizeof_bits<ElemB>::value,
    Acc,
    TileShape, ClusterShape,
    cutlass::gemm::collective::StageCountAutoCarveout<static_cast<int>(sizeof(typename CollectiveEpilogue::SharedStorage))>,
    cutlass::gemm::collective::KernelScheduleAuto
  >::CollectiveOp;

using GemmKernel = cutlass::gemm::kernel::GemmUniversal<
    cute::Shape<int,int,int,int>,
    CollectiveMainloop,
    CollectiveEpilogue
>;
using Gemm = cutlass::gemm::device::GemmUniversalAdapter<GemmKernel>;

// Force the device kernel symbol into the cubin without needing a host main.
auto* _anchor = &cutlass::device_kernel<GemmKernel>;


// ===== COMPILED SASS (sm_100a) =====

	.target	sm_100a

	.elftype	@"ET_EXEC"


//--------------------- .note.nv.tkinfo           --------------------------
	.section	.note.nv.tkinfo,"",@"SHT_NOTE"
	.sectionflags	@"SHF_NOTE_NV_TKINFO"
	.tkinfo
        /*0018*/ 	.word	0x00000002
        /*0030*/ 	.string	""
        /*0030*/ 	.string	"ptxas"
        /*0030*/ 	.string	"Cuda compilation tools, release 13.0, V13.0.88"
        /*0030*/ 	.string	"Build cuda_13.0.r13.0/compiler.36424714_0"
        /*0030*/ 	.string	"-arch sm_100a -m 64 "



//--------------------- .note.nv.cuinfo           --------------------------
	.section	.note.nv.cuinfo,"",@"SHT_NOTE"
	.sectionflags	@"SHF_NOTE_NV_CUINFO"
        /*0018*/ 	.short	0x0002
        /*001a*/ 	.short	0x0064
        /*001c*/ 	.short	0x0082
	.zero		2


//--------------------- .nv.info                  --------------------------
	.section	.nv.info,"",@"SHT_CUDA_INFO"
	.align	4


	//----- nvinfo : EIATTR_REGCOUNT
	.align		4
        /*0000*/ 	.byte	0x04, 0x2f
        /*0002*/ 	.short	(.L_19 - .L_18)
	.align		4
.L_18:
        /*0004*/ 	.word	index@(_ZN7cutlass13device_kernelINS_4gemm6kernel13GemmUniversalIN4cute5tupleIJiiiiEEENS1_10collective13CollectiveMmaINS1_35MainloopSm100TmaUmmaWarpSpecializedILi8ELi2ELi4ENS5_IJNS4_1CILi2EEENSA_ILi4EEENSA_ILi1EEEEEEEENS5_IJNSA_ILi128EEENSA_ILi256EEENSA_ILi32EEEEEENS_10tfloat32_tENS5_IJlSD_lEEESK_SL_NS4_8TiledMMAINS4_8MMA_AtomIJNS4_23SM100_MMA_TF32_2x1SM_SSISK_SK_fLi128ELi256ELNS4_4UMMA5MajorE0ELSQ_0ELNSP_7ScaleInE0ELSR_0EEEEEENS4_6LayoutINS5_IJSD_SD_SD_EEENS5_IJNSA_ILi0EEESW_SW_EEEEENS5_IJNS4_10UnderscoreESZ_SZ_EEEEENS4_28SM100_TMA_2SM_LOAD_MULTICASTENS4_14ComposedLayoutINS4_7SwizzleILi3ELi4ELi3EEENS4_18smem_ptr_flag_bitsILi32EEENSU_INS5_IJNSA_ILi8EEESI_EEENS5_IJSI_SD_EEEEEEEvNS4_8identityENS4_18SM100_TMA_2SM_LOADES1C_vS1D_EENS_8epilogue10collective18CollectiveEpilogueINS1G_23Sm100TmaWarpSpecializedILi4ELi2ELi16ELb1ELb0EEEJNS5_IJNSA_ILi64EEESH_SI_EEENS5_IJNSU_IS1L_SD_EENSU_INS5_IJNSA_ILi16EEESB_EEENS5_IJSD_SG_EEEEEEEESK_SL_SK_SL_NS1G_6fusion15FusionCallbacksIS1K_NS1T_17LinearCombinationISK_fSK_fLNS_15FloatRoundStyleE2EEES1M_S1S_JEEENS4_5SM1004TMEM4LOAD26SM100_TMEM_LOAD_32dp32b16xENS4_13SM90_TMA_LOADENS13_INS14_ILi2ELi4ELi3EEES17_NSU_INS5_IJS18_S1O_EEENS5_IJS1O_SD_EEEEEEENS4_39AutoVectorizingCopyWithAssumedAlignmentILi128EEENS4_14SM90_TMA_STOREES28_S2A_S2A_EEEvvEEEEvNT_6ParamsE)
        /*0008*/ 	.word	0x0000005f


	//----- nvinfo : EIATTR_FRAME_SIZE
	.align		4
.L_19:
        /*000c*/ 	.byte	0x04, 0x11
        /*000e*/ 	.short	(.L_21 - .L_20)
	.align		4
.L_20:
        /*0010*/ 	.word	index@($__internal_2_$__cuda_sm10x_tcgen05_guardrail_trap_unallocated_columns_being_dealloced)
        /*0014*/ 	.word	0x00000000


	//----- nvinfo : EIATTR_FRAME_SIZE
	.align		4
.L_21:
        /*0018*/ 	.byte	0x04, 0x11
        /*001a*/ 	.short	(.L_23 - .L_22)
	.align		4
.L_22:
        /*001c*/ 	.word	index@($__internal_1_$__cuda_sm10x_tcgen05_guardrail_trap_phase_invalid_during_alloc)
        /*0020*/ 	.word	0x00000000


	//----- nvinfo : EIATTR_FRAME_SIZE
	.align		4
.L_23:
        /*0024*/ 	.byte	0x04, 0x11
        /*0026*/ 	.short	(.L_25 - .L_24)
	.align		4
.L_24:
        /*0028*/ 	.word	index@($__internal_0_$__cuda_sm10x_tcgen05_guardrail_trap_col_being_dealloced_not_returned_by_alloc)
        /*002c*/ 	.word	0x00000000


	//----- nvinfo : EIATTR_FRAME_SIZE
	.align		4
.L_25:
        /*0030*/ 	.byte	0x04, 0x11
        /*0032*/ 	.short	(.L_27 - .L_26)
	.align		4
.L_26:
        /*0034*/ 	.word	index@(_ZN7cutlass13device_kernelINS_4gemm6kernel13GemmUniversalIN4cute5tupleIJiiiiEEENS1_10collective13CollectiveMmaINS1_35MainloopSm100TmaUmmaWarpSpecializedILi8ELi2ELi4ENS5_IJNS4_1CILi2EEENSA_ILi4EEENSA_ILi1EEEEEEEENS5_IJNSA_ILi128EEENSA_ILi256EEENSA_ILi32EEEEEENS_10tfloat32_tENS5_IJlSD_lEEESK_SL_NS4_8TiledMMAINS4_8MMA_AtomIJNS4_23SM100_MMA_TF32_2x1SM_SSISK_SK_fLi128ELi256ELNS4_4UMMA5MajorE0ELSQ_0ELNSP_7ScaleInE0ELSR_0EEEEEENS4_6LayoutINS5_IJSD_SD_SD_EEENS5_IJNSA_ILi0EEESW_SW_EEEEENS5_IJNS4_10UnderscoreESZ_SZ_EEEEENS4_28SM100_TMA_2SM_LOAD_MULTICASTENS4_14ComposedLayoutINS4_7SwizzleILi3ELi4ELi3EEENS4_18smem_ptr_flag_bitsILi32EEENSU_INS5_IJNSA_ILi8EEESI_EEENS5_IJSI_SD_EEEEEEEvNS4_8identityENS4_18SM100_TMA_2SM_LOADES1C_vS1D_EENS_8epilogue10collective18CollectiveEpilogueINS1G_23Sm100TmaWarpSpecializedILi4ELi2ELi16ELb1ELb0EEEJNS5_IJNSA_ILi64EEESH_SI_EEENS5_IJNSU_IS1L_SD_EENSU_INS5_IJNSA_ILi16EEESB_EEENS5_IJSD_SG_EEEEEEEESK_SL_SK_SL_NS1G_6fusion15FusionCallbacksIS1K_NS1T_17LinearCombinationISK_fSK_fLNS_15FloatRoundStyleE2EEES1M_S1S_JEEENS4_5SM1004TMEM4LOAD26SM100_TMEM_LOAD_32dp32b16xENS4_13SM90_TMA_LOADENS13_INS14_ILi2ELi4ELi3EEES17_NSU_INS5_IJS18_S1O_EEENS5_IJS1O_SD_EEEEEEENS4_39AutoVectorizingCopyWithAssumedAlignmentILi128EEENS4_14SM90_TMA_STOREES28_S2A_S2A_EEEvvEEEEvNT_6ParamsE)
        /*0038*/ 	.word	0x00000000


	//----- nvinfo : EIATTR_MIN_STACK_SIZE
	.align		4
.L_27:
        /*003c*/ 	.byte	0x04, 0x12
        /*003e*/ 	.short	(.L_29 - .L_28)
	.align		4
.L_28:
        /*0040*/ 	.word	index@(_ZN7cutlass13device_kernelINS_4gemm6kernel13GemmUniversalIN4cute5tupleIJiiiiEEENS1_10collective13CollectiveMmaINS1_35MainloopSm100TmaUmmaWarpSpecializedILi8ELi2ELi4ENS5_IJNS4_1CILi2EEENSA_ILi4EEENSA_ILi1EEEEEEEENS5_IJNSA_ILi128EEENSA_ILi256EEENSA_ILi32EEEEEENS_10tfloat32_tENS5_IJlSD_lEEESK_SL_NS4_8TiledMMAINS4_8MMA_AtomIJNS4_23SM100_MMA_TF32_2x1SM_SSISK_SK_fLi128ELi256ELNS4_4UMMA5MajorE0ELSQ_0ELNSP_7ScaleInE0ELSR_0EEEEEENS4_6LayoutINS5_IJSD_SD_SD_EEENS5_IJNSA_ILi0EEESW_SW_EEEEENS5_IJNS4_10UnderscoreESZ_SZ_EEEEENS4_28SM100_TMA_2SM_LOAD_MULTICASTENS4_14ComposedLayoutINS4_7SwizzleILi3ELi4ELi3EEENS4_18smem_ptr_flag_bitsILi32EEENSU_INS5_IJNSA_ILi8EEESI_EEENS5_IJSI_SD_EEEEEEEvNS4_8identityENS4_18SM100_TMA_2SM_LOADES1C_vS1D_EENS_8epilogue10collective18CollectiveEpilogueINS1G_23Sm100TmaWarpSpecializedILi4ELi2ELi16ELb1ELb0EEEJNS5_IJNSA_ILi64EEESH_SI_EEENS5_IJNSU_IS1L_SD_EENSU_INS5_IJNSA_ILi16EEESB_EEENS5_IJSD_SG_EEEEEEEESK_SL_SK_SL_NS1G_6fusion15FusionCallbacksIS1K_NS1T_17LinearCombinationISK_fSK_fLNS_15FloatRoundStyleE2EEES1M_S1S_JEEENS4_5SM1004TMEM4LOAD26SM100_TMEM_LOAD_32dp32b16xENS4_13SM90_TMA_LOADENS13_INS14_ILi2ELi4ELi3EEES17_NSU_INS5_IJS18_S1O_EEENS5_IJS1O_SD_EEEEEEENS4_39AutoVectorizingCopyWithAssumedAlignmentILi128EEENS4_14SM90_TMA_STOREES28_S2A_S2A_EEEvvEEEEvNT_6ParamsE)
        /*0044*/ 	.word	0x00000000
.L_29:


//--------------------- .nv.compat                --------------------------
	.section	.nv.compat,"",@"SHT_CUDA_COMPAT_INFO"
	.align	4
        /*0000*/ 	.byte	0x02, 0x09, 0x01, 0x00, 0x02, 0x02, 0x02, 0x00, 0x02, 0x05, 0x05, 0x00, 0x03, 0x07, 0x01, 0x01
        /*0010*/ 	.byte	0x02, 0x03, 0x01, 0x00, 0x02, 0x06, 0x01, 0x00, 0x04, 0x0b, 0x08, 0x00, 0x09, 0x00, 0x00, 0x00
        /*0020*/ 	.byte	0x00, 0x00, 0x00, 0x00


//--------------------- .nv.info._ZN7cutlass13device_kernelINS_4gemm6kernel13GemmUniversalIN4cute5tupleIJiiiiEEENS1_10collective13CollectiveMmaINS1_35MainloopSm100TmaUmmaWarpSpecializedILi8ELi2ELi4ENS5_IJNS4_1CILi2EEENSA_ILi4EEENSA_ILi1EEEEEEEENS5_IJNSA_ILi128EEENSA_ILi256EEENSA_ILi32EEEEEENS_10tfloat32_tENS5_IJlSD_lEEESK_SL_NS4_8TiledMMAINS4_8MMA_AtomIJNS4_23SM100_MMA_TF32_2x1SM_SSISK_SK_fLi128ELi256ELNS4_4UMMA5MajorE0ELSQ_0ELNSP_7ScaleInE0ELSR_0EEEEEENS4_6LayoutINS5_IJSD_SD_SD_EEENS5_IJNSA_ILi0EEESW_SW_EEEEENS5_IJNS4_10UnderscoreESZ_SZ_EEEEENS4_28SM100_TMA_2SM_LOAD_MULTICASTENS4_14ComposedLayoutINS4_7SwizzleILi3ELi4ELi3EEENS4_18smem_ptr_flag_bitsILi32EEENSU_INS5_IJNSA_ILi8EEESI_EEENS5_IJSI_SD_EEEEEEEvNS4_8identityENS4_18SM100_TMA_2SM_LOADES1C_vS1D_EENS_8epilogue10collective18CollectiveEpilogueINS1G_23Sm100TmaWarpSpecializedILi4ELi2ELi16ELb1ELb0EEEJNS5_IJNSA_ILi64EEESH_SI_EEENS5_IJNSU_IS1L_SD_EENSU_INS5_IJNSA_ILi16EEESB_EEENS5_IJSD_SG_EEEEEEEESK_SL_SK_SL_NS1G_6fusion15FusionCallbacksIS1K_NS1T_17LinearCombinationISK_fSK_fLNS_15FloatRoundStyleE2EEES1M_S1S_JEEENS4_5SM1004TMEM4LOAD26SM100_TMEM_LOAD_32dp32b16xENS4_13SM90_TMA_LOADENS13_INS14_ILi2ELi4ELi3EEES17_NSU_INS5_IJS18_S1O_EEENS5_IJS1O_SD_EEEEEEENS4_39AutoVectorizingCopyWithAssumedAlignmentILi128EEENS4_14SM90_TMA_STOREES28_S2A_S2A_EEEvvEEEEvNT_6ParamsE --------------------------
	.section	.nv.info._ZN7cutlass13device_kernelINS_4gemm6kernel13GemmUniversalIN4cute5tupleIJiiiiEEENS1_10collective13CollectiveMmaINS1_35MainloopSm100TmaUmmaWarpSpecializedILi8ELi2ELi4ENS5_IJNS4_1CILi2EEENSA_ILi4EEENSA_ILi1EEEEEEEENS5_IJNSA_ILi128EEENSA_ILi256EEENSA_ILi32EEEEEENS_10tfloat32_tENS5_IJlSD_lEEESK_SL_NS4_8TiledMMAINS4_8MMA_AtomIJNS4_23SM100_MMA_TF32_2x1SM_SSISK_SK_fLi128ELi256ELNS4_4UMMA5MajorE0ELSQ_0ELNSP_7ScaleInE0ELSR_0EEEEEENS4_6LayoutINS5_IJSD_SD_SD_EEENS5_IJNSA_ILi0EEESW_SW_EEEEENS5_IJNS4_10UnderscoreESZ_SZ_EEEEENS4_28SM100_TMA_2SM_LOAD_MULTICASTENS4_14ComposedLayoutINS4_7SwizzleILi3ELi4ELi3EEENS4_18smem_ptr_flag_bitsILi32EEENSU_INS5_IJNSA_ILi8EEESI_EEENS5_IJSI_SD_EEEEEEEvNS4_8identityENS4_18SM100_TMA_2SM_LOADES1C_vS1D_EENS_8epilogue10collective18CollectiveEpilogueINS1G_23Sm100TmaWarpSpecializedILi4ELi2ELi16ELb1ELb0EEEJNS5_IJNSA_ILi64EEESH_SI_EEENS5_IJNSU_IS1L_SD_EENSU_INS5_IJNSA_ILi16EEESB_EEENS5_IJSD_SG_EEEEEEEESK_SL_SK_SL_NS1G_6fusion15FusionCallbacksIS1K_NS1T_17LinearCombinationISK_fSK_fLNS_15FloatRoundStyleE2EEES1M_S1S_JEEENS4_5SM1004TMEM4LOAD26SM100_TMEM_LOAD_32dp32b16xENS4_13SM90_TMA_LOADENS13_INS14_ILi2ELi4ELi3EEES17_NSU_INS5_IJS18_S1O_EEENS5_IJS1O_SD_EEEEEEENS4_39AutoVectorizingCopyWithAssumedAlignmentILi128EEENS4_14SM90_TMA_STOREES28_S2A_S2A_EEEvvEEEEvNT_6ParamsE,"",@"SHT_CUDA_INFO"
	.sectionflags	@""
	.align	4


	//----- nvinfo : EIATTR_CUDA_API_VERSION
	.align		4
        /*0000*/ 	.byte	0x04, 0x37
        /*0002*/ 	.short	(.L_31 - .L_30)
.L_30:
        /*0004*/ 	.word	0x00000082


	//----- nvinfo : EIATTR_KPARAM_INFO
	.align		4
.L_31:
        /*0008*/ 	.byte	0x04, 0x17
        /*000a*/ 	.short	(.L_33 - .L_32)
.L_32:
        /*000c*/ 	.word	0x00000000
        /*0010*/ 	.short	0x0000
        /*0012*/ 	.short	0x0000
        /*0014*/ 	.byte	0x00, 0xf0, 0x01, 0x20


	//----- nvinfo : EIATTR_AT_ENTRY_FRAGMENTS
	.align		4
.L_33:
        /*0018*/ 	.byte	0x04, 0x4f
        /*001a*/ 	.short	(.L_35 - .L_34)


	//   ....[0]....
.L_34:
        /*001c*/ 	.word	0x00000007


	//----- nvinfo : EIATTR_RESERVED_SMEM_USED
	.align		4
.L_35:
        /*0020*/ 	.byte	0x01, 0x41
	.zero		2


	//----- nvinfo : EIATTR_SPARSE_MMA_MASK
	.align		4
        /*0024*/ 	.byte	0x03, 0x50
        /*0026*/ 	.short	0x0000


	//----- nvinfo : EIATTR_TCGEN05_2CTA_USED
	.align		4
        /*0028*/ 	.byte	0x01, 0x52
	.zero		2


	//----- nvinfo : EIATTR_MAXREG_COUNT
	.align		4
        /*002c*/ 	.byte	0x03, 0x1b
        /*002e*/ 	.short	0x00ff


	//----- nvinfo : EIATTR_NUM_BARRIERS
	.align		4
        /*0030*/ 	.byte	0x02, 0x4c
        /*0032*/ 	.byte	0x07
	.zero		1


	//----- nvinfo : EIATTR_EXTERNS
	.align		4
        /*0034*/ 	.byte	0x04, 0x0f
        /*0036*/ 	.short	(.L_37 - .L_36)


	//   ....[0]....
	.align		4
.L_36:
        /*0038*/ 	.word	index@(__assertfail)


	//----- nvinfo : EIATTR_MERCURY_ISA_VERSION
	.align		4
.L_37:
        /*003c*/ 	.byte	0x03, 0x5f
        /*003e*/ 	.short	0x0101


	//----- nvinfo : EIATTR_INT_WARP_WIDE_INSTR_OFFSETS
	.align		4
        /*0040*/ 	.byte	0x04, 0x31
        /*0042*/ 	.short	(.L_39 - .L_38)


	//   ....[0]....
.L_38:
        /*0044*/ 	.word	0x00000e50


	//   ....[1]....
        /*0048*/ 	.word	0x00000f00


	//   ....[2]....
        /*004c*/ 	.word	0x000046e0


	//   ....[3]....
        /*0050*/ 	.word	0x00004700


	//   ....[4]....
        /*0054*/ 	.word	0x00004730


	//   ....[5]....
        /*0058*/ 	.word	0x000052b0


	//   ....[6]....
        /*005c*/ 	.word	0x00005350


	//   ....[7]....
        /*0060*/ 	.word	0x000053f0


	//   ....[8]....
        /*0064*/ 	.word	0x00005470


	//   ....[9]....
        /*0068*/ 	.word	0x00005530


	//   ....[10]....
        /*006c*/ 	.word	0x000055d0


	//   ....[11]....
        /*0070*/ 	.word	0x00005650


	//   ....[12]....
        /*0074*/ 	.word	0x00005710


	//   ....[13]....
        /*0078*/ 	.word	0x000057a0


	//   ....[14]....
        /*007c*/ 	.word	0x00005820


	//   ....[15]....
        /*0080*/ 	.word	0x000058f0


	//   ....[16]....
        /*0084*/ 	.word	0x00005990


	//   ....[17]....
        /*0088*/ 	.word	0x00005a00


	//   ....[18]....
        /*008c*/ 	.word	0x00005ac0


	//   ....[19]....
        /*0090*/ 	.word	0x00005b70


	//   ....[20]....
        /*0094*/ 	.word	0x00005be0


	//   ....[21]....
        /*0098*/ 	.word	0x00005ca0


	//   ....[22]....
        /*009c*/ 	.word	0x00005d50


	//   ....[23]....
        /*00a0*/ 	.word	0x00005dc0


	//   ....[24]....
        /*00a4*/ 	.word	0x00005e80


	//   ....[25]....
        /*00a8*/ 	.word	0x00005f20


	//   ....[26]....
        /*00ac*/ 	.word	0x00005fb0


	//   ....[27]....
        /*00b0*/ 	.word	0x00006080


	//   ....[28]....
        /*00b4*/ 	.word	0x00006180


	//----- nvinfo : EIATTR_COOP_GROUP_MASK_REGIDS
	.align		4
.L_39:
        /*00b8*/ 	.byte	0x04, 0x29
        /*00ba*/ 	.short	(.L_41 - .L_40)


	//   ....[0]....
.L_40:
        /*00bc*/ 	.word	0xffffffff


	//   ....[1]....
        /*00c0*/ 	.word	0xffffffff


	//   ....[2]....
        /*00c4*/ 	.word	0xffffffff


	//   ....[3]....
        /*00c8*/ 	.word	0xffffffff


	//   ....[4]....
        /*00cc*/ 	.word	0xffffffff


	//   ....[5]....
        /*00d0*/ 	.word	0xffffffff


	//   ....[6]....
        /*00d4*/ 	.word	0xffffffff


	//   ....[7]....
        /*00d8*/ 	.word	0xffffffff


	//   ....[8]....
        /*00dc*/ 	.word	0xffffffff


	//   ....[9]....
        /*00e0*/ 	.word	0xffffffff


	//   ....[10]....
        /*00e4*/ 	.word	0xffffffff


	//   ....[11]....
        /*00e8*/ 	.word	0xffffffff


	//   ....[12]....
        /*00ec*/ 	.word	0xffffffff


	//   ....[13]....
        /*00f0*/ 	.word	0xffffffff


	//----- nvinfo : EIATTR_COOP_GROUP_INSTR_OFFSETS
	.align		4
.L_41:
        /*00f4*/ 	.byte	0x04, 0x28
        /*00f6*/ 	.short	(.L_43 - .L_42)


	//   ....[0]....
.L_42:
        /*00f8*/ 	.word	0x000000b0


	//   ....[1]....
        /*00fc*/ 	.word	0x00000510


	//   ....[2]....
        /*0100*/ 	.word	0x00000760


	//   ....[3]....
        /*0104*/ 	.word	0x00000900


	//   ....[4]....
        /*0108*/ 	.word	0x00000a00


	//   ....[5]....
        /*010c*/ 	.word	0x00000b70


	//   ....[6]....
        /*0110*/ 	.word	0x00000d10


	//   ....[7]....
        /*0114*/ 	.word	0x00000f70


	//   ....[8]....
        /*0118*/ 	.word	0x00002390


	//   ....[9]....
        /*011c*/ 	.word	0x000034c0


	//   ....[10]....
        /*0120*/ 	.word	0x00003990


	//   ....[11]....
        /*0124*/ 	.word	0x000039c0


	//   ....[12]....
        /*0128*/ 	.word	0x000045e0


	//   ....[13]....
        /*012c*/ 	.word	0x000047f0


	//----- nvinfo : EIATTR_VRC_CTA_INIT_COUNT
	.align		4
.L_43:
        /*0130*/ 	.byte	0x02, 0x4a
        /*0132*/ 	.byte	0x80
	.zero		1


	//----- nvinfo : EIATTR_SYSCALL_OFFSETS
	.align		4
        /*0134*/ 	.byte	0x04, 0x46
        /*0136*/ 	.short	(.L_45 - .L_44)


	//   ....[0]....
.L_44:
        /*0138*/ 	.word	0x00006d40


	//   ....[1]....
        /*013c*/ 	.word	0x00006e30


	//   ....[2]....
        /*0140*/ 	.word	0x00007580


	//   ....[3]....
        /*0144*/ 	.word	0x00007f40


	//   ....[4]....
        /*0148*/ 	.word	0x000088e0


	//   ....[5]....
        /*014c*/ 	.word	0x000092c0


	//   ....[6]....
        /*0150*/ 	.word	0x00009ca0


	//   ....[7]....
        /*0154*/ 	.word	0x0000a6a0


	//   ....[8]....
        /*0158*/ 	.word	0x0000b080


	//   ....[9]....
        /*015c*/ 	.word	0x0000ba10


	//----- nvinfo : EIATTR_MBARRIER_INSTR_OFFSETS
	.align		4
.L_45:
        /*0160*/ 	.byte	0x04, 0x39
        /*0162*/ 	.short	(.L_47 - .L_46)


	//   ....[0]....
.L_46:
        /*0164*/ 	.word	0x00000650
        /*0168*/ 	.word	0x000000ff
        /*016c*/ 	.word	0x00000000
        /*0170*/ 	.short	0x0100
        /*0172*/ 	.byte	0x04
	.zero		1


	//   ....[1]....
        /*0174*/ 	.word	0x00000660
        /*0178*/ 	.word	0x000000ff
        /*017c*/ 	.word	0x00000040
        /*0180*/ 	.short	0x0100
        /*0182*/ 	.byte	0x04
	.zero		1


	//   ....[2]....
        /*0184*/ 	.word	0x00000670
        /*0188*/ 	.word	0x000000ff
        /*018c*/ 	.word	0x00000008
        /*0190*/ 	.short	0x0100
        /*0192*/ 	.byte	0x04
	.zero		1


	//   ....[3]....
        /*0194*/ 	.word	0x00000680
        /*0198*/ 	.word	0x000000ff
        /*019c*/ 	.word	0x00000048
        /*01a0*/ 	.short	0x0100
        /*01a2*/ 	.byte	0x04
	.zero		1


	//   ....[4]....
        /*01a4*/ 	.word	0x00000690
        /*01a8*/ 	.word	0x000000ff
        /*01ac*/ 	.word	0x00000010
        /*01b0*/ 	.short	0x0100
        /*01b2*/ 	.byte	0x04
	.zero		1


	//   ....[5]....
        /*01b4*/ 	.word	0x000006a0
        /*01b8*/ 	.word	0x000000ff
        /*01bc*/ 	.word	0x00000050
        /*01c0*/ 	.short	0x0100
        /*01c2*/ 	.byte	0x04
	.zero		1


	//   ....[6]....
        /*01c4*/ 	.word	0x000006b0
        /*01c8*/ 	.word	0x000000ff
        /*01cc*/ 	.word	0x00000018
        /*01d0*/ 	.short	0x0100
        /*01d2*/ 	.byte	0x04
	.zero		1


	//   ....[7]....
        /*01d4*/ 	.word	0x000006c0
        /*01d8*/ 	.word	0x000000ff
        /*01dc*/ 	.word	0x00000058
        /*01e0*/ 	.short	0x0100
        /*01e2*/ 	.byte	0x04
	.zero		1


	//   ....[8]....
        /*01e4*/ 	.word	0x000006d0
        /*01e8*/ 	.word	0x000000ff
        /*01ec*/ 	.word	0x00000020
        /*01f0*/ 	.short	0x0100
        /*01f2*/ 	.byte	0x04
	.zero		1


	//   ....[9]....
        /*01f4*/ 	.word	0x000006e0
        /*01f8*/ 	.word	0x000000ff
        /*01fc*/ 	.word	0x00000060
        /*0200*/ 	.short	0x0100
        /*0202*/ 	.byte	0x04
	.zero		1


	//   ....[10]....
        /*0204*/ 	.word	0x000006f0
        /*0208*/ 	.word	0x000000ff
        /*020c*/ 	.word	0x00000028
        /*0210*/ 	.short	0x0100
        /*0212*/ 	.byte	0x04
	.zero		1


	//   ....[11]....
        /*0214*/ 	.word	0x00000700
        /*0218*/ 	.word	0x000000ff
        /*021c*/ 	.word	0x00000068
        /*0220*/ 	.short	0x0100
        /*0222*/ 	.byte	0x04
	.zero		1


	//   ....[12]....
        /*0224*/ 	.word	0x00000710
        /*0228*/ 	.word	0x000000ff
        /*022c*/ 	.word	0x00000030
        /*0230*/ 	.short	0x0100
        /*0232*/ 	.byte	0x04
	.zero		1


	//   ....[13]....
        /*0234*/ 	.word	0x00000720
        /*0238*/ 	.word	0x000000ff
        /*023c*/ 	.word	0x00000070
        /*0240*/ 	.short	0x0100
        /*0242*/ 	.byte	0x04
	.zero		1


	//   ....[14]....
        /*0244*/ 	.word	0x00000730
        /*0248*/ 	.word	0x000000ff
        /*024c*/ 	.word	0x00000038
        /*0250*/ 	.short	0x0100
        /*0252*/ 	.byte	0x04
	.zero		1


	//   ....[15]....
        /*0254*/ 	.word	0x00000740
        /*0258*/ 	.word	0x000000ff
        /*025c*/ 	.word	0x00000078
        /*0260*/ 	.short	0x0100
        /*0262*/ 	.byte	0x04
	.zero		1


	//   ....[16]....
        /*0264*/ 	.word	0x00000870
        /*0268*/ 	.word	0x000000ff
        /*026c*/ 	.word	0x00000080
        /*0270*/ 	.short	0x0100
        /*0272*/ 	.byte	0x04
	.zero		1


	//   ....[17]....
        /*0274*/ 	.word	0x00000880
        /*0278*/ 	.word	0x000000ff
        /*027c*/ 	.word	0x000000a0
        /*0280*/ 	.short	0x0100
        /*0282*/ 	.byte	0x04
	.zero		1


	//   ....[18]....
        /*0284*/ 	.word	0x00000890
        /*0288*/ 	.word	0x000000ff
        /*028c*/ 	.word	0x00000088
        /*0290*/ 	.short	0x0100
        /*0292*/ 	.byte	0x04
	.zero		1


	//   ....[19]....
        /*0294*/ 	.word	0x000008a0
        /*0298*/ 	.word	0x000000ff
        /*029c*/ 	.word	0x000000a8
        /*02a0*/ 	.short	0x0100
        /*02a2*/ 	.byte	0x04
	.zero		1


	//   ....[20]....
        /*02a4*/ 	.word	0x000008b0
        /*02a8*/ 	.word	0x000000ff
        /*02ac*/ 	.word	0x00000090
        /*02b0*/ 	.short	0x0100
        /*02b2*/ 	.byte	0x04
	.zero		1


	//   ....[21]....
        /*02b4*/ 	.word	0x000008c0
        /*02b8*/ 	.word	0x000000ff
        /*02bc*/ 	.word	0x000000b0
        /*02c0*/ 	.short	0x0100
        /*02c2*/ 	.byte	0x04
	.zero		1


	//   ....[22]....
        /*02c4*/ 	.word	0x000008d0
        /*02c8*/ 	.word	0x000000ff
        /*02cc*/ 	.word	0x00000098
        /*02d0*/ 	.short	0x0100
        /*02d2*/ 	.byte	0x04
	.zero		1


	//   ....[23]....
        /*02d4*/ 	.word	0x000008e0
        /*02d8*/ 	.word	0x000000ff
        /*02dc*/ 	.word	0x000000b8
        /*02e0*/ 	.short	0x0100
        /*02e2*/ 	.byte	0x04
	.zero		1


	//   ....[24]....
        /*02e4*/ 	.word	0x000009d0
        /*02e8*/ 	.word	0x000000ff
        /*02ec*/ 	.word	0x000000c0
        /*02f0*/ 	.short	0x0100
        /*02f2*/ 	.byte	0x06
	.zero		1


	//   ....[25]....
        /*02f4*/ 	.word	0x000009e0
        /*02f8*/ 	.word	0x000000ff
        /*02fc*/ 	.word	0x000000c8
        /*0300*/ 	.short	0x0100
        /*0302*/ 	.byte	0x06
	.zero		1


	//   ....[26]....
        /*0304*/ 	.word	0x00000b20
        /*0308*/ 	.word	0x000000ff
        /*030c*/ 	.word	0x000000d0
        /*0310*/ 	.short	0x0100
        /*0312*/ 	.byte	0x06
	.zero		1


	//   ....[27]....
        /*0314*/ 	.word	0x00000b30
        /*0318*/ 	.word	0x000000ff
        /*031c*/ 	.word	0x000000e0
        /*0320*/ 	.short	0x0100
        /*0322*/ 	.byte	0x06
	.zero		1


	//   ....[28]....
        /*0324*/ 	.word	0x00000b40
        /*0328*/ 	.word	0x000000ff
        /*032c*/ 	.word	0x000000d8
        /*0330*/ 	.short	0x0100
        /*0332*/ 	.byte	0x06
	.zero		1


	//   ....[29]....
        /*0334*/ 	.word	0x00000b50
        /*0338*/ 	.word	0x000000ff
        /*033c*/ 	.word	0x000000e8
        /*0340*/ 	.short	0x0100
        /*0342*/ 	.byte	0x06
	.zero		1


	//   ....[30]....
        /*0344*/ 	.word	0x00000c80
        /*0348*/ 	.word	0x000000ff
        /*034c*/ 	.word	0x000000f0
        /*0350*/ 	.short	0x0100
        /*0352*/ 	.byte	0x04
	.zero		1


	//   ....[31]....
        /*0354*/ 	.word	0x00000c90
        /*0358*/ 	.word	0x000000ff
        /*035c*/ 	.word	0x00000110
        /*0360*/ 	.short	0x0100
        /*0362*/ 	.byte	0x04
	.zero		1


	//   ....[32]....
        /*0364*/ 	.word	0x00000ca0
        /*0368*/ 	.word	0x000000ff
        /*036c*/ 	.word	0x000000f8
        /*0370*/ 	.short	0x0100
        /*0372*/ 	.byte	0x04
	.zero		1


	//   ....[33]....
        /*0374*/ 	.word	0x00000cb0
        /*0378*/ 	.word	0x000000ff
        /*037c*/ 	.word	0x00000118
        /*0380*/ 	.short	0x0100
        /*0382*/ 	.byte	0x04
	.zero		1


	//   ....[34]....
        /*0384*/ 	.word	0x00000cc0
        /*0388*/ 	.word	0x000000ff
        /*038c*/ 	.word	0x00000100
        /*0390*/ 	.short	0x0100
        /*0392*/ 	.byte	0x04
	.zero		1


	//   ....[35]....
        /*0394*/ 	.word	0x00000cd0
        /*0398*/ 	.word	0x000000ff
        /*039c*/ 	.word	0x00000120
        /*03a0*/ 	.short	0x0100
        /*03a2*/ 	.byte	0x04
	.zero		1


	//   ....[36]....
        /*03a4*/ 	.word	0x00000ce0
        /*03a8*/ 	.word	0x000000ff
        /*03ac*/ 	.word	0x00000108
        /*03b0*/ 	.short	0x0100
        /*03b2*/ 	.byte	0x04
	.zero		1


	//   ....[37]....
        /*03b4*/ 	.word	0x00000cf0
        /*03b8*/ 	.word	0x000000ff
        /*03bc*/ 	.word	0x00000128
        /*03c0*/ 	.short	0x0100
        /*03c2*/ 	.byte	0x04
	.zero		1


	//   ....[38]....
        /*03c4*/ 	.word	0x00000df0
        /*03c8*/ 	.word	0x000000ff
        /*03cc*/ 	.word	0x00000130
        /*03d0*/ 	.short	0x0100
        /*03d2*/ 	.byte	0x04
	.zero		1


	//   ....[39]....
        /*03d4*/ 	.word	0x00000e00
        /*03d8*/ 	.word	0x000000ff
        /*03dc*/ 	.word	0x00000140
        /*03e0*/ 	.short	0x0100
        /*03e2*/ 	.byte	0x04
	.zero		1


	//   ....[40]....
        /*03e4*/ 	.word	0x00000e10
        /*03e8*/ 	.word	0x000000ff
        /*03ec*/ 	.word	0x00000138
        /*03f0*/ 	.short	0x0100
        /*03f2*/ 	.byte	0x04
	.zero		1


	//   ....[41]....
        /*03f4*/ 	.word	0x00000e20
        /*03f8*/ 	.word	0x000000ff
        /*03fc*/ 	.word	0x00000148
        /*0400*/ 	.short	0x0100
        /*0402*/ 	.byte	0x04
	.zero		1


	//   ....[42]....
        /*0404*/ 	.word	0x00000f20
        /*0408*/ 	.word	0x000000ff
        /*040c*/ 	.word	0x00000150
        /*0410*/ 	.short	0x0100
        /*0412*/ 	.byte	0x06
	.zero		1


	//   ....[43]....
        /*0414*/ 	.word	0x00001bd0
        /*0418*/ 	.word	0x00000000
        /*041c*/ 	.word	0x00000140
        /*0420*/ 	.short	0x010a
        /*0422*/ 	.byte	0xff
	.zero		1


	//   ....[44]....
        /*0424*/ 	.word	0x00001bf0
        /*0428*/ 	.word	0x00000000
        /*042c*/ 	.word	0x00000130
        /*0430*/ 	.short	0x0101
        /*0432*/ 	.byte	0xff
	.zero		1


	//   ....[45]....
        /*0434*/ 	.word	0x00001ca0
        /*0438*/ 	.word	0x000000ff
        /*043c*/ 	.word	0x00000040
        /*0440*/ 	.short	0x010a
        /*0442*/ 	.byte	0x04
	.zero		1


	//   ....[46]....
        /*0444*/ 	.word	0x00001d70
        /*0448*/ 	.word	0x000000ff
        /*044c*/ 	.word	0x00000040
        /*0450*/ 	.short	0x010a
        /*0452*/ 	.byte	0x21
	.zero		1


	//   ....[47]....
        /*0454*/ 	.word	0x00001f20
        /*0458*/ 	.word	0x000000ff
        /*045c*/ 	.word	0x00000040
        /*0460*/ 	.short	0x010a
        /*0462*/ 	.byte	0x05
	.zero		1


	//   ....[48]....
        /*0464*/ 	.word	0x00002040
        /*0468*/ 	.word	0x000000ff
        /*046c*/ 	.word	0x000000c8
        /*0470*/ 	.short	0x0101
        /*0472*/ 	.byte	0x0d
	.zero		1


	//   ....[49]....
        /*0474*/ 	.word	0x00002060
        /*0478*/ 	.word	0x000000ff
        /*047c*/ 	.word	0x00000040
        /*0480*/ 	.short	0x010a
        /*0482*/ 	.byte	0x04
	.zero		1


	//   ....[50]....
        /*0484*/ 	.word	0x000020e0
        /*0488*/ 	.word	0x000000ff
        /*048c*/ 	.word	0x00000040
        /*0490*/ 	.short	0x010a
        /*0492*/ 	.byte	0x11
	.zero		1


	//   ....[51]....
        /*0494*/ 	.word	0x00002280
        /*0498*/ 	.word	0x000000ff
        /*049c*/ 	.word	0x00000040
        /*04a0*/ 	.short	0x010a
        /*04a2*/ 	.byte	0x05
	.zero		1


	//   ....[52]....
        /*04a4*/ 	.word	0x000023c0
        /*04a8*/ 	.word	0x00000003
        /*04ac*/ 	.word	0x000000d0
        /*04b0*/ 	.short	0x010a
        /*04b2*/ 	.byte	0xff
	.zero		1


	//   ....[53]....
        /*04b4*/ 	.word	0x00002510
        /*04b8*/ 	.word	0x00000000
        /*04bc*/ 	.word	0x00000000
        /*04c0*/ 	.short	0x0101
        /*04c2*/ 	.byte	0xff
	.zero		1


	//   ....[54]....
        /*04c4*/ 	.word	0x00002ad0
        /*04c8*/ 	.word	0x000000ff
        /*04cc*/ 	.word	0x00000000
        /*04d0*/ 	.short	0x010a
        /*04d2*/ 	.byte	0x04
	.zero		1


	//   ....[55]....
        /*04d4*/ 	.word	0x00002b60
        /*04d8*/ 	.word	0x000000ff
        /*04dc*/ 	.word	0x00000000
        /*04e0*/ 	.short	0x010a
        /*04e2*/ 	.byte	0x05
	.zero		1


	//   ....[56]....
        /*04e4*/ 	.word	0x00002bf0
        /*04e8*/ 	.word	0x000000ff
        /*04ec*/ 	.word	0x00000000
        /*04f0*/ 	.short	0x010a
        /*04f2*/ 	.byte	0x05
	.zero		1


	//   ....[57]....
        /*04f4*/ 	.word	0x00002c80
        /*04f8*/ 	.word	0x000000ff
        /*04fc*/ 	.word	0x00000000
        /*0500*/ 	.short	0x010a
        /*0502*/ 	.byte	0x05
	.zero		1


	//   ....[58]....
        /*0504*/ 	.word	0x00002d10
        /*0508*/ 	.word	0x000000ff
        /*050c*/ 	.word	0x00000000
        /*0510*/ 	.short	0x010a
        /*0512*/ 	.byte	0x05
	.zero		1


	//   ....[59]....
        /*0514*/ 	.word	0x00002da0
        /*0518*/ 	.word	0x000000ff
        /*051c*/ 	.word	0x00000000
        /*0520*/ 	.short	0x010a
        /*0522*/ 	.byte	0x05
	.zero		1


	//   ....[60]....
        /*0524*/ 	.word	0x00002e30
        /*0528*/ 	.word	0x000000ff
        /*052c*/ 	.word	0x00000000
        /*0530*/ 	.short	0x010a
        /*0532*/ 	.byte	0x05
	.zero		1


	//   ....[61]....
        /*0534*/ 	.word	0x00002ed0
        /*0538*/ 	.word	0x00000000
        /*053c*/ 	.word	0x00000000
        /*0540*/ 	.short	0x010a
        /*0542*/ 	.byte	0xff
	.zero		1


	//   ....[62]....
        /*0544*/ 	.word	0x00003010
        /*0548*/ 	.word	0x00000002
        /*054c*/ 	.word	0x00000130
        /*0550*/ 	.short	0x010a
        /*0552*/ 	.byte	0xff
	.zero		1


	//   ....[63]....
        /*0554*/ 	.word	0x00003070
        /*0558*/ 	.word	0x00000004
        /*055c*/ 	.word	0x00000000
        /*0560*/ 	.short	0x0101
        /*0562*/ 	.byte	0xff
	.zero		1


	//   ....[64]....
        /*0564*/ 	.word	0x00003090
        /*0568*/ 	.word	0x000000ff
        /*056c*/ 	.word	0x000000e0
        /*0570*/ 	.short	0x010a
        /*0572*/ 	.byte	0x04
	.zero		1


	//   ....[65]....
        /*0574*/ 	.word	0x000031b0
        /*0578*/ 	.word	0x00000002
        /*057c*/ 	.word	0x000000d0
        /*0580*/ 	.short	0x010a
        /*0582*/ 	.byte	0xff
	.zero		1


	//   ....[66]....
        /*0584*/ 	.word	0x000032c0
        /*0588*/ 	.word	0x00000002
        /*058c*/ 	.word	0x00000000
        /*0590*/ 	.short	0x0101
        /*0592*/ 	.byte	0xff
	.zero		1


	//   ....[67]....
        /*0594*/ 	.word	0x00003350
        /*0598*/ 	.word	0x000000ff
        /*059c*/ 	.word	0x000000e0
        /*05a0*/ 	.short	0x0106
        /*05a2*/ 	.byte	0x04
	.zero		1


	//   ....[68]....
        /*05a4*/ 	.word	0x00003370
        /*05a8*/ 	.word	0x000000ff
        /*05ac*/ 	.word	0x000000e0
        /*05b0*/ 	.short	0x010a
        /*05b2*/ 	.byte	0x04
	.zero		1


	//   ....[69]....
        /*05b4*/ 	.word	0x00003400
        /*05b8*/ 	.word	0x000000ff
        /*05bc*/ 	.word	0x000000e0
        /*05c0*/ 	.short	0x0106
        /*05c2*/ 	.byte	0x07
	.zero		1


	//   ....[70]....
        /*05c4*/ 	.word	0x00003440
        /*05c8*/ 	.word	0x00000000
        /*05cc*/ 	.word	0x000000e0
        /*05d0*/ 	.short	0x010a
        /*05d2*/ 	.byte	0xff
	.zero		1


	//   ....[71]....
        /*05d4*/ 	.word	0x00003690
        /*05d8*/ 	.word	0x000000ff
        /*05dc*/ 	.word	0x00000008
        /*05e0*/ 	.short	0x010a
        /*05e2*/ 	.byte	0x05
	.zero		1


	//   ....[72]....
        /*05e4*/ 	.word	0x000036b0
        /*05e8*/ 	.word	0x000000ff
        /*05ec*/ 	.word	0x00000008
        /*05f0*/ 	.short	0x010a
        /*05f2*/ 	.byte	0x05
	.zero		1


	//   ....[73]....
        /*05f4*/ 	.word	0x00003840
        /*05f8*/ 	.word	0x000000ff
        /*05fc*/ 	.word	0x00000008
        /*0600*/ 	.short	0x010a
        /*0602*/ 	.byte	0x05
	.zero		1


	//   ....[74]....
        /*0604*/ 	.word	0x00003860
        /*0608*/ 	.word	0x000000ff
        /*060c*/ 	.word	0x00000008
        /*0610*/ 	.short	0x010a
        /*0612*/ 	.byte	0x05
	.zero		1


	//   ....[75]....
        /*0614*/ 	.word	0x00003920
        /*0618*/ 	.word	0x000000ff
        /*061c*/ 	.word	0x00000000
        /*0620*/ 	.short	0x0101
        /*0622*/ 	.byte	0x04
	.zero		1


	//   ....[76]....
        /*0624*/ 	.word	0x00003c60
        /*0628*/ 	.word	0x00000000
        /*062c*/ 	.word	0x000000d0
        /*0630*/ 	.short	0x010a
        /*0632*/ 	.byte	0xff
	.zero		1


	//   ....[77]....
        /*0634*/ 	.word	0x00003d20
        /*0638*/ 	.word	0x00000000
        /*063c*/ 	.word	0x00000000
        /*0640*/ 	.short	0x0101
        /*0642*/ 	.byte	0xff
	.zero		1


	//   ....[78]....
        /*0644*/ 	.word	0x00003de0
        /*0648*/ 	.word	0x000000ff
        /*064c*/ 	.word	0x00000000
        /*0650*/ 	.short	0x010a
        /*0652*/ 	.byte	0x04
	.zero		1


	//   ....[79]....
        /*0654*/ 	.word	0x00003df0
        /*0658*/ 	.word	0x000000ff
        /*065c*/ 	.word	0x00000110
        /*0660*/ 	.short	0x010a
        /*0662*/ 	.byte	0x1f
	.zero		1


	//   ....[80]....
        /*0664*/ 	.word	0x00003ea0
        /*0668*/ 	.word	0x000000ff
        /*066c*/ 	.word	0x00000000
        /*0670*/ 	.short	0x010a
        /*0672*/ 	.byte	0x05
	.zero		1


	//   ....[81]....
        /*0674*/ 	.word	0x00003fd0
        /*0678*/ 	.word	0x000000ff
        /*067c*/ 	.word	0x00000000
        /*0680*/ 	.short	0x010a
        /*0682*/ 	.byte	0x04
	.zero		1


	//   ....[82]....
        /*0684*/ 	.word	0x000042d0
        /*0688*/ 	.word	0x000000ff
        /*068c*/ 	.word	0x00000000
        /*0690*/ 	.short	0x010a
        /*0692*/ 	.byte	0x04
	.zero		1


	//   ....[83]....
        /*0694*/ 	.word	0x00004360
        /*0698*/ 	.word	0x000000ff
        /*069c*/ 	.word	0x00000000
        /*06a0*/ 	.short	0x010a
        /*06a2*/ 	.byte	0x05
	.zero		1


	//   ....[84]....
        /*06a4*/ 	.word	0x000043f0
        /*06a8*/ 	.word	0x000000ff
        /*06ac*/ 	.word	0x00000000
        /*06b0*/ 	.short	0x010a
        /*06b2*/ 	.byte	0x05
	.zero		1


	//   ....[85]....
        /*06b4*/ 	.word	0x00004490
        /*06b8*/ 	.word	0x00000000
        /*06bc*/ 	.word	0x00000000
        /*06c0*/ 	.short	0x010a
        /*06c2*/ 	.byte	0xff
	.zero		1


	//   ....[86]....
        /*06c4*/ 	.word	0x000044d0
        /*06c8*/ 	.word	0x00000000
        /*06cc*/ 	.word	0x00000000
        /*06d0*/ 	.short	0x010a
        /*06d2*/ 	.byte	0xff
	.zero		1


	//   ....[87]....
        /*06d4*/ 	.word	0x00004540
        /*06d8*/ 	.word	0x000000ff
        /*06dc*/ 	.word	0x00000000
        /*06e0*/ 	.short	0x0101
        /*06e2*/ 	.byte	0x04
	.zero		1


	//   ....[88]....
        /*06e4*/ 	.word	0x00004580
        /*06e8*/ 	.word	0x000000ff
        /*06ec*/ 	.word	0x00000150
        /*06f0*/ 	.short	0x010a
        /*06f2*/ 	.byte	0x1a
	.zero		1


	//   ....[89]....
        /*06f4*/ 	.word	0x000045d0
        /*06f8*/ 	.word	0x000000ff
        /*06fc*/ 	.word	0x00000000
        /*0700*/ 	.short	0x0101
        /*0702*/ 	.byte	0x04
	.zero		1


	//   ....[90]....
        /*0704*/ 	.word	0x00004aa0
        /*0708*/ 	.word	0x0000000c
        /*070c*/ 	.word	0x000000d0
        /*0710*/ 	.short	0x010a
        /*0712*/ 	.byte	0xff
	.zero		1


	//   ....[91]....
        /*0714*/ 	.word	0x00004c10
        /*0718*/ 	.word	0x00000000
        /*071c*/ 	.word	0x00000000
        /*0720*/ 	.short	0x0101
        /*0722*/ 	.byte	0xff
	.zero		1


	//   ....[92]....
        /*0724*/ 	.word	0x000050b0
        /*0728*/ 	.word	0x000000ff
        /*072c*/ 	.word	0x000000c8
        /*0730*/ 	.short	0x010a
        /*0732*/ 	.byte	0x15
	.zero		1


	//   ....[93]....
        /*0734*/ 	.word	0x00005230
        /*0738*/ 	.word	0x000000ff
        /*073c*/ 	.word	0x000000a0
        /*0740*/ 	.short	0x010a
        /*0742*/ 	.byte	0x15
	.zero		1


	//   ....[94]....
        /*0744*/ 	.word	0x00005410
        /*0748*/ 	.word	0x000000ff
        /*074c*/ 	.word	0x00000080
        /*0750*/ 	.short	0x010b
        /*0752*/ 	.byte	0x15
	.zero		1


	//   ....[95]....
        /*0754*/ 	.word	0x00005420
        /*0758*/ 	.word	0x000000ff
        /*075c*/ 	.word	0x00000000
        /*0760*/ 	.short	0x0101
        /*0762*/ 	.byte	0x25
	.zero		1


	//   ....[96]....
        /*0764*/ 	.word	0x00005440
        /*0768*/ 	.word	0x000000ff
        /*076c*/ 	.word	0x000000a8
        /*0770*/ 	.short	0x010a
        /*0772*/ 	.byte	0x15
	.zero		1


	//   ....[97]....
        /*0774*/ 	.word	0x000055f0
        /*0778*/ 	.word	0x000000ff
        /*077c*/ 	.word	0x00000088
        /*0780*/ 	.short	0x010b
        /*0782*/ 	.byte	0x15
	.zero		1


	//   ....[98]....
        /*0784*/ 	.word	0x00005600
        /*0788*/ 	.word	0x000000ff
        /*078c*/ 	.word	0x00000000
        /*0790*/ 	.short	0x0101
        /*0792*/ 	.byte	0x1f
	.zero		1


	//   ....[99]....
        /*0794*/ 	.word	0x00005620
        /*0798*/ 	.word	0x000000ff
        /*079c*/ 	.word	0x000000b0
        /*07a0*/ 	.short	0x010a
        /*07a2*/ 	.byte	0x15
	.zero		1


	//   ....[100]....
        /*07a4*/ 	.word	0x000057c0
        /*07a8*/ 	.word	0x000000ff
        /*07ac*/ 	.word	0x00000090
        /*07b0*/ 	.short	0x010b
        /*07b2*/ 	.byte	0x15
	.zero		1


	//   ....[101]....
        /*07b4*/ 	.word	0x000057d0
        /*07b8*/ 	.word	0x000000ff
        /*07bc*/ 	.word	0x00000000
        /*07c0*/ 	.short	0x0101
        /*07c2*/ 	.byte	0x1e
	.zero		1


	//   ....[102]....
        /*07c4*/ 	.word	0x000057f0
        /*07c8*/ 	.word	0x000000ff
        /*07cc*/ 	.word	0x000000b8
        /*07d0*/ 	.short	0x010a
        /*07d2*/ 	.byte	0x15
	.zero		1


	//   ....[103]....
        /*07d4*/ 	.word	0x000059b0
        /*07d8*/ 	.word	0x000000ff
        /*07dc*/ 	.word	0x00000098
        /*07e0*/ 	.short	0x010b
        /*07e2*/ 	.byte	0x15
	.zero		1


	//   ....[104]....
        /*07e4*/ 	.word	0x000059c0
        /*07e8*/ 	.word	0x000000ff
        /*07ec*/ 	.word	0x00000000
        /*07f0*/ 	.short	0x0101
        /*07f2*/ 	.byte	0x1d
	.zero		1


	//   ....[105]....
        /*07f4*/ 	.word	0x000059d0
        /*07f8*/ 	.word	0x000000ff
        /*07fc*/ 	.word	0x000000a0
        /*0800*/ 	.short	0x010a
        /*0802*/ 	.byte	0x15
	.zero		1


	//   ....[106]....
        /*0804*/ 	.word	0x00005b90
        /*0808*/ 	.word	0x000000ff
        /*080c*/ 	.word	0x00000080
        /*0810*/ 	.short	0x010b
        /*0812*/ 	.byte	0x15
	.zero		1


	//   ....[107]....
        /*0814*/ 	.word	0x00005ba0
        /*0818*/ 	.word	0x000000ff
        /*081c*/ 	.word	0x00000000
        /*0820*/ 	.short	0x0101
        /*0822*/ 	.byte	0x25
	.zero		1


	//   ....[108]....
        /*0824*/ 	.word	0x00005bb0
        /*0828*/ 	.word	0x000000ff
        /*082c*/ 	.word	0x000000a8
        /*0830*/ 	.short	0x010a
        /*0832*/ 	.byte	0x15
	.zero		1


	//   ....[109]....
        /*0834*/ 	.word	0x00005d70
        /*0838*/ 	.word	0x000000ff
        /*083c*/ 	.word	0x00000088
        /*0840*/ 	.short	0x010b
        /*0842*/ 	.byte	0x15
	.zero		1


	//   ....[110]....
        /*0844*/ 	.word	0x00005d80
        /*0848*/ 	.word	0x000000ff
        /*084c*/ 	.word	0x00000000
        /*0850*/ 	.short	0x0101
        /*0852*/ 	.byte	0x1f
	.zero		1


	//   ....[111]....
        /*0854*/ 	.word	0x00005d90
        /*0858*/ 	.word	0x000000ff
        /*085c*/ 	.word	0x000000b0
        /*0860*/ 	.short	0x010a
        /*0862*/ 	.byte	0x15
	.zero		1


	//   ....[112]....
        /*0864*/ 	.word	0x00005f40
        /*0868*/ 	.word	0x000000ff
        /*086c*/ 	.word	0x00000090
        /*0870*/ 	.short	0x010b
        /*0872*/ 	.byte	0x15
	.zero		1


	//   ....[113]....
        /*0874*/ 	.word	0x00005f50
        /*0878*/ 	.word	0x000000ff
        /*087c*/ 	.word	0x00000000
        /*0880*/ 	.short	0x0101
        /*0882*/ 	.byte	0x1e
	.zero		1


	//   ....[114]....
        /*0884*/ 	.word	0x00005f60
        /*0888*/ 	.word	0x000000ff
        /*088c*/ 	.word	0x000000b8
        /*0890*/ 	.short	0x010a
        /*0892*/ 	.byte	0x15
	.zero		1


	//   ....[115]....
        /*0894*/ 	.word	0x000061a0
        /*0898*/ 	.word	0x000000ff
        /*089c*/ 	.word	0x00000098
        /*08a0*/ 	.short	0x010b
        /*08a2*/ 	.byte	0x15
	.zero		1


	//   ....[116]....
        /*08a4*/ 	.word	0x000061b0
        /*08a8*/ 	.word	0x000000ff
        /*08ac*/ 	.word	0x00000000
        /*08b0*/ 	.short	0x0101
        /*08b2*/ 	.byte	0x1d
	.zero		1


	//   ....[117]....
        /*08b4*/ 	.word	0x000061e0
        /*08b8*/ 	.word	0x000000ff
        /*08bc*/ 	.word	0x000000a0
        /*08c0*/ 	.short	0x010a
        /*08c2*/ 	.byte	0x15
	.zero		1


	//   ....[118]....
        /*08c4*/ 	.word	0x00006200
        /*08c8*/ 	.word	0x000000ff
        /*08cc*/ 	.word	0x000000a8
        /*08d0*/ 	.short	0x010a
        /*08d2*/ 	.byte	0x15
	.zero		1


	//   ....[119]....
        /*08d4*/ 	.word	0x00006220
        /*08d8*/ 	.word	0x000000ff
        /*08dc*/ 	.word	0x000000b0
        /*08e0*/ 	.short	0x010a
        /*08e2*/ 	.byte	0x15
	.zero		1


	//   ....[120]....
        /*08e4*/ 	.word	0x00006270
        /*08e8*/ 	.word	0x00000002
        /*08ec*/ 	.word	0x000000b8
        /*08f0*/ 	.short	0x010a
        /*08f2*/ 	.byte	0xff
	.zero		1


	//   ....[121]....
        /*08f4*/ 	.word	0x000065d0
        /*08f8*/ 	.word	0x00000003
        /*08fc*/ 	.word	0x000000d0
        /*0900*/ 	.short	0x010a
        /*0902*/ 	.byte	0xff
	.zero		1


	//   ....[122]....
        /*0904*/ 	.word	0x00006750
        /*0908*/ 	.word	0x00000000
        /*090c*/ 	.word	0x00000000
        /*0910*/ 	.short	0x0101
        /*0912*/ 	.byte	0xff
	.zero		1


	//   ....[123]....
        /*0914*/ 	.word	0x00007260
        /*0918*/ 	.word	0x000000ff
        /*091c*/ 	.word	0x00000080
        /*0920*/ 	.short	0x010a
        /*0922*/ 	.byte	0x2b
	.zero		1


	//   ....[124]....
        /*0924*/ 	.word	0x00007280
        /*0928*/ 	.word	0x00000053
        /*092c*/ 	.word	0x000000f0
        /*0930*/ 	.short	0x010a
        /*0932*/ 	.byte	0xff
	.zero		1


	//   ....[125]....
        /*0934*/ 	.word	0x00007370
        /*0938*/ 	.word	0x000000ff
        /*093c*/ 	.word	0x00000080
        /*0940*/ 	.short	0x010a
        /*0942*/ 	.byte	0x2b
	.zero		1


	//   ....[126]....
        /*0944*/ 	.word	0x00007460
        /*0948*/ 	.word	0x00000053
        /*094c*/ 	.word	0x000000f0
        /*0950*/ 	.short	0x010a
        /*0952*/ 	.byte	0xff
	.zero		1


	//   ....[127]....
        /*0954*/ 	.word	0x00007c70
        /*0958*/ 	.word	0x00000000
        /*095c*/ 	.word	0x00000000
        /*0960*/ 	.short	0x0101
        /*0962*/ 	.byte	0xff
	.zero		1


	//   ....[128]....
        /*0964*/ 	.word	0x00007c80
        /*0968*/ 	.word	0x00000003
        /*096c*/ 	.word	0x00000080
        /*0970*/ 	.short	0x010a
        /*0972*/ 	.byte	0xff
	.zero		1


	//   ....[129]....
        /*0974*/ 	.word	0x00007d60
        /*0978*/ 	.word	0x00000003
        /*097c*/ 	.word	0x00000080
        /*0980*/ 	.short	0x010a
        /*0982*/ 	.byte	0xff
	.zero		1


	//   ....[130]....
        /*0984*/ 	.word	0x00008610
        /*0988*/ 	.word	0x00000058
        /*098c*/ 	.word	0x00000000
        /*0990*/ 	.short	0x0101
        /*0992*/ 	.byte	0xff
	.zero		1


	//   ....[131]....
        /*0994*/ 	.word	0x00008630
        /*0998*/ 	.word	0x00000028
        /*099c*/ 	.word	0x00000080
        /*09a0*/ 	.short	0x010a
        /*09a2*/ 	.byte	0xff
	.zero		1


	//   ....[132]....
        /*09a4*/ 	.word	0x00008700
        /*09a8*/ 	.word	0x00000028
        /*09ac*/ 	.word	0x00000080
        /*09b0*/ 	.short	0x010a
        /*09b2*/ 	.byte	0xff
	.zero		1


	//   ....[133]....
        /*09b4*/ 	.word	0x00008fa0
        /*09b8*/ 	.word	0x00000058
        /*09bc*/ 	.word	0x00000000
        /*09c0*/ 	.short	0x0101
        /*09c2*/ 	.byte	0xff
	.zero		1


	//   ....[134]....
        /*09c4*/ 	.word	0x00008fc0
        /*09c8*/ 	.word	0x00000059
        /*09cc*/ 	.word	0x00000080
        /*09d0*/ 	.short	0x010a
        /*09d2*/ 	.byte	0xff
	.zero		1


	//   ....[135]....
        /*09d4*/ 	.word	0x000090a0
        /*09d8*/ 	.word	0x00000059
        /*09dc*/ 	.word	0x00000080
        /*09e0*/ 	.short	0x010a
        /*09e2*/ 	.byte	0xff
	.zero		1


	//   ....[136]....
        /*09e4*/ 	.word	0x00009980
        /*09e8*/ 	.word	0x0000005c
        /*09ec*/ 	.word	0x00000000
        /*09f0*/ 	.short	0x0101
        /*09f2*/ 	.byte	0xff
	.zero		1


	//   ....[137]....
        /*09f4*/ 	.word	0x000099a0
        /*09f8*/ 	.word	0x0000005a
        /*09fc*/ 	.word	0x00000080
        /*0a00*/ 	.short	0x010a
        /*0a02*/ 	.byte	0xff
	.zero		1


	//   ....[138]....
        /*0a04*/ 	.word	0x00009a70
        /*0a08*/ 	.word	0x0000005a
        /*0a0c*/ 	.word	0x00000080
        /*0a10*/ 	.short	0x010a
        /*0a12*/ 	.byte	0xff
	.zero		1


	//   ....[139]....
        /*0a14*/ 	.word	0x0000a380
        /*0a18*/ 	.word	0x0000005c
        /*0a1c*/ 	.word	0x00000000
        /*0a20*/ 	.short	0x0101
        /*0a22*/ 	.byte	0xff
	.zero		1


	//   ....[140]....
        /*0a24*/ 	.word	0x0000a3a0
        /*0a28*/ 	.word	0x0000005a
        /*0a2c*/ 	.word	0x00000080
        /*0a30*/ 	.short	0x010a
        /*0a32*/ 	.byte	0xff
	.zero		1


	//   ....[141]....
        /*0a34*/ 	.word	0x0000a470
        /*0a38*/ 	.word	0x0000005a
        /*0a3c*/ 	.word	0x00000080
        /*0a40*/ 	.short	0x010a
        /*0a42*/ 	.byte	0xff
	.zero		1


	//   ....[142]....
        /*0a44*/ 	.word	0x0000ad60
        /*0a48*/ 	.word	0x0000005c
        /*0a4c*/ 	.word	0x00000000
        /*0a50*/ 	.short	0x0101
        /*0a52*/ 	.byte	0xff
	.zero		1


	//   ....[143]....
        /*0a54*/ 	.word	0x0000ad80
        /*0a58*/ 	.word	0x0000005a
        /*0a5c*/ 	.word	0x00000080
        /*0a60*/ 	.short	0x010a
        /*0a62*/ 	.byte	0xff
	.zero		1


	//   ....[144]....
        /*0a64*/ 	.word	0x0000ae50
        /*0a68*/ 	.word	0x0000005a
        /*0a6c*/ 	.word	0x00000080
        /*0a70*/ 	.short	0x010a
        /*0a72*/ 	.byte	0xff
	.zero		1


	//   ....[145]....
        /*0a74*/ 	.word	0x0000b740
        /*0a78*/ 	.word	0x0000005a
        /*0a7c*/ 	.word	0x00000000
        /*0a80*/ 	.short	0x0101
        /*0a82*/ 	.byte	0xff
	.zero		1


	//   ....[146]....
        /*0a84*/ 	.word	0x0000b760
        /*0a88*/ 	.word	0x00000059
        /*0a8c*/ 	.word	0x00000080
        /*0a90*/ 	.short	0x010a
        /*0a92*/ 	.byte	0xff
	.zero		1


	//   ....[147]....
        /*0a94*/ 	.word	0x0000b830
        /*0a98*/ 	.word	0x00000059
        /*0a9c*/ 	.word	0x00000080
        /*0aa0*/ 	.short	0x010a
        /*0aa2*/ 	.byte	0xff
	.zero		1


	//   ....[148]....
        /*0aa4*/ 	.word	0x0000bb40
        /*0aa8*/ 	.word	0x00000053
        /*0aac*/ 	.word	0x00000000
        /*0ab0*/ 	.short	0x0101
        /*0ab2*/ 	.byte	0xff
	.zero		1


	//   ....[149]....
        /*0ab4*/ 	.word	0x0000c120
        /*0ab8*/ 	.word	0x00000002
        /*0abc*/ 	.word	0x00000000
        /*0ac0*/ 	.short	0x0101
        /*0ac2*/ 	.byte	0xff
	.zero		1


	//   ....[150]....
        /*0ac4*/ 	.word	0x0000c3f0
        /*0ac8*/ 	.word	0x000000ff
        /*0acc*/ 	.word	0x00000000
        /*0ad0*/ 	.short	0x0101
        /*0ad2*/ 	.byte	0x06
	.zero		1


	//   ....[151]....
        /*0ad4*/ 	.word	0x0000c410
        /*0ad8*/ 	.word	0x00000000
        /*0adc*/ 	.word	0x00000140
        /*0ae0*/ 	.short	0x010a
        /*0ae2*/ 	.byte	0xff
	.zero		1


	//   ....[152]....
        /*0ae4*/ 	.word	0x0000c470
        /*0ae8*/ 	.word	0x00000000
        /*0aec*/ 	.word	0x00000040
        /*0af0*/ 	.short	0x010a
        /*0af2*/ 	.byte	0xff
	.zero		1


	//   ....[153]....
        /*0af4*/ 	.word	0x0000c4d0
        /*0af8*/ 	.word	0x00000000
        /*0afc*/ 	.word	0x00000040
        /*0b00*/ 	.short	0x010a
        /*0b02*/ 	.byte	0xff
	.zero		1


	//   ....[154]....
        /*0b04*/ 	.word	0x0000c520
        /*0b08*/ 	.word	0x00000003
        /*0b0c*/ 	.word	0x000000d0
        /*0b10*/ 	.short	0x010a
        /*0b12*/ 	.byte	0xff
	.zero		1


	//   ....[155]....
        /*0b14*/ 	.word	0x0000c580
        /*0b18*/ 	.word	0x00000000
        /*0b1c*/ 	.word	0x00000000
        /*0b20*/ 	.short	0x010a
        /*0b22*/ 	.byte	0xff
	.zero		1


	//   ....[156]....
        /*0b24*/ 	.word	0x0000c5e0
        /*0b28*/ 	.word	0x00000000
        /*0b2c*/ 	.word	0x00000000
        /*0b30*/ 	.short	0x010a
        /*0b32*/ 	.byte	0xff
	.zero		1


	//   ....[157]....
        /*0b34*/ 	.word	0x0000c640
        /*0b38*/ 	.word	0x00000000
        /*0b3c*/ 	.word	0x00000000
        /*0b40*/ 	.short	0x010a
        /*0b42*/ 	.byte	0xff
	.zero		1


	//   ....[158]....
        /*0b44*/ 	.word	0x0000c6a0
        /*0b48*/ 	.word	0x00000000
        /*0b4c*/ 	.word	0x00000000
        /*0b50*/ 	.short	0x010a
        /*0b52*/ 	.byte	0xff
	.zero		1


	//   ....[159]....
        /*0b54*/ 	.word	0x0000c700
        /*0b58*/ 	.word	0x00000000
        /*0b5c*/ 	.word	0x00000000
        /*0b60*/ 	.short	0x010a
        /*0b62*/ 	.byte	0xff
	.zero		1


	//   ....[160]....
        /*0b64*/ 	.word	0x0000c760
        /*0b68*/ 	.word	0x00000000
        /*0b6c*/ 	.word	0x00000000
        /*0b70*/ 	.short	0x010a
        /*0b72*/ 	.byte	0xff
	.zero		1


	//   ....[161]....
        /*0b74*/ 	.word	0x0000c7c0
        /*0b78*/ 	.word	0x00000000
        /*0b7c*/ 	.word	0x00000000
        /*0b80*/ 	.short	0x010a
        /*0b82*/ 	.byte	0xff
	.zero		1


	//   ....[162]....
        /*0b84*/ 	.word	0x0000c810
        /*0b88*/ 	.word	0x00000002
        /*0b8c*/ 	.word	0x00000130
        /*0b90*/ 	.short	0x010a
        /*0b92*/ 	.byte	0xff
	.zero		1


	//   ....[163]....
        /*0b94*/ 	.word	0x0000c870
        /*0b98*/ 	.word	0x00000002
        /*0b9c*/ 	.word	0x000000e0
        /*0ba0*/ 	.short	0x010a
        /*0ba2*/ 	.byte	0xff
	.zero		1


	//   ....[164]....
        /*0ba4*/ 	.word	0x0000c8c0
        /*0ba8*/ 	.word	0x00000002
        /*0bac*/ 	.word	0x000000d0
        /*0bb0*/ 	.short	0x010a
        /*0bb2*/ 	.byte	0xff
	.zero		1


	//   ....[165]....
        /*0bb4*/ 	.word	0x0000c920
        /*0bb8*/ 	.word	0x00000000
        /*0bbc*/ 	.word	0x000000e0
        /*0bc0*/ 	.short	0x010a
        /*0bc2*/ 	.byte	0xff
	.zero		1


	//   ....[166]....
        /*0bc4*/ 	.word	0x0000c980
        /*0bc8*/ 	.word	0x00000000
        /*0bcc*/ 	.word	0x00000008
        /*0bd0*/ 	.short	0x010a
        /*0bd2*/ 	.byte	0xff
	.zero		1


	//   ....[167]....
        /*0bd4*/ 	.word	0x0000ca70
        /*0bd8*/ 	.word	0x00000000
        /*0bdc*/ 	.word	0x00000008
        /*0be0*/ 	.short	0x010a
        /*0be2*/ 	.byte	0xff
	.zero		1


	//   ....[168]....
        /*0be4*/ 	.word	0x0000cac0
        /*0be8*/ 	.word	0x00000000
        /*0bec*/ 	.word	0x000000d0
        /*0bf0*/ 	.short	0x010a
        /*0bf2*/ 	.byte	0xff
	.zero		1


	//   ....[169]....
        /*0bf4*/ 	.word	0x0000cb20
        /*0bf8*/ 	.word	0x00000000
        /*0bfc*/ 	.word	0x00000110
        /*0c00*/ 	.short	0x010a
        /*0c02*/ 	.byte	0xff
	.zero		1


	//   ....[170]....
        /*0c04*/ 	.word	0x0000cb80
        /*0c08*/ 	.word	0x00000000
        /*0c0c*/ 	.word	0x00000000
        /*0c10*/ 	.short	0x010a
        /*0c12*/ 	.byte	0xff
	.zero		1


	//   ....[171]....
        /*0c14*/ 	.word	0x0000cbe0
        /*0c18*/ 	.word	0x00000000
        /*0c1c*/ 	.word	0x00000000
        /*0c20*/ 	.short	0x010a
        /*0c22*/ 	.byte	0xff
	.zero		1


	//   ....[172]....
        /*0c24*/ 	.word	0x0000cc40
        /*0c28*/ 	.word	0x00000000
        /*0c2c*/ 	.word	0x00000000
        /*0c30*/ 	.short	0x010a
        /*0c32*/ 	.byte	0xff
	.zero		1


	//   ....[173]....
        /*0c34*/ 	.word	0x0000cca0
        /*0c38*/ 	.word	0x00000000
        /*0c3c*/ 	.word	0x00000000
        /*0c40*/ 	.short	0x010a
        /*0c42*/ 	.byte	0xff
	.zero		1


	//   ....[174]....
        /*0c44*/ 	.word	0x0000cd00
        /*0c48*/ 	.word	0x00000000
        /*0c4c*/ 	.word	0x00000150
        /*0c50*/ 	.short	0x010a
        /*0c52*/ 	.byte	0xff
	.zero		1


	//   ....[175]....
        /*0c54*/ 	.word	0x0000cd50
        /*0c58*/ 	.word	0x0000000c
        /*0c5c*/ 	.word	0x000000d0
        /*0c60*/ 	.short	0x010a
        /*0c62*/ 	.byte	0xff
	.zero		1


	//   ....[176]....
        /*0c64*/ 	.word	0x0000cdb0
        /*0c68*/ 	.word	0x00000000
        /*0c6c*/ 	.word	0x000000c8
        /*0c70*/ 	.short	0x010a
        /*0c72*/ 	.byte	0xff
	.zero		1


	//   ....[177]....
        /*0c74*/ 	.word	0x0000ce10
        /*0c78*/ 	.word	0x00000009
        /*0c7c*/ 	.word	0x000000a0
        /*0c80*/ 	.short	0x010a
        /*0c82*/ 	.byte	0xff
	.zero		1


	//   ....[178]....
        /*0c84*/ 	.word	0x0000ce70
        /*0c88*/ 	.word	0x00000009
        /*0c8c*/ 	.word	0x000000a8
        /*0c90*/ 	.short	0x010a
        /*0c92*/ 	.byte	0xff
	.zero		1


	//   ....[179]....
        /*0c94*/ 	.word	0x0000ced0
        /*0c98*/ 	.word	0x00000009
        /*0c9c*/ 	.word	0x000000b0
        /*0ca0*/ 	.short	0x010a
        /*0ca2*/ 	.byte	0xff
	.zero		1


	//   ....[180]....
        /*0ca4*/ 	.word	0x0000cf30
        /*0ca8*/ 	.word	0x00000009
        /*0cac*/ 	.word	0x000000b8
        /*0cb0*/ 	.short	0x010a
        /*0cb2*/ 	.byte	0xff
	.zero		1


	//   ....[181]....
        /*0cb4*/ 	.word	0x0000cf90
        /*0cb8*/ 	.word	0x00000000
        /*0cbc*/ 	.word	0x000000a0
        /*0cc0*/ 	.short	0x010a
        /*0cc2*/ 	.byte	0xff
	.zero		1


	//   ....[182]....
        /*0cc4*/ 	.word	0x0000cff0
        /*0cc8*/ 	.word	0x00000000
        /*0ccc*/ 	.word	0x000000a8
        /*0cd0*/ 	.short	0x010a
        /*0cd2*/ 	.byte	0xff
	.zero		1


	//   ....[183]....
        /*0cd4*/ 	.word	0x0000d050
        /*0cd8*/ 	.word	0x00000000
        /*0cdc*/ 	.word	0x000000b0
        /*0ce0*/ 	.short	0x010a
        /*0ce2*/ 	.byte	0xff
	.zero		1


	//   ....[184]....
        /*0ce4*/ 	.word	0x0000d0b0
        /*0ce8*/ 	.word	0x00000000
        /*0cec*/ 	.word	0x000000b8
        /*0cf0*/ 	.short	0x010a
        /*0cf2*/ 	.byte	0xff
	.zero		1


	//   ....[185]....
        /*0cf4*/ 	.word	0x0000d110
        /*0cf8*/ 	.word	0x00000003
        /*0cfc*/ 	.word	0x000000a0
        /*0d00*/ 	.short	0x010a
        /*0d02*/ 	.byte	0xff
	.zero		1


	//   ....[186]....
        /*0d04*/ 	.word	0x0000d170
        /*0d08*/ 	.word	0x00000003
        /*0d0c*/ 	.word	0x000000a8
        /*0d10*/ 	.short	0x010a
        /*0d12*/ 	.byte	0xff
	.zero		1


	//   ....[187]....
        /*0d14*/ 	.word	0x0000d1d0
        /*0d18*/ 	.word	0x00000003
        /*0d1c*/ 	.word	0x000000b0
        /*0d20*/ 	.short	0x010a
        /*0d22*/ 	.byte	0xff
	.zero		1


	//   ....[188]....
        /*0d24*/ 	.word	0x0000d220
        /*0d28*/ 	.word	0x00000003
        /*0d2c*/ 	.word	0x000000d0
        /*0d30*/ 	.short	0x010a
        /*0d32*/ 	.byte	0xff
	.zero		1


	//   ....[189]....
        /*0d34*/ 	.word	0x0000d280
        /*0d38*/ 	.word	0x00000002
        /*0d3c*/ 	.word	0x00000080
        /*0d40*/ 	.short	0x010a
        /*0d42*/ 	.byte	0xff
	.zero		1


	//   ....[190]....
        /*0d44*/ 	.word	0x0000d2d0
        /*0d48*/ 	.word	0x00000053
        /*0d4c*/ 	.word	0x000000f0
        /*0d50*/ 	.short	0x010a
        /*0d52*/ 	.byte	0xff
	.zero		1


	//   ....[191]....
        /*0d54*/ 	.word	0x0000d320
        /*0d58*/ 	.word	0x00000003
        /*0d5c*/ 	.word	0x00000080
        /*0d60*/ 	.short	0x010a
        /*0d62*/ 	.byte	0xff
	.zero		1


	//   ....[192]....
        /*0d64*/ 	.word	0x0000d370
        /*0d68*/ 	.word	0x00000028
        /*0d6c*/ 	.word	0x00000080
        /*0d70*/ 	.short	0x010a
        /*0d72*/ 	.byte	0xff
	.zero		1


	//   ....[193]....
        /*0d74*/ 	.word	0x0000d3c0
        /*0d78*/ 	.word	0x00000059
        /*0d7c*/ 	.word	0x00000080
        /*0d80*/ 	.short	0x010a
        /*0d82*/ 	.byte	0xff
	.zero		1


	//   ....[194]....
        /*0d84*/ 	.word	0x0000d410
        /*0d88*/ 	.word	0x0000005a
        /*0d8c*/ 	.word	0x00000080
        /*0d90*/ 	.short	0x010a
        /*0d92*/ 	.byte	0xff
	.zero		1


	//   ....[195]....
        /*0d94*/ 	.word	0x0000d460
        /*0d98*/ 	.word	0x0000005a
        /*0d9c*/ 	.word	0x00000080
        /*0da0*/ 	.short	0x010a
        /*0da2*/ 	.byte	0xff
	.zero		1


	//   ....[196]....
        /*0da4*/ 	.word	0x0000d4b0
        /*0da8*/ 	.word	0x0000005a
        /*0dac*/ 	.word	0x00000080
        /*0db0*/ 	.short	0x010a
        /*0db2*/ 	.byte	0xff
	.zero		1


	//   ....[197]....
        /*0db4*/ 	.word	0x0000d500
        /*0db8*/ 	.word	0x00000059
        /*0dbc*/ 	.word	0x00000080
        /*0dc0*/ 	.short	0x010a
        /*0dc2*/ 	.byte	0xff
	.zero		1


	//----- nvinfo : EIATTR_NUM_MBARRIERS
	.align		4
.L_47:
        /*0dc4*/ 	.byte	0x03, 0x38
        /*0dc6*/ 	.short	0x002b


	//----- nvinfo : EIATTR_EXIT_INSTR_OFFSETS
	.align		4
        /*0dc8*/ 	.byte	0x04, 0x1c
        /*0dca*/ 	.short	(.L_49 - .L_48)


	//   ....[0]....
.L_48:
        /*0dcc*/ 	.word	0x00002f00


	//   ....[1]....
        /*0dd0*/ 	.word	0x00003410


	//   ....[2]....
        /*0dd4*/ 	.word	0x00003470


	//   ....[3]....
        /*0dd8*/ 	.word	0x00004800


	//   ....[4]....
        /*0ddc*/ 	.word	0x000062a0


	//   ....[5]....
        /*0de0*/ 	.word	0x000062e0


	//   ....[6]....
        /*0de4*/ 	.word	0x0000c2e0


	//   ....[7]....
        /*0de8*/ 	.word	0x0000c350


	//   ....[8]....
        /*0dec*/ 	.word	0x0000c380


	//   ....[9]....
        /*0df0*/ 	.word	0x0000c400


	//----- nvinfo : EIATTR_MAX_THREADS
	.align		4
.L_49:
        /*0df4*/ 	.byte	0x04, 0x05
        /*0df6*/ 	.short	(.L_51 - .L_50)
.L_50:
        /*0df8*/ 	.word	0x00000100
        /*0dfc*/ 	.word	0x00000001
        /*0e00*/ 	.word	0x00000001


	//----- nvinfo : EIATTR_CRS_STACK_SIZE
	.align		4
.L_51:
        /*0e04*/ 	.byte	0x04, 0x1e
        /*0e06*/ 	.short	(.L_53 - .L_52)
.L_52:
        /*0e08*/ 	.word	0x00000000


	//----- nvinfo : EIATTR_CBANK_PARAM_SIZE
	.align		4
.L_53:
        /*0e0c*/ 	.byte	0x03, 0x19
        /*0e0e*/ 	.short	0x0800


	//----- nvinfo : EIATTR_PARAM_CBANK
	.align		4
        /*0e10*/ 	.byte	0x04, 0x0a
        /*0e12*/ 	.short	(.L_55 - .L_54)
	.align		4
.L_54:
        /*0e14*/ 	.word	index@(.nv.constant0._ZN7cutlass13device_kernelINS_4gemm6kernel13GemmUniversalIN4cute5tupleIJiiiiEEENS1_10collective13CollectiveMmaINS1_35MainloopSm100TmaUmmaWarpSpecializedILi8ELi2ELi4ENS5_IJNS4_1CILi2EEENSA_ILi4EEENSA_ILi1EEEEEEEENS5_IJNSA_ILi128EEENSA_ILi256EEENSA_ILi32EEEEEENS_10tfloat32_tENS5_IJlSD_lEEESK_SL_NS4_8TiledMMAINS4_8MMA_AtomIJNS4_23SM100_MMA_TF32_2x1SM_SSISK_SK_fLi128ELi256ELNS4_4UMMA5MajorE0ELSQ_0ELNSP_7ScaleInE0ELSR_0EEEEEENS4_6LayoutINS5_IJSD_SD_SD_EEENS5_IJNSA_ILi0EEESW_SW_EEEEENS5_IJNS4_10UnderscoreESZ_SZ_EEEEENS4_28SM100_TMA_2SM_LOAD_MULTICASTENS4_14ComposedLayoutINS4_7SwizzleILi3ELi4ELi3EEENS4_18smem_ptr_flag_bitsILi32EEENSU_INS5_IJNSA_ILi8EEESI_EEENS5_IJSI_SD_EEEEEEEvNS4_8identityENS4_18SM100_TMA_2SM_LOADES1C_vS1D_EENS_8epilogue10collective18CollectiveEpilogueINS1G_23Sm100TmaWarpSpecializedILi4ELi2ELi16ELb1ELb0EEEJNS5_IJNSA_ILi64EEESH_SI_EEENS5_IJNSU_IS1L_SD_EENSU_INS5_IJNSA_ILi16EEESB_EEENS5_IJSD_SG_EEEEEEEESK_SL_SK_SL_NS1G_6fusion15FusionCallbacksIS1K_NS1T_17LinearCombinationISK_fSK_fLNS_15FloatRoundStyleE2EEES1M_S1S_JEEENS4_5SM1004TMEM4LOAD26SM100_TMEM_LOAD_32dp32b16xENS4_13SM90_TMA_LOADENS13_INS14_ILi2ELi4ELi3EEES17_NSU_INS5_IJS18_S1O_EEENS5_IJS1O_SD_EEEEEEENS4_39AutoVectorizingCopyWithAssumedAlignmentILi128EEENS4_14SM90_TMA_STOREES28_S2A_S2A_EEEvvEEEEvNT_6ParamsE)
        /*0e18*/ 	.short	0x0380
        /*0e1a*/ 	.short	0x0800


	//----- nvinfo : EIATTR_SW_WAR
	.align		4
.L_55:
        /*0e1c*/ 	.byte	0x04, 0x36
        /*0e1e*/ 	.short	(.L_57 - .L_56)
.L_56:
        /*0e20*/ 	.word	0x00000008
.L_57:


//--------------------- .nv.callgraph             --------------------------
	.section	.nv.callgraph,"",@"SHT_CUDA_CALLGRAPH"
	.align	4
	.sectionentsize	8
	.align		4
        /*0000*/ 	.word	0x00000000
	.align		4
        /*0004*/ 	.word	0xffffffff
	.align		4
        /*0008*/ 	.word	index@(_ZN7cutlass13device_kernelINS_4gemm6kernel13GemmUniversalIN4cute5tupleIJiiiiEEENS1_10collective13CollectiveMmaINS1_35MainloopSm100TmaUmmaWarpSpecializedILi8ELi2ELi4ENS5_IJNS4_1CILi2EEENSA_ILi4EEENSA_ILi1EEEEEEEENS5_IJNSA_ILi128EEENSA_ILi256EEENSA_ILi32EEEEEENS_10tfloat32_tENS5_IJlSD_lEEESK_SL_NS4_8TiledMMAINS4_8MMA_AtomIJNS4_23SM100_MMA_TF32_2x1SM_SSISK_SK_fLi128ELi256ELNS4_4UMMA5MajorE0ELSQ_0ELNSP_7ScaleInE0ELSR_0EEEEEENS4_6LayoutINS5_IJSD_SD_SD_EEENS5_IJNSA_ILi0EEESW_SW_EEEEENS5_IJNS4_10UnderscoreESZ_SZ_EEEEENS4_28SM100_TMA_2SM_LOAD_MULTICASTENS4_14ComposedLayoutINS4_7SwizzleILi3ELi4ELi3EEENS4_18smem_ptr_flag_bitsILi32EEENSU_INS5_IJNSA_ILi8EEESI_EEENS5_IJSI_SD_EEEEEEEvNS4_8identityENS4_18SM100_TMA_2SM_LOADES1C_vS1D_EENS_8epilogue10collective18CollectiveEpilogueINS1G_23Sm100TmaWarpSpecializedILi4ELi2ELi16ELb1ELb0EEEJNS5_IJNSA_ILi64EEESH_SI_EEENS5_IJNSU_IS1L_SD_EENSU_INS5_IJNSA_ILi16EEESB_EEENS5_IJSD_SG_EEEEEEEESK_SL_SK_SL_NS1G_6fusion15FusionCallbacksIS1K_NS1T_17LinearCombinationISK_fSK_fLNS_15FloatRoundStyleE2EEES1M_S1S_JEEENS4_5SM1004TMEM4LOAD26SM100_TMEM_LOAD_32dp32b16xENS4_13SM90_TMA_LOADENS13_INS14_ILi2ELi4ELi3EEES17_NSU_INS5_IJS18_S1O_EEENS5_IJS1O_SD_EEEEEEENS4_39AutoVectorizingCopyWithAssumedAlignmentILi128EEENS4_14SM90_TMA_STOREES28_S2A_S2A_EEEvvEEEEvNT_6ParamsE)
	.align		4
        /*000c*/ 	.word	index@(__assertfail)
	.align		4
        /*0010*/ 	.word	0x00000000
	.align		4
        /*0014*/ 	.word	0xfffffffe
	.align		4
        /*0018*/ 	.word	0x00000000
	.align		4
        /*001c*/ 	.word	0xfffffffd
	.align		4
        /*0020*/ 	.word	0x00000000
	.align		4
        /*0024*/ 	.word	0xfffffffc


//--------------------- .nv.constant4             --------------------------
	.section	.nv.constant4,"a",@progbits
	.align	8
	.align		8
.nv.constant4:
        /*0000*/ 	.dword	__assertfail
	.align		8
        /*0008*/ 	.dword	__unnamed_1
	.align		8
        /*0010*/ 	.dword	__unnamed_2
	.align		8
        /*0018*/ 	.dword	_ZN40_INTERNAL_fb1c2f9e_4_k_cu_1c0ab917_364794cuda3std3__45__cpo5beginE
	.align		8
        /*0020*/ 	.dword	_ZN40_INTERNAL_fb1c2f9e_4_k_cu_1c0ab917_364794cuda3std3__45__cpo3endE
	.align		8
        /*0028*/ 	.dword	_ZN40_INTERNAL_fb1c2f9e_4_k_cu_1c0ab917_364794cuda3std3__45__cpo6cbeginE
	.align		8
        /*0030*/ 	.dword	_ZN40_INTERNAL_fb1c2f9e_4_k_cu_1c0ab917_364794cuda3std3__45__cpo4cendE
	.align		8
        /*0038*/ 	.dword	_ZN40_INTERNAL_fb1c2f9e_4_k_cu_1c0ab917_364794cuda3std3__442_GLOBAL__N__fb1c2f9e_4_k_cu_1c0ab917_364796ignoreE
	.align		8
        /*0040*/ 	.dword	_ZN40_INTERNAL_fb1c2f9e_4_k_cu_1c0ab917_364794cuda3std3__419piecewise_constructE
	.align		8
        /*0048*/ 	.dword	_ZN40_INTERNAL_fb1c2f9e_4_k_cu_1c0ab917_364794cuda3std3__48in_placeE
	.align		8
        /*0050*/ 	.dword	_ZN40_INTERNAL_fb1c2f9e_4_k_cu_1c0ab917_364794cuda3std6ranges3__45__cpo4swapE
	.align		8
        /*0058*/ 	.dword	_ZN40_INTERNAL_fb1c2f9e_4_k_cu_1c0ab917_364794cuda3std6ranges3__45__cpo9iter_moveE
	.align		8
        /*0060*/ 	.dword	_ZN40_INTERNAL_fb1c2f9e_4_k_cu_1c0ab917_364794cute7productE
	.align		8
        /*0068*/ 	.dword	_ZN40_INTERNAL_fb1c2f9e_4_k_cu_1c0ab917_364794cute1_E
	.align		8
        /*0070*/ 	.dword	$str$25
	.align		8
        /*0078*/ 	.dword	$str$26
	.align		8
        /*0080*/ 	.dword	$str$27
	.align		8
        /*0088*/ 	.dword	$str$28


//--------------------- .text._ZN7cutlass13device_kernelINS_4gemm6kernel13GemmUniversalIN4cute5tupleIJiiiiEEENS1_10collective13CollectiveMmaINS1_35MainloopSm100TmaUmmaWarpSpecializedILi8ELi2ELi4ENS5_IJNS4_1CILi2EEENSA_ILi4EEENSA_ILi1EEEEEEEENS5_IJNSA_ILi128EEENSA_ILi256EEENSA_ILi32EEEEEENS_10tfloat32_tENS5_IJlSD_lEEESK_SL_NS4_8TiledMMAINS4_8MMA_AtomIJNS4_23SM100_MMA_TF32_2x1SM_SSISK_SK_fLi128ELi256ELNS4_4UMMA5MajorE0ELSQ_0ELNSP_7ScaleInE0ELSR_0EEEEEENS4_6LayoutINS5_IJSD_SD_SD_EEENS5_IJNSA_ILi0EEESW_SW_EEEEENS5_IJNS4_10UnderscoreESZ_SZ_EEEEENS4_28SM100_TMA_2SM_LOAD_MULTICASTENS4_14ComposedLayoutINS4_7SwizzleILi3ELi4ELi3EEENS4_18smem_ptr_flag_bitsILi32EEENSU_INS5_IJNSA_ILi8EEESI_EEENS5_IJSI_SD_EEEEEEEvNS4_8identityENS4_18SM100_TMA_2SM_LOADES1C_vS1D_EENS_8epilogue10collective18CollectiveEpilogueINS1G_23Sm100TmaWarpSpecializedILi4ELi2ELi16ELb1ELb0EEEJNS5_IJNSA_ILi64EEESH_SI_EEENS5_IJNSU_IS1L_SD_EENSU_INS5_IJNSA_ILi16EEESB_EEENS5_IJSD_SG_EEEEEEEESK_SL_SK_SL_NS1G_6fusion15FusionCallbacksIS1K_NS1T_17LinearCombinationISK_fSK_fLNS_15FloatRoundStyleE2EEES1M_S1S_JEEENS4_5SM1004TMEM4LOAD26SM100_TMEM_LOAD_32dp32b16xENS4_13SM90_TMA_LOADENS13_INS14_ILi2ELi4ELi3EEES17_NSU_INS5_IJS18_S1O_EEENS5_IJS1O_SD_EEEEEEENS4_39AutoVectorizingCopyWithAssumedAlignmentILi128EEENS4_14SM90_TMA_STOREES28_S2A_S2A_EEEvvEEEEvNT_6ParamsE --------------------------
	.section	.text._ZN7cutlass13device_kernelINS_4gemm6kernel13GemmUniversalIN4cute5tupleIJiiiiEEENS1_10collective13CollectiveMmaINS1_35MainloopSm100TmaUmmaWarpSpecializedILi8ELi2ELi4ENS5_IJNS4_1CILi2EEENSA_ILi4EEENSA_ILi1EEEEEEEENS5_IJNSA_ILi128EEENSA_ILi256EEENSA_ILi32EEEEEENS_10tfloat32_tENS5_IJlSD_lEEESK_SL_NS4_8TiledMMAINS4_8MMA_AtomIJNS4_23SM100_MMA_TF32_2x1SM_SSISK_SK_fLi128ELi256ELNS4_4UMMA5MajorE0ELSQ_0ELNSP_7ScaleInE0ELSR_0EEEEEENS4_6LayoutINS5_IJSD_SD_SD_EEENS5_IJNSA_ILi0EEESW_SW_EEEEENS5_IJNS4_10UnderscoreESZ_SZ_EEEEENS4_28SM100_TMA_2SM_LOAD_MULTICASTENS4_14ComposedLayoutINS4_7SwizzleILi3ELi4ELi3EEENS4_18smem_ptr_flag_bitsILi32EEENSU_INS5_IJNSA_ILi8EEESI_EEENS5_IJSI_SD_EEEEEEEvNS4_8identityENS4_18SM100_TMA_2SM_LOADES1C_vS1D_EENS_8epilogue10collective18CollectiveEpilogueINS1G_23Sm100TmaWarpSpecializedILi4ELi2ELi16ELb1ELb0EEEJNS5_IJNSA_ILi64EEESH_SI_EEENS5_IJNSU_IS1L_SD_EENSU_INS5_IJNSA_ILi16EEESB_EEENS5_IJSD_SG_EEEEEEEESK_SL_SK_SL_NS1G_6fusion15FusionCallbacksIS1K_NS1T_17LinearCombinationISK_fSK_fLNS_15FloatRoundStyleE2EEES1M_S1S_JEEENS4_5SM1004TMEM4LOAD26SM100_TMEM_LOAD_32dp32b16xENS4_13SM90_TMA_LOADENS13_INS14_ILi2ELi4ELi3EEES17_NSU_INS5_IJS18_S1O_EEENS5_IJS1O_SD_EEEEEEENS4_39AutoVectorizingCopyWithAssumedAlignmentILi128EEENS4_14SM90_TMA_STOREES28_S2A_S2A_EEEvvEEEEvNT_6ParamsE,"ax",@progbits
	.align	128
.text._ZN7cutlass13device_kernelINS_4gemm6kernel13GemmUniversalIN4cute5tupleIJiiiiEEENS1_10collective13CollectiveMmaINS1_35MainloopSm100TmaUmmaWarpSpecializedILi8ELi2ELi4ENS5_IJNS4_1CILi2EEENSA_ILi4EEENSA_ILi1EEEEEEEENS5_IJNSA_ILi128EEENSA_ILi256EEENSA_ILi32EEEEEENS_10tfloat32_tENS5_IJlSD_lEEESK_SL_NS4_8TiledMMAINS4_8MMA_AtomIJNS4_23SM100_MMA_TF32_2x1SM_SSISK_SK_fLi128ELi256ELNS4_4UMMA5MajorE0ELSQ_0ELNSP_7ScaleInE0ELSR_0EEEEEENS4_6LayoutINS5_IJSD_SD_SD_EEENS5_IJNSA_ILi0EEESW_SW_EEEEENS5_IJNS4_10UnderscoreESZ_SZ_EEEEENS4_28SM100_TMA_2SM_LOAD_MULTICASTENS4_14ComposedLayoutINS4_7SwizzleILi3ELi4ELi3EEENS4_18smem_ptr_flag_bitsILi32EEENSU_INS5_IJNSA_ILi8EEESI_EEENS5_IJSI_SD_EEEEEEEvNS4_8identityENS4_18SM100_TMA_2SM_LOADES1C_vS1D_EENS_8epilogue10collective18CollectiveEpilogueINS1G_23Sm100TmaWarpSpecializedILi4ELi2ELi16ELb1ELb0EEEJNS5_IJNSA_ILi64EEESH_SI_EEENS5_IJNSU_IS1L_SD_EENSU_INS5_IJNSA_ILi16EEESB_EEENS5_IJSD_SG_EEEEEEEESK_SL_SK_SL_NS1G_6fusion15FusionCallbacksIS1K_NS1T_17LinearCombinationISK_fSK_fLNS_15FloatRoundStyleE2EEES1M_S1S_JEEENS4_5SM1004TMEM4LOAD26SM100_TMEM_LOAD_32dp32b16xENS4_13SM90_TMA_LOADENS13_INS14_ILi2ELi4ELi3EEES17_NSU_INS5_IJS18_S1O_EEENS5_IJS1O_SD_EEEEEEENS4_39AutoVectorizingCopyWithAssumedAlignmentILi128EEENS4_14SM90_TMA_STOREES28_S2A_S2A_EEEvvEEEEvNT_6ParamsE:
        .type           _ZN7cutlass13device_kernelINS_4gemm6kernel13GemmUniversalIN4cute5tupleIJiiiiEEENS1_10collective13CollectiveMmaINS1_35MainloopSm100TmaUmmaWarpSpecializedILi8ELi2ELi4ENS5_IJNS4_1CILi2EEENSA_ILi4EEENSA_ILi1EEEEEEEENS5_IJNSA_ILi128EEENSA_ILi256EEENSA_ILi32EEEEEENS_10tfloat32_tENS5_IJlSD_lEEESK_SL_NS4_8TiledMMAINS4_8MMA_AtomIJNS4_23SM100_MMA_TF32_2x1SM_SSISK_SK_fLi128ELi256ELNS4_4UMMA5MajorE0ELSQ_0ELNSP_7ScaleInE0ELSR_0EEEEEENS4_6LayoutINS5_IJSD_SD_SD_EEENS5_IJNSA_ILi0EEESW_SW_EEEEENS5_IJNS4_10UnderscoreESZ_SZ_EEEEENS4_28SM100_TMA_2SM_LOAD_MULTICASTENS4_14ComposedLayoutINS4_7SwizzleILi3ELi4ELi3EEENS4_18smem_ptr_flag_bitsILi32EEENSU_INS5_IJNSA_ILi8EEESI_EEENS5_IJSI_SD_EEEEEEEvNS4_8identityENS4_18SM100_TMA_2SM_LOADES1C_vS1D_EENS_8epilogue10collective18CollectiveEpilogueINS1G_23Sm100TmaWarpSpecializedILi4ELi2ELi16ELb1ELb0EEEJNS5_IJNSA_ILi64EEESH_SI_EEENS5_IJNSU_IS1L_SD_EENSU_INS5_IJNSA_ILi16EEESB_EEENS5_IJSD_SG_EEEEEEEESK_SL_SK_SL_NS1G_6fusion15FusionCallbacksIS1K_NS1T_17LinearCombinationISK_fSK_fLNS_15FloatRoundStyleE2EEES1M_S1S_JEEENS4_5SM1004TMEM4LOAD26SM100_TMEM_LOAD_32dp32b16xENS4_13SM90_TMA_LOADENS13_INS14_ILi2ELi4ELi3EEES17_NSU_INS5_IJS18_S1O_EEENS5_IJS1O_SD_EEEEEEENS4_39AutoVectorizingCopyWithAssumedAlignmentILi128EEENS4_14SM90_TMA_STOREES28_S2A_S2A_EEEvvEEEEvNT_6ParamsE,@function
        .size           _ZN7cutlass13device_kernelINS_4gemm6kernel13GemmUniversalIN4cute5tupleIJiiiiEEENS1_10collective13CollectiveMmaINS1_35MainloopSm100TmaUmmaWarpSpecializedILi8ELi2ELi4ENS5_IJNS4_1CILi2EEENSA_ILi4EEENSA_ILi1EEEEEEEENS5_IJNSA_ILi128EEENSA_ILi256EEENSA_ILi32EEEEEENS_10tfloat32_tENS5_IJlSD_lEEESK_SL_NS4_8TiledMMAINS4_8MMA_AtomIJNS4_23SM100_MMA_TF32_2x1SM_SSISK_SK_fLi128ELi256ELNS4_4UMMA5MajorE0ELSQ_0ELNSP_7ScaleInE0ELSR_0EEEEEENS4_6LayoutINS5_IJSD_SD_SD_EEENS5_IJNSA_ILi0EEESW_SW_EEEEENS5_IJNS4_10UnderscoreESZ_SZ_EEEEENS4_28SM100_TMA_2SM_LOAD_MULTICASTENS4_14ComposedLayoutINS4_7SwizzleILi3ELi4ELi3EEENS4_18smem_ptr_flag_bitsILi32EEENSU_INS5_IJNSA_ILi8EEESI_EEENS5_IJSI_SD_EEEEEEEvNS4_8identityENS4_18SM100_TMA_2SM_LOADES1C_vS1D_EENS_8epilogue10collective18CollectiveEpilogueINS1G_23Sm100TmaWarpSpecializedILi4ELi2ELi16ELb1ELb0EEEJNS5_IJNSA_ILi64EEESH_SI_EEENS5_IJNSU_IS1L_SD_EENSU_INS5_IJNSA_ILi16EEESB_EEENS5_IJSD_SG_EEEEEEEESK_SL_SK_SL_NS1G_6fusion15FusionCallbacksIS1K_NS1T_17LinearCombinationISK_fSK_fLNS_15FloatRoundStyleE2EEES1M_S1S_JEEENS4_5SM1004TMEM4LOAD26SM100_TMEM_LOAD_32dp32b16xENS4_13SM90_TMA_LOADENS13_INS14_ILi2ELi4ELi3EEES17_NSU_INS5_IJS18_S1O_EEENS5_IJS1O_SD_EEEEEEENS4_39AutoVectorizingCopyWithAssumedAlignmentILi128EEENS4_14SM90_TMA_STOREES28_S2A_S2A_EEEvvEEEEvNT_6ParamsE,(.L_x_253 - _ZN7cutlass13device_kernelINS_4gemm6kernel13GemmUniversalIN4cute5tupleIJiiiiEEENS1_10collective13CollectiveMmaINS1_35MainloopSm100TmaUmmaWarpSpecializedILi8ELi2ELi4ENS5_IJNS4_1CILi2EEENSA_ILi4EEENSA_ILi1EEEEEEEENS5_IJNSA_ILi128EEENSA_ILi256EEENSA_ILi32EEEEEENS_10tfloat32_tENS5_IJlSD_lEEESK_SL_NS4_8TiledMMAINS4_8MMA_AtomIJNS4_23SM100_MMA_TF32_2x1SM_SSISK_SK_fLi128ELi256ELNS4_4UMMA5MajorE0ELSQ_0ELNSP_7ScaleInE0ELSR_0EEEEEENS4_6LayoutINS5_IJSD_SD_SD_EEENS5_IJNSA_ILi0EEESW_SW_EEEEENS5_IJNS4_10UnderscoreESZ_SZ_EEEEENS4_28SM100_TMA_2SM_LOAD_MULTICASTENS4_14ComposedLayoutINS4_7SwizzleILi3ELi4ELi3EEENS4_18smem_ptr_flag_bitsILi32EEENSU_INS5_IJNSA_ILi8EEESI_EEENS5_IJSI_SD_EEEEEEEvNS4_8identityENS4_18SM100_TMA_2SM_LOADES1C_vS1D_EENS_8epilogue10collective18CollectiveEpilogueINS1G_23Sm100TmaWarpSpecializedILi4ELi2ELi16ELb1ELb0EEEJNS5_IJNSA_ILi64EEESH_SI_EEENS5_IJNSU_IS1L_SD_EENSU_INS5_IJNSA_ILi16EEESB_EEENS5_IJSD_SG_EEEEEEEESK_SL_SK_SL_NS1G_6fusion15FusionCallbacksIS1K_NS1T_17LinearCombinationISK_fSK_fLNS_15FloatRoundStyleE2EEES1M_S1S_JEEENS4_5SM1004TMEM4LOAD26SM100_TMEM_LOAD_32dp32b16xENS4_13SM90_TMA_LOADENS13_INS14_ILi2ELi4ELi3EEES17_NSU_INS5_IJS18_S1O_EEENS5_IJS1O_SD_EEEEEEENS4_39AutoVectorizingCopyWithAssumedAlignmentILi128EEENS4_14SM90_TMA_STOREES28_S2A_S2A_EEEvvEEEEvNT_6ParamsE)
        .other          _ZN7cutlass13device_kernelINS_4gemm6kernel13GemmUniversalIN4cute5tupleIJiiiiEEENS1_10collective13CollectiveMmaINS1_35MainloopSm100TmaUmmaWarpSpecializedILi8ELi2ELi4ENS5_IJNS4_1CILi2EEENSA_ILi4EEENSA_ILi1EEEEEEEENS5_IJNSA_ILi128EEENSA_ILi256EEENSA_ILi32EEEEEENS_10tfloat32_tENS5_IJlSD_lEEESK_SL_NS4_8TiledMMAINS4_8MMA_AtomIJNS4_23SM100_MMA_TF32_2x1SM_SSISK_SK_fLi128ELi256ELNS4_4UMMA5MajorE0ELSQ_0ELNSP_7ScaleInE0ELSR_0EEEEEENS4_6LayoutINS5_IJSD_SD_SD_EEENS5_IJNSA_ILi0EEESW_SW_EEEEENS5_IJNS4_10UnderscoreESZ_SZ_EEEEENS4_28SM100_TMA_2SM_LOAD_MULTICASTENS4_14ComposedLayoutINS4_7SwizzleILi3ELi4ELi3EEENS4_18smem_ptr_flag_bitsILi32EEENSU_INS5_IJNSA_ILi8EEESI_EEENS5_IJSI_SD_EEEEEEEvNS4_8identityENS4_18SM100_TMA_2SM_LOADES1C_vS1D_EENS_8epilogue10collective18CollectiveEpilogueINS1G_23Sm100TmaWarpSpecializedILi4ELi2ELi16ELb1ELb0EEEJNS5_IJNSA_ILi64EEESH_SI_EEENS5_IJNSU_IS1L_SD_EENSU_INS5_IJNSA_ILi16EEESB_EEENS5_IJSD_SG_EEEEEEEESK_SL_SK_SL_NS1G_6fusion15FusionCallbacksIS1K_NS1T_17LinearCombinationISK_fSK_fLNS_15FloatRoundStyleE2EEES1M_S1S_JEEENS4_5SM1004TMEM4LOAD26SM100_TMEM_LOAD_32dp32b16xENS4_13SM90_TMA_LOADENS13_INS14_ILi2ELi4ELi3EEES17_NSU_INS5_IJS18_S1O_EEENS5_IJS1O_SD_EEEEEEENS4_39AutoVectorizingCopyWithAssumedAlignmentILi128EEENS4_14SM90_TMA_STOREES28_S2A_S2A_EEEvvEEEEvNT_6ParamsE,@"STO_CUDA_ENTRY STV_DEFAULT"
_ZN7cutlass13device_kernelINS_4gemm6kernel13GemmUniversalIN4cute5tupleIJiiiiEEENS1_10collective13CollectiveMmaINS1_35MainloopSm100TmaUmmaWarpSpecializedILi8ELi2ELi4ENS5_IJNS4_1CILi2EEENSA_ILi4EEENSA_ILi1EEEEEEEENS5_IJNSA_ILi128EEENSA_ILi256EEENSA_ILi32EEEEEENS_10tfloat32_tENS5_IJlSD_lEEESK_SL_NS4_8TiledMMAINS4_8MMA_AtomIJNS4_23SM100_MMA_TF32_2x1SM_SSISK_SK_fLi128ELi256ELNS4_4UMMA5MajorE0ELSQ_0ELNSP_7ScaleInE0ELSR_0EEEEEENS4_6LayoutINS5_IJSD_SD_SD_EEENS5_IJNSA_ILi0EEESW_SW_EEEEENS5_IJNS4_10UnderscoreESZ_SZ_EEEEENS4_28SM100_TMA_2SM_LOAD_MULTICASTENS4_14ComposedLayoutINS4_7SwizzleILi3ELi4ELi3EEENS4_18smem_ptr_flag_bitsILi32EEENSU_INS5_IJNSA_ILi8EEESI_EEENS5_IJSI_SD_EEEEEEEvNS4_8identityENS4_18SM100_TMA_2SM_LOADES1C_vS1D_EENS_8epilogue10collective18CollectiveEpilogueINS1G_23Sm100TmaWarpSpecializedILi4ELi2ELi16ELb1ELb0EEEJNS5_IJNSA_ILi64EEESH_SI_EEENS5_IJNSU_IS1L_SD_EENSU_INS5_IJNSA_ILi16EEESB_EEENS5_IJSD_SG_EEEEEEEESK_SL_SK_SL_NS1G_6fusion15FusionCallbacksIS1K_NS1T_17LinearCombinationISK_fSK_fLNS_15FloatRoundStyleE2EEES1M_S1S_JEEENS4_5SM1004TMEM4LOAD26SM100_TMEM_LOAD_32dp32b16xENS4_13SM90_TMA_LOADENS13_INS14_ILi2ELi4ELi3EEES17_NSU_INS5_IJS18_S1O_EEENS5_IJS1O_SD_EEEEEEENS4_39AutoVectorizingCopyWithAssumedAlignmentILi128EEENS4_14SM90_TMA_STOREES28_S2A_S2A_EEEvvEEEEvNT_6ParamsE:
[----:B------:R-:W1:Y:S01]  /*0000*/  LDC R1, c[0x0][0x37c] ;  /* 0x0000df00ff017b82 */ /* 0x000e620000000800 */
[----:B------:R-:W2:Y:S01]  /*0010*/  S2R R79, SR_TID.X ;  /* 0x00000000004f7919 */ /* 0x000ea20000002100 */
[----:B------:R-:W3:Y:S06]  /*0020*/  LDCU.64 UR8, c[0x0][0x890] ;  /* 0x00011200ff0877ac */ /* 0x000eec0008000a00 */
[----:B------:R-:W4:Y:S01]  /*0030*/  S2UR UR4, SR_CgaCtaId ;  /* 0x00000000000479c3 */ /* 0x000f220000008800 */
[----:B------:R-:W-:Y:S02]  /*0040*/  PRMT R66, RZ, 0x7610, R66 ;  /* 0x00007610ff427816 */ /* 0x000fe40000000042 */
[----:B------:R-:W-:-:S02]  /*0050*/  ELECT P0, URZ, PT ;  /* 0x0000000000ff782f */ /* 0x000fc40003800000 */
[----:B---3--:R-:W-:-:S04]  /*0060*/  ISETP.NE.U32.AND P1, PT, RZ, UR8, PT ;  /* 0x00000008ff007c0c */ /* 0x008fc8000bf25070 */
[----:B------:R-:W-:Y:S01]  /*0070*/  ISETP.NE.AND.EX P2, PT, RZ, UR9, PT, P1 ;  /* 0x00000009ff007c0c */ /* 0x000fe2000bf45310 */
[----:B----4-:R-:W-:Y:S02]  /*0080*/  ULOP3.LUT UR47, UR4, 0x1, URZ, 0xc0, !UPT ;  /* 0x00000001042f7892 */ /* 0x010fe4000f8ec0ff */
[----:B------:R-:W-:Y:S01]  /*0090*/  ULOP3.LUT UR46, UR4, 0x1, URZ, 0x3c, !UPT ;  /* 0x00000001042e7892 */ /* 0x000fe2000f8e3cff */
[----:B--2---:R-:W-:-:S05]  /*00a0*/  SHF.R.U32.HI R67, RZ, 0x5, R79 ;  /* 0x00000005ff437819 */ /* 0x004fca000001164f */
[----:B------:R-:W2:Y:S02]  /*00b0*/  SHFL.IDX PT, R0, R67, RZ, 0x1f ;  /* 0x00001fff43007589 */ /* 0x000ea400000e0000 */
[----:B--2---:R-:W-:Y:S02]  /*00c0*/  R2UR UR22, R0 ;  /* 0x00000000001672ca */ /* 0x004fe400000e0000 */
[----:B-1----:R-:W-:-:S13]  /*00d0*/  @P2 BRA `(.L_x_0) ;  /* 0x0000000000302947 */ /* 0x002fda0003800000 */
[----:B------:R-:W1:Y:S02]  /*00e0*/  LDCU.64 UR4, c[0x0][0x888] ;  /* 0x00011100ff0477ac */ /* 0x000e640008000a00 */
[----:B-1----:R-:W-:-:S04]  /*00f0*/  UISETP.NE.U32.AND UP0, UPT, UR4, URZ, UPT ;  /* 0x000000ff0400728c */ /* 0x002fc8000bf05070 */
[----:B------:R-:W-:-:S09]  /*0100*/  UISETP.NE.AND.EX UP0, UPT, UR5, URZ, UPT, UP0 ;  /* 0x000000ff0500728c */ /* 0x000fd2000bf05300 */
[----:B------:R-:W-:Y:S05]  /*0110*/  BRA.U !UP0, `(.L_x_1) ;  /* 0x0000000108147547 */ /* 0x000fea000b800000 */
[----:B------:R-:W1:Y:S01]  /*0120*/  LDC.64 R2, c[0x0][0x888] ;  /* 0x00022200ff027b82 */ /* 0x000e620000000a00 */
[----:B------:R-:W1:Y:S02]  /*0130*/  LDCU.64 UR4, c[0x0][0x358] ;  /* 0x00006b00ff0477ac */ /* 0x000e640008000a00 */
[----:B-1----:R1:W5:Y:S01]  /*0140*/  LDG.E R27, desc[UR4][R2.64] ;  /* 0x00000004021b7981 */ /* 0x002362000c1e1900 */
[----:B------:R-:W-:Y:S01]  /*0150*/  HFMA2 R66, -RZ, RZ, 0, 5.9604644775390625e-08 ;  /* 0x00000001ff427431 */ /* 0x000fe200000001ff */
[----:B------:R-:W-:Y:S05]  /*0160*/  BRA `(.L_x_0) ;  /* 0x00000000000c7947 */ /* 0x000fea0003800000 */
.L_x_1:
[----:B------:R-:W1:Y:S01]  /*0170*/  LDCU UR4, c[0x0][0x880] ;  /* 0x00011000ff0477ac */ /* 0x000e620008000800 */
[----:B------:R-:W-:Y:S01]  /*0180*/  HFMA2 R66, -RZ, RZ, 0, 5.9604644775390625e-08 ;  /* 0x00000001ff427431 */ /* 0x000fe200000001ff */
[----:B-1----:R-:W-:-:S07]  /*0190*/  MOV R27, UR4 ;  /* 0x00000004001b7c02 */ /* 0x002fce0008000f00 */
.L_x_0:
[----:B------:R-:W2:Y:S02]  /*01a0*/  LDCU.64 UR4, c[0x0][0x8b0] ;  /* 0x00011600ff0477ac */ /* 0x000ea40008000a00 */
[----:B--2---:R-:W-:-:S04]  /*01b0*/  UISETP.NE.U32.AND UP0, UPT, UR4, URZ, UPT ;  /* 0x000000ff0400728c */ /* 0x004fc8000bf05070 */
[----:B------:R-:W-:-:S09]  /*01c0*/  UISETP.NE.AND.EX UP0, UPT, UR5, URZ, UPT, UP0 ;  /* 0x000000ff0500728c */ /* 0x000fd2000bf05300 */
[----:B------:R-:W-:Y:S05]  /*01d0*/  BRA.U UP0, `(.L_x_2) ;  /* 0x0000000100287547 */ /* 0x000fea000b800000 */
[----:B------:R-:W2:Y:S02]  /*01e0*/  LDCU.64 UR4, c[0x0][0x8a8] ;  /* 0x00011500ff0477ac */ /* 0x000ea40008000a00 */
[----:B--2---:R-:W-:-:S04]  /*01f0*/  UISETP.NE.U32.AND UP0, UPT, UR4, URZ, UPT ;  /* 0x000000ff0400728c */ /* 0x004fc8000bf05070 */
[----:B------:R-:W-:-:S09]  /*0200*/  UISETP.NE.AND.EX UP0, UPT, UR5, URZ, UPT, UP0 ;  /* 0x000000ff0500728c */ /* 0x000fd2000bf05300 */
[----:B------:R-:W-:Y:S05]  /*0210*/  BRA.U !UP0, `(.L_x_3) ;  /* 0x0000000108107547 */ /* 0x000fea000b800000 */
[----:B------:R-:W2:Y:S01]  /*0220*/  LDC.64 R24, c[0x0][0x8a8] ;  /* 0x00022a00ff187b82 */ /* 0x000ea20000000a00 */
[----:B------:R-:W2:Y:S02]  /*0230*/  LDCU.64 UR4, c[0x0][0x358] ;  /* 0x00006b00ff0477ac */ /* 0x000ea40008000a00 */
[----:B--2---:R2:W5:Y:S01]  /*0240*/  LDG.E R24, desc[UR4][R24.64] ;  /* 0x0000000418187981 */ /* 0x004562000c1e1900 */
[----:B------:R-:W-:Y:S05]  /*0250*/  BRA `(.L_x_2) ;  /* 0x0000000000087947 */ /* 0x000fea0003800000 */
.L_x_3:
[----:B------:R-:W2:Y:S02]  /*0260*/  LDCU UR4, c[0x0][0x8a0] ;  /* 0x00011400ff0477ac */ /* 0x000ea40008000800 */
[----:B--2---:R-:W-:Y:S02]  /*0270*/  MOV R24, UR4 ;  /* 0x0000000400187c02 */ /* 0x004fe40008000f00 */
.L_x_2:
[----:B------:R-:W-:Y:S01]  /*0280*/  IMAD.U32 R0, RZ, RZ, UR22 ;  /* 0x00000016ff007e24 */ /* 0x000fe2000f8e00ff */
[----:B------:R-:W-:Y:S04]  /*0290*/  BSSY.RECONVERGENT B0, `(.L_x_4) ;  /* 0x000000c000007945 */ /* 0x000fe80003800200 */
[C---:B------:R-:W-:Y:S02]  /*02a0*/  ISETP.NE.OR P3, PT, R0.reuse, 0x1, !P0 ;  /* 0x000000010000780c */ /* 0x040fe40004765670 */
[----:B------:R-:W-:-:S11]  /*02b0*/  ISETP.NE.OR P2, PT, R0, 0x3, !P0 ;  /* 0x000000030000780c */ /* 0x000fd60004745670 */
[----:B------:R-:W-:Y:S05]  /*02c0*/  @P3 BRA `(.L_x_5) ;  /* 0x0000000000203947 */ /* 0x000fea0003800000 */
[----:B------:R-:W3:Y:S02]  /*02d0*/  LDCU.64 UR4, c[0x0][0x348] ;  /* 0x00006900ff0477ac */ /* 0x000ee40008000a00 */
[----:B---3--:R-:W-:Y:S02]  /*02e0*/  UIADD3 UR6, UP1, UPT, UR4, 0x80, URZ ;  /* 0x0000008004067890 */ /* 0x008fe4000ff3e0ff */
[----:B------:R-:W-:Y:S02]  /*02f0*/  UIADD3 UR4, UP0, UPT, UR4, 0x180, URZ ;  /* 0x0000018004047890 */ /* 0x000fe4000ff1e0ff */
[----:B------:R-:W-:Y:S02]  /*0300*/  UIADD3.X UR7, UPT, UPT, URZ, UR5, URZ, UP1, !UPT ;  /* 0x00000005ff077290 */ /* 0x000fe40008ffe4ff */
[----:B------:R-:W-:-:S07]  /*0310*/  UIADD3.X UR5, UPT, UPT, URZ, UR5, URZ, UP0, !UPT ;  /* 0x00000005ff057290 */ /* 0x000fce00087fe4ff */
[----:B------:R3:W-:Y:S02]  /*0320*/  UTMACCTL.PF [UR6] ;  /* 0x00000000060079b9 */ /* 0x0007e40008040000 */
[----:B------:R3:W-:Y:S02]  /*0330*/  UTMACCTL.PF [UR4] ;  /* 0x00000000040079b9 */ /* 0x0007e40008040000 */
[----:B---3--:R-:W-:Y:S01]  /*0340*/  NOP ;  /* 0x0000000000007918 */ /* 0x008fe20000000000 */
.L_x_5:
[----:B------:R-:W-:Y:S05]  /*0350*/  BSYNC.RECONVERGENT B0 ;  /* 0x0000000000007941 */ /* 0x000fea0003800200 */
.L_x_4:
[----:B------:R-:W-:Y:S04]  /*0360*/  BSSY.RECONVERGENT B0, `(.L_x_6) ;  /* 0x000000a000007945 */ /* 0x000fe80003800200 */
        /* <DEDUP_REMOVED lines=9> */
.L_x_7:
[----:B------:R-:W-:Y:S05]  /*0400*/  BSYNC.RECONVERGENT B0 ;  /* 0x0000000000007941 */ /* 0x000fea0003800200 */
.L_x_6:
[----:B------:R-:W3:Y:S01]  /*0410*/  LDCU.64 UR4, c[0x0][0x888] ;  /* 0x00011100ff0477ac */ /* 0x000ee20008000a00 */
[----:B------:R-:W-:Y:S01]  /*0420*/  ISETP.NE.AND.EX P1, PT, RZ, UR9, PT, P1 ;  /* 0x00000009ff007c0c */ /* 0x000fe2000bf25310 */
[----:B------:R-:W-:Y:S01]  /*0430*/  UPLOP3.LUT UP4, UPT, UPT, UPT, UPT, 0x80, 0x8 ;  /* 0x000000000008789c */ /* 0x000fe20003f8f070 */
[----:B---3--:R-:W-:-:S04]  /*0440*/  ISETP.NE.U32.AND P2, PT, RZ, UR4, PT ;  /* 0x00000004ff007c0c */ /* 0x008fc8000bf45070 */
[----:B------:R-:W-:-:S13]  /*0450*/  ISETP.NE.AND.EX P2, PT, RZ, UR5, PT, P2 ;  /* 0x00000005ff007c0c */ /* 0x000fda000bf45320 */
[----:B------:R-:W-:Y:S05]  /*0460*/  @P2 BRA P1, `(.L_x_8) ;  /* 0x0000000000282947 */ /* 0x000fea0000800000 */
[----:B------:R-:W-:Y:S01]  /*0470*/  UISETP.NE.U32.AND UP0, UPT, UR8, URZ, UPT ;  /* 0x000000ff0800728c */ /* 0x000fe2000bf05070 */
[----:B-----5:R-:W-:Y:S01]  /*0480*/  FSETP.NEU.AND P1, PT, R27, RZ, PT ;  /* 0x000000ff1b00720b */ /* 0x020fe20003f2d000 */
[----:B------:R-:W-:Y:S02]  /*0490*/  UISETP.NE.U32.AND UP2, UPT, UR4, URZ, UPT ;  /* 0x000000ff0400728c */ /* 0x000fe4000bf45070 */
[----:B------:R-:W-:Y:S02]  /*04a0*/  UISETP.NE.AND.EX UP1, UPT, UR9, URZ, UPT, UP0 ;  /* 0x000000ff0900728c */ /* 0x000fe4000bf25300 */
[----:B------:R-:W-:-:S04]  /*04b0*/  UISETP.NE.AND.EX UP0, UPT, UR5, URZ, UPT, UP2 ;  /* 0x000000ff0500728c */ /* 0x000fc8000bf05320 */
[----:B------:R-:W-:-:S04]  /*04c0*/  USEL UR4, URZ, 0xffffffff, UP0 ;  /* 0xffffffffff047887 */ /* 0x000fc80008000000 */
[----:B------:R-:W-:Y:S01]  /*04d0*/  VOTEU.ANY UP0, P1 ;  /* 0x0000000000ff7886 */ /* 0x000fe20000800100 */
[----:B------:R-:W-:-:S04]  /*04e0*/  @!UP1 USEL UR4, URZ, 0xffffffff, UP0 ;  /* 0xffffffffff049887 */ /* 0x000fc80008000000 */
[----:B------:R-:W-:-:S04]  /*04f0*/  ULOP3.LUT UR4, UR4, 0x1, URZ, 0xc0, !UPT ;  /* 0x0000000104047892 */ /* 0x000fc8000f8ec0ff */
[----:B------:R-:W-:-:S11]  /*0500*/  UISETP.NE.U32.AND UP4, UPT, UR4, 0x1, UPT ;  /* 0x000000010400788c */ /* 0x000fd6000bf85070 */
.L_x_8:
[----:B------:R-:W3:Y:S01]  /*0510*/  SHFL.IDX PT, R0, R67, RZ, 0x1f ;  /* 0x00001fff43007589 */ /* 0x000ee200000e0000 */
[----:B------:R-:W-:-:S04]  /*0520*/  UISETP.NE.AND UP0, UPT, UR22, 0x2, UPT ;  /* 0x000000021600788c */ /* 0x000fc8000bf05270 */
[----:B------:R-:W-:Y:S02]  /*0530*/  UISETP.EQ.AND UP1, UPT, UR47, URZ, !UP0 ;  /* 0x000000ff2f00728c */ /* 0x000fe4000c722270 */
[----:B------:R-:W-:-:S04]  /*0540*/  USEL UR54, URZ, 0x1, UP0 ;  /* 0x00000001ff367887 */ /* 0x000fc80008000000 */
[----:B------:R-:W-:Y:S02]  /*0550*/  PLOP3.LUT P3, PT, P0, PT, UP1, 0x80, 0x8 ;  /* 0x000000000008781c */ /* 0x000fe4000076f018 */
[----:B---3--:R-:W-:-:S13]  /*0560*/  ISETP.NE.AND P1, PT, R0, RZ, PT ;  /* 0x000000ff0000720c */ /* 0x008fda0003f25270 */
[----:B------:R-:W-:Y:S05]  /*0570*/  @P1 BRA `(.L_x_9) ;  /* 0x0000000000781947 */ /* 0x000fea0003800000 */
[----:B------:R-:W3:Y:S01]  /*0580*/  S2UR UR5, SR_CgaCtaId ;  /* 0x00000000000579c3 */ /* 0x000ee20000008800 */
[----:B------:R-:W-:Y:S01]  /*0590*/  UMOV UR4, 0x400 ;  /* 0x0000040000047882 */ /* 0x000fe20000000000 */
[----:B------:R-:W-:Y:S01]  /*05a0*/  UMOV UR8, 0x1 ;  /* 0x0000000100087882 */ /* 0x000fe20000000000 */
[----:B------:R-:W-:Y:S01]  /*05b0*/  UMOV UR6, 0x4 ;  /* 0x0000000400067882 */ /* 0x000fe20000000000 */
[----:B------:R-:W-:-:S04]  /*05c0*/  UIADD3 UR8, UPT, UPT, -UR8, 0x100000, URZ ;  /* 0x0010000008087890 */ /* 0x000fc8000fffe1ff */
[----:B------:R-:W-:Y:S02]  /*05d0*/  USHF.L.U32 UR9, UR8, 0xb, URZ ;  /* 0x0000000b08097899 */ /* 0x000fe400080006ff */
[----:B------:R-:W-:Y:S02]  /*05e0*/  USHF.L.U32 UR8, UR8, 0x1, URZ ;  /* 0x0000000108087899 */ /* 0x000fe400080006ff */
[----:B------:R-:W-:-:S04]  /*05f0*/  UIADD3 UR6, UPT, UPT, -UR6, 0x100000, URZ ;  /* 0x0010000006067890 */ /* 0x000fc8000fffe1ff */
[----:B------:R-:W-:Y:S02]  /*0600*/  USHF.L.U32 UR7, UR6, 0xb, URZ ;  /* 0x0000000b06077899 */ /* 0x000fe400080006ff */
[----:B------:R-:W-:Y:S01]  /*0610*/  USHF.L.U32 UR6, UR6, 0x1, URZ ;  /* 0x0000000106067899 */ /* 0x000fe200080006ff */
[----:B------:R-:W-:Y:S01]  /*0620*/  ELECT P1, URZ, PT ;  /* 0x0000000000ff782f */ /* 0x000fe20003820000 */
[----:B---3--:R-:W-:Y:S01]  /*0630*/  ULEA UR4, UR5, UR4, 0x18 ;  /* 0x0000000405047291 */ /* 0x008fe2000f8ec0ff */
[----:B------:R-:W3:Y:S11]  /*0640*/  FENCE.VIEW.ASYNC.S ;  /* 0x00000000000073c6 */ /* 0x000ef60000000000 */
[----:B---3--:R3:W4:Y:S01]  /*0650*/  SYNCS.EXCH.64 URZ, [UR4], UR8 ;  /* 0x0000000804ff75b2 */ /* 0x0087220008000100 */
[----:B------:R3:W1:Y:S01]  /*0660*/  SYNCS.EXCH.64 URZ, [UR4+0x40], UR6 ;  /* 0x0000400604ff75b2 */ /* 0x0006620008000100 */
        /* <DEDUP_REMOVED lines=13> */
[----:B------:R3:W1:Y:S02]  /*0740*/  SYNCS.EXCH.64 URZ, [UR4+0x78], UR6 ;  /* 0x0000780604ff75b2 */ /* 0x0006640008000100 */
[----:B---3--:R-:W-:Y:S01]  /*0750*/  NOP ;  /* 0x0000000000007918 */ /* 0x008fe20000000000 */
.L_x_9:
[----:B------:R-:W3:Y:S01]  /*0760*/  SHFL.IDX PT, R0, R67, RZ, 0x1f ;  /* 0x00001fff43007589 */ /* 0x000ee200000e0000 */
[----:B------:R-:W-:Y:S01]  /*0770*/  NOP ;  /* 0x0000000000007918 */ /* 0x000fe20000000000 */
[----:B---3--:R-:W-:-:S13]  /*0780*/  ISETP.NE.AND P1, PT, R0, 0x1, PT ;  /* 0x000000010000780c */ /* 0x008fda0003f25270 */
        /* <DEDUP_REMOVED lines=14> */
[----:B---3--:R3:W1:Y:S01]  /*0870*/  SYNCS.EXCH.64 URZ, [UR4+0x80], UR8 ;  /* 0x0000800804ff75b2 */ /* 0x0086620008000100 */
[----:B------:R3:W1:Y:S01]  /*0880*/  SYNCS.EXCH.64 URZ, [UR4+0xa0], UR6 ;  /* 0x0000a00604ff75b2 */ /* 0x0006620008000100 */
[----:B------:R3:W1:Y:S01]  /*0890*/  SYNCS.EXCH.64 URZ, [UR4+0x88], UR8 ;  /* 0x0000880804ff75b2 */ /* 0x0006620008000100 */
[----:B------:R3:W1:Y:S01]  /*08a0*/  SYNCS.EXCH.64 URZ, [UR4+0xa8], UR6 ;  /* 0x0000a80604ff75b2 */ /* 0x0006620008000100 */
[----:B------:R3:W1:Y:S01]  /*08b0*/  SYNCS.EXCH.64 URZ, [UR4+0x90], UR8 ;  /* 0x0000900804ff75b2 */ /* 0x0006620008000100 */
[----:B------:R3:W1:Y:S01]  /*08c0*/  SYNCS.EXCH.64 URZ, [UR4+0xb0], UR6 ;  /* 0x0000b00604ff75b2 */ /* 0x0006620008000100 */
[----:B------:R3:W1:Y:S01]  /*08d0*/  SYNCS.EXCH.64 URZ, [UR4+0x98], UR8 ;  /* 0x0000980804ff75b2 */ /* 0x0006620008000100 */
[----:B------:R3:W1:Y:S01]  /*08e0*/  SYNCS.EXCH.64 URZ, [UR4+0xb8], UR6 ;  /* 0x0000b80604ff75b2 */ /* 0x0006620008000100 */
[----:B------:R-:W-:Y:S01]  /*08f0*/  NOP ;  /* 0x0000000000007918 */ /* 0x000fe20000000000 */
.L_x_10:
[----:B------:R-:W2:Y:S01]  /*0900*/  SHFL.IDX PT, R0, R67, RZ, 0x1f ;  /* 0x00001fff43007589 */ /* 0x000ea200000e0000 */
[----:B------:R-:W-:Y:S01]  /*0910*/  NOP ;  /* 0x0000000000007918 */ /* 0x000fe20000000000 */
[----:B--2---:R-:W-:-:S13]  /*0920*/  ISETP.NE.AND P1, PT, R0, 0x3, PT ;  /* 0x000000030000780c */ /* 0x004fda0003f25270 */
[----:B------:R-:W-:Y:S05]  /*0930*/  @P1 BRA `(.L_x_11) ;  /* 0x0000000000301947 */ /* 0x000fea0003800000 */
[----:B---3--:R-:W2:Y:S01]  /*0940*/  S2UR UR6, SR_CgaCtaId ;  /* 0x00000000000679c3 */ /* 0x008ea20000008800 */
[----:B------:R-:W-:Y:S01]  /*0950*/  UMOV UR4, 0x400 ;  /* 0x0000040000047882 */ /* 0x000fe20000000000 */
[----:B------:R-:W-:Y:S01]  /*0960*/  UMOV UR5, 0x20 ;  /* 0x0000002000057882 */ /* 0x000fe20000000000 */
[----:B------:R-:W-:Y:S01]  /*0970*/  ELECT P1, URZ, PT ;  /* 0x0000000000ff782f */ /* 0x000fe20003820000 */
[----:B--2---:R-:W-:Y:S02]  /*0980*/  ULEA UR6, UR6, UR4, 0x18 ;  /* 0x0000000406067291 */ /* 0x004fe4000f8ec0ff */
[----:B------:R-:W-:-:S04]  /*0990*/  UIADD3 UR4, UPT, UPT, -UR5, 0x100000, URZ ;  /* 0x0010000005047890 */ /* 0x000fc8000fffe1ff */
[----:B------:R-:W-:Y:S02]  /*09a0*/  USHF.L.U32 UR5, UR4, 0xb, URZ ;  /* 0x0000000b04057899 */ /* 0x000fe400080006ff */
[----:B------:R-:W-:Y:S01]  /*09b0*/  USHF.L.U32 UR4, UR4, 0x1, URZ ;  /* 0x0000000104047899 */ /* 0x000fe200080006ff */
[----:B------:R-:W2:Y:S11]  /*09c0*/  FENCE.VIEW.ASYNC.S ;  /* 0x00000000000073c6 */ /* 0x000eb60000000000 */
[----:B--2---:R2:W3:Y:S01]  /*09d0*/  SYNCS.EXCH.64 URZ, [UR6+0xc0], UR4 ;  /* 0x0000c00406ff75b2 */ /* 0x0044e20008000100 */
[----:B------:R2:W1:Y:S01]  /*09e0*/  SYNCS.EXCH.64 URZ, [UR6+0xc8], UR4 ;  /* 0x0000c80406ff75b2 */ /* 0x0004620008000100 */
[----:B------:R-:W-:Y:S01]  /*09f0*/  NOP ;  /* 0x0000000000007918 */ /* 0x000fe20000000000 */
.L_x_11:
[----:B------:R-:W4:Y:S01]  /*0a00*/  SHFL.IDX PT, R0, R67, RZ, 0x1f ;  /* 0x00001fff43007589 */ /* 0x000f2200000e0000 */
[----:B------:R-:W-:Y:S01]  /*0a10*/  NOP ;  /* 0x0000000000007918 */ /* 0x000fe20000000000 */
[----:B----4-:R-:W-:-:S13]  /*0a20*/  ISETP.NE.AND P1, PT, R0, 0x4, PT ;  /* 0x000000040000780c */ /* 0x010fda0003f25270 */
[----:B------:R-:W-:Y:S05]  /*0a30*/  @P1 BRA `(.L_x_12) ;  /* 0x00000000004c1947 */ /* 0x000fea0003800000 */
[----:B--2---:R-:W2:Y:S01]  /*0a40*/  S2UR UR5, SR_CgaCtaId ;  /* 0x00000000000579c3 */ /* 0x004ea20000008800 */
[----:B---3--:R-:W-:Y:S01]  /*0a50*/  UMOV UR4, 0x720 ;  /* 0x0000072000047882 */ /* 0x008fe20000000000 */
[----:B------:R-:W-:Y:S01]  /*0a60*/  UMOV UR6, 0x400 ;  /* 0x0000040000067882 */ /* 0x000fe20000000000 */
[----:B------:R-:W-:Y:S01]  /*0a70*/  USEL UR4, UR4, 0x620, UP4 ;  /* 0x0000062004047887 */ /* 0x000fe2000a000000 */
[----:B------:R-:W-:Y:S01]  /*0a80*/  UMOV UR8, 0x1 ;  /* 0x0000000100087882 */ /* 0x000fe20000000000 */
[----:B------:R-:W-:Y:S01]  /*0a90*/  ELECT P1, URZ, PT ;  /* 0x0000000000ff782f */ /* 0x000fe20003820000 */
[----:B------:R-:W-:-:S04]  /*0aa0*/  UIADD3 UR8, UPT, UPT, -UR8, 0x100000, URZ ;  /* 0x0010000008087890 */ /* 0x000fc8000fffe1ff */
[----:B------:R-:W-:Y:S02]  /*0ab0*/  USHF.L.U32 UR9, UR8, 0xb, URZ ;  /* 0x0000000b08097899 */ /* 0x000fe400080006ff */
[----:B------:R-:W-:Y:S02]  /*0ac0*/  USHF.L.U32 UR8, UR8, 0x1, URZ ;  /* 0x0000000108087899 */ /* 0x000fe400080006ff */
[----:B--2---:R-:W-:Y:S02]  /*0ad0*/  ULEA UR6, UR5, UR6, 0x18 ;  /* 0x0000000605067291 */ /* 0x004fe4000f8ec0ff */
[----:B------:R-:W-:-:S04]  /*0ae0*/  UIADD3 UR4, UPT, UPT, -UR4, 0x100000, URZ ;  /* 0x0010000004047890 */ /* 0x000fc8000fffe1ff */
[----:B------:R-:W-:Y:S02]  /*0af0*/  USHF.L.U32 UR5, UR4, 0xb, URZ ;  /* 0x0000000b04057899 */ /* 0x000fe400080006ff */
[----:B------:R-:W-:Y:S01]  /*0b00*/  USHF.L.U32 UR4, UR4, 0x1, URZ ;  /* 0x0000000104047899 */ /* 0x000fe200080006ff */
[----:B------:R-:W2:Y:S03]  /*0b10*/  FENCE.VIEW.ASYNC.S ;  /* 0x00000000000073c6 */ /* 0x000ea60000000000 */
[----:B--2---:R4:W2:Y:S08]  /*0b20*/  SYNCS.EXCH.64 URZ, [UR6+0xd0], UR8 ;  /* 0x0000d00806ff75b2 */ /* 0x0048b00008000100 */
[----:B------:R4:W3:Y:S01]  /*0b30*/  SYNCS.EXCH.64 URZ, [UR6+0xe0], UR4 ;  /* 0x0000e00406ff75b2 */ /* 0x0008e20008000100 */
[----:B------:R4:W1:Y:S01]  /*0b40*/  SYNCS.EXCH.64 URZ, [UR6+0xd8], UR8 ;  /* 0x0000d80806ff75b2 */ /* 0x0008620008000100 */
[----:B------:R4:W1:Y:S02]  /*0b50*/  SYNCS.EXCH.64 URZ, [UR6+0xe8], UR4 ;  /* 0x0000e80406ff75b2 */ /* 0x0008640008000100 */
[----:B----4-:R-:W-:Y:S01]  /*0b60*/  NOP ;  /* 0x0000000000007918 */ /* 0x010fe20000000000 */
.L_x_12:
[----:B------:R-:W4:Y:S01]  /*0b70*/  SHFL.IDX PT, R0, R67, RZ, 0x1f ;  /* 0x00001fff43007589 */ /* 0x000f2200000e0000 */
[----:B------:R-:W-:Y:S01]  /*0b80*/  NOP ;  /* 0x0000000000007918 */ /* 0x000fe20000000000 */
[----:B----4-:R-:W-:-:S13]  /*0b90*/  ISETP.NE.AND P1, PT, R0, 0x5, PT ;  /* 0x000000050000780c */ /* 0x010fda0003f25270 */
[----:B------:R-:W-:Y:S05]  /*0ba0*/  @P1 BRA `(.L_x_13) ;  /* 0x0000000000581947 */ /* 0x000fea0003800000 */
[----:B--2---:R-:W2:Y:S01]  /*0bb0*/  S2UR UR5, SR_CgaCtaId ;  /* 0x00000000000579c3 */ /* 0x004ea20000008800 */
[----:B---3--:R-:W-:Y:S01]  /*0bc0*/  UMOV UR4, 0x400 ;  /* 0x0000040000047882 */ /* 0x008fe20000000000 */
        /* <DEDUP_REMOVED lines=9> */
[----:B--2---:R-:W-:Y:S01]  /*0c60*/  ULEA UR4, UR5, UR4, 0x18 ;  /* 0x0000000405047291 */ /* 0x004fe2000f8ec0ff */
[----:B------:R-:W2:Y:S11]  /*0c70*/  FENCE.VIEW.ASYNC.S ;  /* 0x00000000000073c6 */ /* 0x000eb60000000000 */
[----:B--2---:R4:W2:Y:S01]  /*0c80*/  SYNCS.EXCH.64 URZ, [UR4+0xf0], UR6 ;  /* 0x0000f00604ff75b2 */ /* 0x0048a20008000100 */
[----:B------:R4:W3:Y:S01]  /*0c90*/  SYNCS.EXCH.64 URZ, [UR4+0x110], UR8 ;  /* 0x0001100804ff75b2 */ /* 0x0008e20008000100 */
[----:B------:R4:W1:Y:S01]  /*0ca0*/  SYNCS.EXCH.64 URZ, [UR4+0xf8], UR6 ;  /* 0x0000f80604ff75b2 */ /* 0x0008620008000100 */
[----:B------:R4:W1:Y:S01]  /*0cb0*/  SYNCS.EXCH.64 URZ, [UR4+0x118], UR8 ;  /* 0x0001180804ff75b2 */ /* 0x0008620008000100 */
[----:B------:R4:W1:Y:S01]  /*0cc0*/  SYNCS.EXCH.64 URZ, [UR4+0x100], UR6 ;  /* 0x0001000604ff75b2 */ /* 0x0008620008000100 */
[----:B------:R4:W1:Y:S01]  /*0cd0*/  SYNCS.EXCH.64 URZ, [UR4+0x120], UR8 ;  /* 0x0001200804ff75b2 */ /* 0x0008620008000100 */
[----:B------:R4:W1:Y:S01]  /*0ce0*/  SYNCS.EXCH.64 URZ, [UR4+0x108], UR6 ;  /* 0x0001080604ff75b2 */ /* 0x0008620008000100 */
[----:B------:R4:W1:Y:S02]  /*0cf0*/  SYNCS.EXCH.64 URZ, [UR4+0x128], UR8 ;  /* 0x0001280804ff75b2 */ /* 0x0008640008000100 */
[----:B----4-:R-:W-:Y:S01]  /*0d00*/  NOP ;  /* 0x0000000000007918 */ /* 0x010fe20000000000 */
.L_x_13:
[----:B------:R-:W4:Y:S01]  /*0d10*/  SHFL.IDX PT, R0, R67, RZ, 0x1f ;  /* 0x00001fff43007589 */ /* 0x000f2200000e0000 */
[----:B------:R-:W-:Y:S01]  /*0d20*/  ISETP.NE.OR P0, PT, RZ, UR22, !P0 ;  /* 0x00000016ff007c0c */ /* 0x000fe2000c705670 */
[----:B------:R-:W-:Y:S01]  /*0d30*/  NOP ;  /* 0x0000000000007918 */ /* 0x000fe20000000000 */
[----:B----4-:R-:W-:-:S13]  /*0d40*/  ISETP.NE.AND P1, PT, R0, 0x3, PT ;  /* 0x000000030000780c */ /* 0x010fda0003f25270 */
[----:B------:R-:W-:Y:S05]  /*0d50*/  @P1 BRA `(.L_x_14) ;  /* 0x0000000000381947 */ /* 0x000fea0003800000 */
[----:B--2---:R-:W2:Y:S01]  /*0d60*/  S2UR UR5, SR_CgaCtaId ;  /* 0x00000000000579c3 */ /* 0x004ea20000008800 */
[----:B---3--:R-:W-:Y:S01]  /*0d70*/  UMOV UR4, 0x400 ;  /* 0x0000040000047882 */ /* 0x008fe20000000000 */
[----:B------:R-:W-:Y:S01]  /*0d80*/  UMOV UR6, 0x20 ;  /* 0x0000002000067882 */ /* 0x000fe20000000000 */
[----:B------:R-:W-:Y:S01]  /*0d90*/  ELECT P1, URZ, PT ;  /* 0x0000000000ff782f */ /* 0x000fe20003820000 */
[----:B------:R-:W-:-:S04]  /*0da0*/  UIADD3 UR6, UPT, UPT, -UR6, 0x100000, URZ ;  /* 0x0010000006067890 */ /* 0x000fc8000fffe1ff */
[----:B------:R-:W-:Y:S02]  /*0db0*/  USHF.L.U32 UR7, UR6, 0xb, URZ ;  /* 0x0000000b06077899 */ /* 0x000fe400080006ff */
[----:B------:R-:W-:Y:S02]  /*0dc0*/  USHF.L.U32 UR6, UR6, 0x1, URZ ;  /* 0x0000000106067899 */ /* 0x000fe400080006ff */
[----:B--2---:R-:W-:Y:S01]  /*0dd0*/  ULEA UR4, UR5, UR4, 0x18 ;  /* 0x0000000405047291 */ /* 0x004fe2000f8ec0ff */
[----:B------:R-:W2:Y:S11]  /*0de0*/  FENCE.VIEW.ASYNC.S ;  /* 0x00000000000073c6 */ /* 0x000eb60000000000 */
[----:B--2---:R4:W2:Y:S01]  /*0df0*/  SYNCS.EXCH.64 URZ, [UR4+0x130], UR6 ;  /* 0x0001300604ff75b2 */ /* 0x0048a20008000100 */
[----:B------:R4:W3:Y:S01]  /*0e00*/  SYNCS.EXCH.64 URZ, [UR4+0x140], UR6 ;  /* 0x0001400604ff75b2 */ /* 0x0008e20008000100 */
[----:B------:R4:W1:Y:S01]  /*0e10*/  SYNCS.EXCH.64 URZ, [UR4+0x138], UR6 ;  /* 0x0001380604ff75b2 */ /* 0x0008620008000100 */
[----:B------:R4:W1:Y:S02]  /*0e20*/  SYNCS.EXCH.64 URZ, [UR4+0x148], UR6 ;  /* 0x0001480604ff75b2 */ /* 0x0008640008000100 */
[----:B----4-:R-:W-:Y:S01]  /*0e30*/  NOP ;  /* 0x0000000000007918 */ /* 0x010fe20000000000 */
.L_x_14:
[----:B---3--:R-:W3:Y:S01]  /*0e40*/  S2UR UR7, SR_CgaCtaId ;  /* 0x00000000000779c3 */ /* 0x008ee20000008800 */
[----:B------:R-:W-:Y:S01]  /*0e50*/  VOTEU.ALL UP0, P0 ;  /* 0x0000000000ff7886 */ /* 0x000fe20000000000 */
[----:B--2---:R-:W-:Y:S01]  /*0e60*/  UMOV UR4, 0x20 ;  /* 0x0000002000047882 */ /* 0x004fe20000000000 */
[----:B------:R-:W-:Y:S01]  /*0e70*/  NOP ;  /* 0x0000000000007918 */ /* 0x000fe20000000000 */
[----:B------:R-:W-:Y:S01]  /*0e80*/  LOP3.LUT R0, R79, 0x1f, RZ, 0xc0, !PT ;  /* 0x0000001f4f007812 */ /* 0x000fe200078ec0ff */
[----:B------:R-:W-:Y:S01]  /*0e90*/  UISETP.NE.AND UP5, UPT, UR22, URZ, UPT ;  /* 0x000000ff1600728c */ /* 0x000fe2000bfa5270 */
[----:B------:R-:W-:Y:S01]  /*0ea0*/  @!UP0 UMOV UR6, 0x400 ;  /* 0x0000040000068882 */ /* 0x000fe20000000000 */
[----:B------:R-:W-:-:S04]  /*0eb0*/  @!UP0 UIADD3 UR4, UPT, UPT, -UR4, 0x100000, URZ ;  /* 0x0010000004048890 */ /* 0x000fc8000fffe1ff */
[----:B------:R-:W-:Y:S02]  /*0ec0*/  @!UP0 USHF.L.U32 UR5, UR4, 0xb, URZ ;  /* 0x0000000b04058899 */ /* 0x000fe400080006ff */
[----:B------:R-:W-:Y:S02]  /*0ed0*/  @!UP0 USHF.L.U32 UR4, UR4, 0x1, URZ ;  /* 0x0000000104048899 */ /* 0x000fe400080006ff */
[----:B---3--:R-:W-:Y:S01]  /*0ee0*/  @!UP0 ULEA UR6, UR7, UR6, 0x18 ;  /* 0x0000000607068291 */ /* 0x008fe2000f8ec0ff */
[----:B------:R-:W2:Y:S01]  /*0ef0*/  LDCU UR7, c[0x0][0x36c] ;  /* 0x00006d80ff0777ac */ /* 0x000ea20008000800 */
[----:B------:R-:W-:Y:S01]  /*0f00*/  VOTEU.ALL UP0, P0 ;  /* 0x0000000000ff7886 */ /* 0x000fe20000000000 */
[----:B------:R-:W3:Y:S09]  /*0f10*/  FENCE.VIEW.ASYNC.S ;  /* 0x00000000000073c6 */ /* 0x000ef20000000000 */
[----:B---3--:R3:W4:Y:S01]  /*0f20*/  @!UP0 SYNCS.EXCH.64 URZ, [UR6+0x150], UR4 ;  /* 0x0001500406ff85b2 */ /* 0x0087220008000100 */
[----:B--2---:R-:W-:-:S09]  /*0f30*/  UISETP.EQ.U32.AND UP6, UPT, UR7, 0x1, UPT ;  /* 0x000000010700788c */ /* 0x004fd2000bfc2070 */
[----:B---3--:R-:W-:Y:S05]  /*0f40*/  BRA.U !UP6, `(.L_x_15) ;  /* 0x000000010e087547 */ /* 0x008fea000b800000 */
[----:B-1--4-:R-:W-:Y:S01]  /*0f50*/  UCGABAR_ARV ;  /* 0x00000000000079c7 */ /* 0x012fe20008000000 */
[----:B------:R-:W-:Y:S05]  /*0f60*/  BRA `(.L_x_16) ;  /* 0x0000000000047947 */ /* 0x000fea0003800000 */
.L_x_15:
[----:B-1--4-:R-:W-:Y:S01]  /*0f70*/  NOP ;  /* 0x0000000000007918 */ /* 0x012fe20000000000 */
.L_x_16:
[----:B------:R-:W1:Y:S01]  /*0f80*/  S2UR UR25, SR_CTAID.X ;  /* 0x00000000001979c3 */ /* 0x000e620000002500 */
[----:B------:R-:W-:-:S05]  /*0f90*/  CS2R.32 R69, SR_CgaSize ;  /* 0x0000000000457805 */ /* 0x000fca0000008a00 */
[----:B------:R-:W-:-:S05]  /*0fa0*/  IMAD R69, R69, -0xa0, RZ ;  /* 0xffffff6045457824 */ /* 0x000fca00078e02ff */
[----:B------:R-:W-:-:S14]  /*0fb0*/  R2UR UR5, R69 ;  /* 0x00000000450572ca */ /* 0x000fdc00000e0000 */
[----:B------:R-:W2:Y:S01]  /*0fc0*/  LDCU UR5, c[0x0][UR5+0x2b0] ;  /* 0x00005600050577ac */ /* 0x000ea20008000800 */
[----:B------:R-:W-:-:S05]  /*0fd0*/  CS2R.32 R69, SR_CgaSize ;  /* 0x0000000000457805 */ /* 0x000fca0000008a00 */
[----:B------:R-:W-:-:S05]  /*0fe0*/  IMAD R69, R69, -0xa0, RZ ;  /* 0xffffff6045457824 */ /* 0x000fca00078e02ff */
[----:B------:R-:W-:-:S14]  /*0ff0*/  R2UR UR4, R69 ;  /* 0x00000000450472ca */ /* 0x000fdc00000e0000 */
[----:B------:R-:W3:Y:S01]  /*1000*/  LDCU UR4, c[0x0][UR4+0x2b4] ;  /* 0x00005680040477ac */ /* 0x000ee20008000800 */
[----:B------:R-:W4:Y:S01]  /*1010*/  S2UR UR32, SR_CTAID.Y ;  /* 0x00000000002079c3 */ /* 0x000f220000002600 */
[----:B------:R-:W-:-:S05]  /*1020*/  CS2R.32 R69, SR_CgaSize ;  /* 0x0000000000457805 */ /* 0x000fca0000008a00 */
[----:B------:R-:W-:-:S05]  /*1030*/  IMAD R69, R69, -0xa0, RZ ;  /* 0xffffff6045457824 */ /* 0x000fca00078e02ff */
[----:B------:R-:W-:-:S14]  /*1040*/  R2UR UR7, R69 ;  /* 0x00000000450772ca */ /* 0x000fdc00000e0000 */
[----:B------:R-:W3:Y:S01]  /*1050*/  LDCU UR7, c[0x0][UR7+0x2a0] ;  /* 0x00005400070777ac */ /* 0x000ee20008000800 */
[----:B------:R-:W-:-:S05]  /*1060*/  CS2R.32 R69, SR_CgaSize ;  /* 0x0000000000457805 */ /* 0x000fca0000008a00 */
[----:B------:R-:W-:-:S05]  /*1070*/  IMAD R69, R69, -0xa0, RZ ;  /* 0xffffff6045457824 */ /* 0x000fca00078e02ff */
[----:B------:R-:W-:-:S14]  /*1080*/  R2UR UR8, R69 ;  /* 0x00000000450872ca */ /* 0x000fdc00000e0000 */
[----:B------:R-:W3:Y:S01]  /*1090*/  LDCU UR8, c[0x0][UR8+0x2a4] ;  /* 0x00005480080877ac */ /* 0x000ee20008000800 */
[----:B------:R-:W3:Y:S01]  /*10a0*/  S2UR UR9, SR_CgaCtaId ;  /* 0x00000000000979c3 */ /* 0x000ee20000008800 */
[----:B------:R-:W-:Y:S01]  /*10b0*/  UISETP.GT.U32.AND UP0, UPT, UR47, 0xffff, UPT ;  /* 0x0000ffff2f00788c */ /* 0x000fe2000bf04070 */
[----:B------:R-:W3:Y:S01]  /*10c0*/  LDCU UR23, c[0x0][0xb24] ;  /* 0x00016480ff1777ac */ /* 0x000ee20008000800 */
[----:B------:R-:W3:Y:S01]  /*10d0*/  LDCU UR45, c[0x0][0xb24] ;  /* 0x00016480ff2d77ac */ /* 0x000ee20008000800 */
[----:B-1----:R-:W-:Y:S01]  /*10e0*/  I2FP.F32.U32 R3, UR25 ;  /* 0x0000001900037c45 */ /* 0x002fe20008201000 */
[----:B------:R-:W1:Y:S04]  /*10f0*/  LDCU UR27, c[0x0][0xb30] ;  /* 0x00016600ff1b77ac */ /* 0x000e680008000800 */
[----:B--2---:R-:W-:Y:S01]  /*1100*/  FMUL R3, R3, UR5 ;  /* 0x0000000503037c20 */ /* 0x004fe20008400000 */
[----:B------:R-:W-:Y:S01]  /*1110*/  USEL UR5, UR47, 0xffff, !UP0 ;  /* 0x0000ffff2f057887 */ /* 0x000fe2000c000000 */
[----:B----4-:R-:W-:Y:S01]  /*1120*/  I2FP.F32.U32 R2, UR32 ;  /* 0x0000002000027c45 */ /* 0x010fe20008201000 */
[----:B------:R-:W-:-:S03]  /*1130*/  UMOV UR11, 0x55 ;  /* 0x00000055000b7882 */ /* 0x000fc60000000000 */
[----:B------:R-:W2:Y:S01]  /*1140*/  F2I.U32.TRUNC.NTZ R3, R3 ;  /* 0x0000000300037305 */ /* 0x000ea2000020f000 */
[----:B------:R-:W-:Y:S01]  /*1150*/  ULOP3.LUT UR24, UR5, 0xffff, URZ, 0xc0, !UPT ;  /* 0x0000ffff05187892 */ /* 0x000fe2000f8ec0ff */
[----:B---3--:R-:W-:Y:S01]  /*1160*/  FMUL R2, R2, UR4 ;  /* 0x0000000402027c20 */ /* 0x008fe20008400000 */
[----:B------:R-:W-:-:S05]  /*1170*/  USHF.L.U32 UR28, UR9, 0x8, URZ ;  /* 0x00000008091c7899 */ /* 0x000fca00080006ff */
[----:B------:R-:W3:Y:S01]  /*1180*/  F2I.U32.TRUNC.NTZ R2, R2 ;  /* 0x0000000200027305 */ /* 0x000ee2000020f000 */
[----:B--2---:R-:W-:Y:S02]  /*1190*/  R2UR UR4, R3 ;  /* 0x00000000030472ca */ /* 0x004fe400000e0000 */
[----:B------:R-:W-:Y:S02]  /*11a0*/  PRMT R3, RZ, 0x7610, R3 ;  /* 0x00007610ff037816 */ /* 0x000fe40000000003 */
[----:B---3--:R-:W-:Y:S02]  /*11b0*/  R2UR UR6, R2 ;  /* 0x00000000020672ca */ /* 0x008fe400000e0000 */
[----:B------:R-:W-:-:S07]  /*11c0*/  PRMT R2, RZ, 0x7610, R2 ;  /* 0x00007610ff027816 */ /* 0x000fce0000000002 */
[----:B------:R-:W-:-:S04]  /*11d0*/  UIADD3 UR5, UPT, UPT, -UR4, URZ, URZ ;  /* 0x000000ff04057290 */ /* 0x000fc8000fffe1ff */
[----:B------:R-:W-:Y:S02]  /*11e0*/  UIMAD UR5, UR7, UR5, UR25 ;  /* 0x00000005070572a4 */ /* 0x000fe4000f8e0219 */
[----:B------:R-:W-:-:S04]  /*11f0*/  UIADD3 UR4, UPT, UPT, -UR6, URZ, URZ ;  /* 0x000000ff06047290 */ /* 0x000fc8000fffe1ff */
[----:B------:R-:W-:Y:S01]  /*1200*/  IMAD.U32 R69, RZ, RZ, UR5 ;  /* 0x00000005ff457e24 */ /* 0x000fe2000f8e00ff */
[----:B------:R-:W-:-:S06]  /*1210*/  UIMAD UR4, UR8, UR4, UR32 ;  /* 0x00000004080472a4 */ /* 0x000fcc000f8e0220 */
[----:B------:R-:W-:Y:S01]  /*1220*/  IMAD.U32 R68, RZ, RZ, UR4 ;  /* 0x00000004ff447e24 */ /* 0x000fe2000f8e00ff */
[----:B-1----:R-:W-:Y:S06]  /*1230*/  BRA.U UP5, `(.L_x_17) ;  /* 0x0000000105647547 */ /* 0x002fec000b800000 */
[----:B------:R-:W-:Y:S02]  /*1240*/  R2UR UR4, R69 ;  /* 0x00000000450472ca */ /* 0x000fe400000e0000 */
[----:B------:R-:W-:-:S11]  /*1250*/  R2UR UR12, R68 ;  /* 0x00000000440c72ca */ /* 0x000fd600000e0000 */
[----:B------:R-:W-:Y:S02]  /*1260*/  UISETP.GT.U32.AND UP0, UPT, UR4, 0x1, UPT ;  /* 0x000000010400788c */ /* 0x000fe4000bf04070 */
[----:B------:R-:W-:Y:S02]  /*1270*/  ULOP3.LUT UR10, UR4, 0xfffffffe, URZ, 0xc0, !UPT ;  /* 0xfffffffe040a7892 */ /* 0x000fe4000f8ec0ff */
[----:B------:R-:W-:Y:S02]  /*1280*/  UISETP.NE.AND UP3, UPT, UR12, URZ, UP0 ;  /* 0x000000ff0c00728c */ /* 0x000fe40008765270 */
[----:B------:R-:W-:Y:S02]  /*1290*/  UISETP.NE.AND UP2, UPT, UR12, 0x1, UP0 ;  /* 0x000000010c00788c */ /* 0x000fe40008745270 */
[----:B------:R-:W-:Y:S02]  /*12a0*/  UISETP.NE.AND UP1, UPT, UR12, 0x2, UP0 ;  /* 0x000000020c00788c */ /* 0x000fe40008725270 */
[----:B------:R-:W-:-:S02]  /*12b0*/  UISETP.NE.AND UP0, UPT, UR12, 0x3, UP0 ;  /* 0x000000030c00788c */ /* 0x000fc40008705270 */
[----:B------:R-:W-:Y:S02]  /*12c0*/  USEL UR6, URZ, 0x1, UP3 ;  /* 0x00000001ff067887 */ /* 0x000fe40009800000 */
[----:B------:R-:W-:Y:S02]  /*12d0*/  USEL UR5, URZ, 0x4, UP2 ;  /* 0x00000004ff057887 */ /* 0x000fe40009000000 */
[----:B------:R-:W-:Y:S02]  /*12e0*/  USEL UR4, URZ, 0x10, UP1 ;  /* 0x00000010ff047887 */ /* 0x000fe40008800000 */
[----:B------:R-:W-:Y:S02]  /*12f0*/  USEL UR9, URZ, 0x40, UP0 ;  /* 0x00000040ff097887 */ /* 0x000fe40008000000 */
[----:B------:R-:W-:Y:S02]  /*1300*/  USEL UR8, URZ, 0x2, UP3 ;  /* 0x00000002ff087887 */ /* 0x000fe40009800000 */
[----:B------:R-:W-:-:S02]  /*1310*/  UIADD3 UR4, UPT, UPT, UR4, UR5, UR6 ;  /* 0x0000000504047290 */ /* 0x000fc4000fffe006 */
[----:B------:R-:W-:Y:S02]  /*1320*/  USEL UR6, URZ, 0x20, UP1 ;  /* 0x00000020ff067887 */ /* 0x000fe40008800000 */
[----:B------:R-:W-:Y:S02]  /*1330*/  USEL UR7, URZ, 0x8, UP2 ;  /* 0x00000008ff077887 */ /* 0x000fe40009000000 */
[----:B------:R-:W-:Y:S02]  /*1340*/  UIADD3 UR5, UPT, UPT, UR8, UR9, UR4 ;  /* 0x0000000908057290 */ /* 0x000fe4000fffe004 */
[----:B------:R-:W-:Y:S02]  /*1350*/  ULEA UR4, UR12, UR10, 0x1 ;  /* 0x0000000a0c047291 */ /* 0x000fe4000f8e08ff */
[----:B------:R-:W-:Y:S02]  /*1360*/  USEL UR8, URZ, 0x80, UP0 ;  /* 0x00000080ff087887 */ /* 0x000fe40008000000 */
[----:B------:R-:W-:-:S03]  /*1370*/  UIADD3 UR5, UPT, UPT, UR6, UR7, UR5 ;  /* 0x0000000706057290 */ /* 0x000fc6000fffe005 */
[----:B------:R-:W-:Y:S01]  /*1380*/  UMOV UR6, 0x3 ;  /* 0x0000000300067882 */ /* 0x000fe20000000000 */
[----:B------:R-:W-:Y:S02]  /*1390*/  UIADD3 UR5, UPT, UPT, UR5, UR8, URZ ;  /* 0x0000000805057290 */ /* 0x000fe4000fffe0ff */
[----:B------:R-:W-:-:S04]  /*13a0*/  USHF.L.U32 UR4, UR6, UR4, URZ ;  /* 0x0000000406047299 */ /* 0x000fc800080006ff */
[----:B------:R-:W-:Y:S02]  /*13b0*/  IMAD.U32 R3, RZ, RZ, UR5 ;  /* 0x00000005ff037e24 */ /* 0x000fe4000f8e00ff */
[----:B------:R-:W-:-:S07]  /*13c0*/  IMAD.U32 R2, RZ, RZ, UR4 ;  /* 0x00000004ff027e24 */ /* 0x000fce000f8e00ff */
.L_x_17:
[----:B------:R-:W1:Y:S01]  /*13d0*/  S2UR UR36, SR_CTAID.Z ;  /* 0x00000000002479c3 */ /* 0x000e620000002700 */
[----:B------:R-:W-:Y:S02]  /*13e0*/  UISETP.GE.AND UP0, UPT, UR23, 0x1, UPT ;  /* 0x000000011700788c */ /* 0x000fe4000bf06270 */
[----:B------:R-:W-:Y:S02]  /*13f0*/  UISETP.NE.AND UP3, UPT, UR22, 0x2, UPT ;  /* 0x000000021600788c */ /* 0x000fe4000bf65270 */
[----:B------:R-:W-:Y:S02]  /*1400*/  ULOP3.LUT UR28, UR28, 0x600, URZ, 0xc0, !UPT ;  /* 0x000006001c1c7892 */ /* 0x000fe4000f8ec0ff */
[----:B------:R-:W-:Y:S01]  /*1410*/  USHF.L.U32 UR24, UR11, UR24, URZ ;  /* 0x000000180b187299 */ /* 0x000fe200080006ff */
[----:B------:R-:W-:Y:S02]  /*1420*/  UMOV UR20, UR25 ;  /* 0x0000001900147c82 */ /* 0x000fe40008000000 */
[----:B------:R-:W-:Y:S09]  /*1430*/  BRA.U !UP0, `(.L_x_18) ;  /* 0x0000000108d47547 */ /* 0x000ff2000b800000 */
[----:B------:R-:W2:Y:S01]  /*1440*/  LDCU.128 UR12, c[0x0][0xb10] ;  /* 0x00016200ff0c77ac */ /* 0x000ea20008000c00 */
[----:B------:R-:W3:Y:S01]  /*1450*/  LDCU UR6, c[0x0][0x370] ;  /* 0x00006e00ff0677ac */ /* 0x000ee20008000800 */
[----:B------:R-:W4:Y:S01]  /*1460*/  LDCU UR5, c[0x0][0x374] ;  /* 0x00006e80ff0577ac */ /* 0x000f220008000800 */
[----:B------:R-:W1:Y:S01]  /*1470*/  LDCU UR26, c[0x0][0xb0c] ;  /* 0x00016180ff1a77ac */ /* 0x000e620008000800 */
[----:B------:R-:W1:Y:S01]  /*1480*/  LDCU UR4, c[0x0][0xb20] ;  /* 0x00016400ff0477ac */ /* 0x000e620008000800 */
[----:B------:R-:W1:Y:S01]  /*1490*/  LDCU.64 UR8, c[0x0][0xb28] ;  /* 0x00016500ff0877ac */ /* 0x000e620008000a00 */
[----:B--2---:R-:W-:Y:S02]  /*14a0*/  UISETP.NE.AND UP0, UPT, UR14, 0x1, UPT ;  /* 0x000000010e00788c */ /* 0x004fe4000bf05270 */
[----:B----4-:R-:W-:Y:S02]  /*14b0*/  UIMAD.WIDE.U32 UR10, UR5, UR15, URZ ;  /* 0x0000000f050a72a5 */ /* 0x010fe4000f8e00ff */
[----:B---3--:R-:W-:-:S02]  /*14c0*/  UIMAD.WIDE.U32 UR18, UR6, UR12, URZ ;  /* 0x0000000c061272a5 */ /* 0x008fc4000f8e00ff */
[----:B-1----:R-:W-:Y:S02]  /*14d0*/  UISETP.NE.AND UP1, UPT, UR26, 0x1, UPT ;  /* 0x000000011a00788c */ /* 0x002fe4000bf25270 */
[----:B------:R-:W-:Y:S01]  /*14e0*/  UISETP.NE.AND UP2, UPT, UR23, 0x1, UPT ;  /* 0x000000011700788c */ /* 0x000fe2000bf45270 */
[----:B------:R-:W-:Y:S02]  /*14f0*/  UMOV UR10, UR11 ;  /* 0x0000000b000a7c82 */ /* 0x000fe40008000000 */
[----:B------:R-:W-:Y:S01]  /*1500*/  UMOV UR18, UR19 ;  /* 0x0000001300127c82 */ /* 0x000fe20008000000 */
[----:B------:R-:W-:Y:S02]  /*1510*/  @UP0 USHF.R.U32.HI UR5, URZ, UR4, UR10 ;  /* 0x00000004ff050299 */ /* 0x000fe4000801160a */
[----:B------:R-:W-:Y:S02]  /*1520*/  UIMAD.WIDE.U32 UR20, UR32, UR15, URZ ;  /* 0x0000000f201472a5 */ /* 0x000fe4000f8e00ff */
[----:B------:R-:W-:-:S02]  /*1530*/  UIMAD.WIDE.U32 UR10, UR5, UR8, URZ ;  /* 0x00000008050a72a5 */ /* 0x000fc4000f8e00ff */
[----:B------:R-:W-:Y:S02]  /*1540*/  @UP1 USHF.R.U32.HI UR6, URZ, UR13, UR18 ;  /* 0x0000000dff061299 */ /* 0x000fe40008011612 */
[----:B------:R-:W-:Y:S02]  /*1550*/  UIMAD.WIDE.U32 UR16, UR25, UR12, URZ ;  /* 0x0000000c191072a5 */ /* 0x000fe4000f8e00ff */
[----:B------:R-:W-:Y:S01]  /*1560*/  UIMAD.WIDE.U32 UR18, UR6, UR8, URZ ;  /* 0x00000008061272a5 */ /* 0x000fe2000f8e00ff */
[----:B------:R-:W-:Y:S01]  /*1570*/  UMOV UR20, UR21 ;  /* 0x0000001500147c82 */ /* 0x000fe20008000000 */
[----:B------:R-:W-:Y:S01]  /*1580*/  UMOV UR10, UR11 ;  /* 0x0000000b000a7c82 */ /* 0x000fe20008000000 */
[----:B------:R-:W-:Y:S02]  /*1590*/  USHF.R.U32.HI UR20, URZ, UR4, UR20 ;  /* 0x00000004ff147299 */ /* 0x000fe40008011614 */
[----:B------:R-:W-:Y:S02]  /*15a0*/  @UP2 USHF.R.U32.HI UR5, URZ, UR9, UR10 ;  /* 0x00000009ff052299 */ /* 0x000fe4000801160a */
[----:B------:R-:W-:Y:S01]  /*15b0*/  UMOV UR7, UR19 ;  /* 0x0000001300077c82 */ /* 0x000fe20008000000 */
[----:B------:R-:W-:Y:S01]  /*15c0*/  UMOV UR16, UR17 ;  /* 0x0000001100107c82 */ /* 0x000fe20008000000 */
[----:B------:R-:W-:-:S02]  /*15d0*/  @UP2 USHF.R.U32.HI UR6, URZ, UR9, UR7 ;  /* 0x00000009ff062299 */ /* 0x000fc40008011607 */
[----:B------:R-:W-:Y:S02]  /*15e0*/  USHF.R.U32.HI UR16, URZ, UR13, UR16 ;  /* 0x0000000dff107299 */ /* 0x000fe40008011610 */
[----:B------:R-:W-:Y:S02]  /*15f0*/  USEL UR4, UR32, UR20, !UP0 ;  /* 0x0000001420047287 */ /* 0x000fe4000c000000 */
[----:B------:R-:W-:Y:S02]  /*1600*/  UIMAD UR7, UR5, UR23, URZ ;  /* 0x00000017050772a4 */ /* 0x000fe4000f8e02ff */
[----:B------:R-:W-:Y:S02]  /*1610*/  USEL UR5, UR25, UR16, !UP1 ;  /* 0x0000001019057287 */ /* 0x000fe4000c800000 */
[----:B------:R-:W-:Y:S02]  /*1620*/  UIMAD UR12, UR6, UR23, URZ ;  /* 0x00000017060c72a4 */ /* 0x000fe4000f8e02ff */
[----:B------:R-:W-:-:S02]  /*1630*/  UISETP.GE.AND UP0, UPT, UR4, UR7, UPT ;  /* 0x000000070400728c */ /* 0x000fc4000bf06270 */
[----:B------:R-:W-:Y:S02]  /*1640*/  UIMAD.WIDE.U32 UR10, UR4, UR8, URZ ;  /* 0x00000008040a72a5 */ /* 0x000fe4000f8e00ff */
[----:B------:R-:W-:Y:S02]  /*1650*/  UISETP.GE.OR UP0, UPT, UR5, UR12, UP0 ;  /* 0x0000000c0500728c */ /* 0x000fe40008706670 */
[----:B------:R-:W-:Y:S02]  /*1660*/  UIMAD.WIDE.U32 UR12, UR5, UR8, URZ ;  /* 0x00000008050c72a5 */ /* 0x000fe4000f8e00ff */
[----:B------:R-:W-:Y:S01]  /*1670*/  UIADD3 UR10, UPT, UPT, -UR4, URZ, URZ ;  /* 0x000000ff040a7290 */ /* 0x000fe2000fffe1ff */
[----:B------:R-:W-:Y:S01]  /*1680*/  UMOV UR8, UR11 ;  /* 0x0000000b00087c82 */ /* 0x000fe20008000000 */
[----:B------:R-:W-:Y:S02]  /*1690*/  UIADD3 UR20, UPT, UPT, -UR5, URZ, URZ ;  /* 0x000000ff05147290 */ /* 0x000fe4000fffe1ff */
[----:B------:R-:W-:-:S03]  /*16a0*/  USHF.R.U32.HI UR8, URZ, UR9, UR8 ;  /* 0x00000009ff087299 */ /* 0x000fc60008011608 */
[----:B------:R-:W-:Y:S01]  /*16b0*/  @!UP0 UMOV UR7, UR13 ;  /* 0x0000000d00078c82 */ /* 0x000fe20008000000 */
[----:B------:R-:W-:Y:S02]  /*16c0*/  UIMAD UR32, UR14, UR10, UR32 ;  /* 0x0000000a0e2072a4 */ /* 0x000fe4000f8e0220 */
[----:B------:R-:W-:Y:S02]  /*16d0*/  USEL UR8, UR4, UR8, !UP2 ;  /* 0x0000000804087287 */ /* 0x000fe4000d000000 */
[----:B------:R-:W-:Y:S02]  /*16e0*/  @!UP0 USHF.R.U32.HI UR7, URZ, UR9, UR7 ;  /* 0x00000009ff078299 */ /* 0x000fe40008011607 */
[----:B------:R-:W-:Y:S02]  /*16f0*/  UIADD3 UR9, UPT, UPT, -UR8, URZ, URZ ;  /* 0x000000ff08097290 */ /* 0x000fe4000fffe1ff */
[----:B------:R-:W-:Y:S02]  /*1700*/  @!UP0 USEL UR7, UR5, UR7, !UP2 ;  /* 0x0000000705078287 */ /* 0x000fe4000d000000 */
[----:B------:R-:W-:-:S02]  /*1710*/  UIMAD UR9, UR23, UR9, UR4 ;  /* 0x00000009170972a4 */ /* 0x000fc4000f8e0204 */
[----:B------:R-:W-:Y:S02]  /*1720*/  @!UP0 UIADD3 UR8, UPT, UPT, UR8, -UR7, URZ ;  /* 0x8000000708088290 */ /* 0x000fe4000fffe0ff */
[----:B------:R-:W-:Y:S02]  /*1730*/  @!UP0 UIMAD UR6, UR9, UR6, UR7 ;  /* 0x00000006090682a4 */ /* 0x000fe4000f8e0207 */
[----:B------:R-:W-:Y:S02]  /*1740*/  @!UP0 UIMAD UR4, UR8, UR23, UR5 ;  /* 0x00000017080482a4 */ /* 0x000fe4000f8e0205 */
[----:B------:R-:W-:Y:S02]  /*1750*/  UIMAD UR20, UR26, UR20, UR25 ;  /* 0x000000141a1472a4 */ /* 0x000fe4000f8e0219 */
[----:B------:R-:W-:Y:S01]  /*1760*/  UIMAD UR32, UR4, UR14, UR32 ;  /* 0x0000000e042072a4 */ /* 0x000fe2000f8e0220 */
[----:B------:R-:W-:Y:S02]  /*1770*/  @!UP0 UMOV UR5, UR6 ;  /* 0x0000000600058c82 */ /* 0x000fe40008000000 */
[----:B------:R-:W-:-:S12]  /*1780*/  UIMAD UR20, UR5, UR26, UR20 ;  /* 0x0000001a051472a4 */ /* 0x000fd8000f8e0214 */
.L_x_18:
[----:B------:R-:W-:-:S09]  /*1790*/  UISETP.NE.AND UP0, UPT, UR27, 0x1, UPT ;  /* 0x000000011b00788c */ /* 0x000fd2000bf05270 */
[----:B------:R-:W-:Y:S05]  /*17a0*/  BRA.U UP0, `(.L_x_19) ;  /* 0x0000000100447547 */ /* 0x000fea000b800000 */
[----:B------:R-:W2:Y:S01]  /*17b0*/  LDCU.128 UR8, c[0x0][0xb10] ;  /* 0x00016200ff0877ac */ /* 0x000ea20008000c00 */
[----:B------:R-:W3:Y:S01]  /*17c0*/  LDCU UR12, c[0x0][0xb0c] ;  /* 0x00016180ff0c77ac */ /* 0x000ee20008000800 */
[----:B------:R-:W4:Y:S01]  /*17d0*/  LDCU UR13, c[0x0][0xb20] ;  /* 0x00016400ff0d77ac */ /* 0x000f220008000800 */
[----:B--2---:R-:W-:Y:S02]  /*17e0*/  UIMAD.WIDE.U32 UR6, UR20, UR8, URZ ;  /* 0x00000008140672a5 */ /* 0x004fe4000f8e00ff */
[----:B------:R-:W-:Y:S02]  /*17f0*/  UIMAD.WIDE.U32 UR4, UR32, UR11, URZ ;  /* 0x0000000b200472a5 */ /* 0x000fe4000f8e00ff */
[----:B---3--:R-:W-:Y:S02]  /*1800*/  UISETP.NE.AND UP1, UPT, UR12, 0x1, UPT ;  /* 0x000000010c00788c */ /* 0x008fe4000bf25270 */
[----:B------:R-:W-:Y:S01]  /*1810*/  UISETP.NE.AND UP0, UPT, UR10, 0x1, UPT ;  /* 0x000000010a00788c */ /* 0x000fe2000bf05270 */
[----:B------:R-:W-:-:S02]  /*1820*/  UMOV UR6, UR7 ;  /* 0x0000000700067c82 */ /* 0x000fc40008000000 */
[----:B------:R-:W-:Y:S01]  /*1830*/  UMOV UR4, UR5 ;  /* 0x0000000500047c82 */ /* 0x000fe20008000000 */
[----:B------:R-:W-:Y:S02]  /*1840*/  USHF.R.U32.HI UR6, URZ, UR9, UR6 ;  /* 0x00000009ff067299 */ /* 0x000fe40008011606 */
[----:B----4-:R-:W-:Y:S02]  /*1850*/  USHF.R.U32.HI UR4, URZ, UR13, UR4 ;  /* 0x0000000dff047299 */ /* 0x010fe40008011604 */
[----:B------:R-:W-:Y:S02]  /*1860*/  USEL UR5, UR20, UR6, !UP1 ;  /* 0x0000000614057287 */ /* 0x000fe4000c800000 */
[----:B------:R-:W-:-:S04]  /*1870*/  USEL UR4, UR32, UR4, !UP0 ;  /* 0x0000000420047287 */ /* 0x000fc8000c000000 */
[----:B------:R-:W-:Y:S02]  /*1880*/  UIADD3 UR6, UPT, UPT, -UR4, UR5, URZ ;  /* 0x0000000504067290 */ /* 0x000fe4000fffe1ff */
[----:B------:R-:W-:Y:S02]  /*1890*/  UIADD3 UR4, UPT, UPT, UR4, -UR5, URZ ;  /* 0x8000000504047290 */ /* 0x000fe4000fffe0ff */
[----:B------:R-:W-:Y:S02]  /*18a0*/  UIMAD UR32, UR6, UR10, UR32 ;  /* 0x0000000a062072a4 */ /* 0x000fe4000f8e0220 */
[----:B------:R-:W-:-:S12]  /*18b0*/  UIMAD UR20, UR4, UR12, UR20 ;  /* 0x0000000c041472a4 */ /* 0x000fd8000f8e0214 */
.L_x_19:
[----:B------:R-:W-:Y:S05]  /*18c0*/  BRA.U !UP6, `(.L_x_20) ;  /* 0x000000010e0c7547 */ /* 0x000fea000b800000 */
[----:B------:R-:W-:Y:S01]  /*18d0*/  UCGABAR_WAIT ;  /* 0x0000000000007dc7 */ /* 0x000fe20008000000 */
[----:B------:R-:W-:Y:S01]  /*18e0*/  CCTL.IVALL ;  /* 0x00000000ff00798f */ /* 0x000fe20002000000 */
[----:B------:R-:W-:Y:S05]  /*18f0*/  BRA `(.L_x_21) ;  /* 0x0000000000047947 */ /* 0x000fea0003800000 */
.L_x_20:
[----:B------:R-:W-:Y:S06]  /*1900*/  BAR.SYNC.DEFER_BLOCKING 0x0 ;  /* 0x0000000000007b1d */ /* 0x000fec0000010000 */
.L_x_21:
[----:B------:R-:W-:Y:S05]  /*1910*/  BRA.U UP3, `(.L_x_22) ;  /* 0x0000001503807547 */ /* 0x000fea000b800000 */
[----:B------:R-:W2:Y:S01]  /*1920*/  LDCU UR6, c[0x0][0x38c] ;  /* 0x00007180ff0677ac */ /* 0x000ea20008000800 */
[----:B------:R-:W3:Y:S01]  /*1930*/  S2UR UR8, SR_CgaCtaId ;  /* 0x00000000000879c3 */ /* 0x000ee20000008800 */
[----:B------:R-:W-:Y:S01]  /*1940*/  PLOP3.LUT P1, PT, PT, PT, UP4, 0x80, 0x8 ;  /* 0x000000000008781c */ /* 0x000fe20003f2f048 */
[----:B------:R-:W-:Y:S01]  /*1950*/  IMAD.MOV.U32 R12, RZ, RZ, 0x1 ;  /* 0x00000001ff0c7424 */ /* 0x000fe200078e00ff */
[----:B------:R-:W-:Y:S01]  /*1960*/  UMOV UR13, 0x400 ;  /* 0x00000400000d7882 */ /* 0x000fe20000000000 */
[----:B------:R-:W-:Y:S01]  /*1970*/  USHF.L.U32 UR7, UR25, 0x6, URZ ;  /* 0x0000000619077899 */ /* 0x000fe200080006ff */
[----:B------:R-:W-:Y:S01]  /*1980*/  ISETP.NE.AND P2, PT, R0, RZ, P3 ;  /* 0x000000ff0000720c */ /* 0x000fe20001f45270 */
[----:B------:R-:W-:Y:S01]  /*1990*/  USHF.L.U32 UR46, UR25, 0x7, URZ ;  /* 0x00000007192e7899 */ /* 0x000fe200080006ff */
[----:B------:R-:W-:Y:S01]  /*19a0*/  PLOP3.LUT P1, PT, P1, PT, PT, 0x8, 0x80 ;  /* 0x000000000080781c */ /* 0x000fe20000f2e170 */
[----:B------:R-:W-:Y:S01]  /*19b0*/  UISETP.NE.AND UP1, UPT, UR22, URZ, UPT ;  /* 0x000000ff1600728c */ /* 0x000fe2000bf25270 */
[----:B------:R-:W-:Y:S01]  /*19c0*/  CS2R R10, SRZ ;  /* 0x00000000000a7805 */ /* 0x000fe2000001ff00 */
[----:B------:R-:W-:Y:S01]  /*19d0*/  IMAD.MOV.U32 R9, RZ, RZ, RZ ;  /* 0x000000ffff097224 */ /* 0x000fe200078e00ff */
[----:B------:R-:W4:Y:S01]  /*19e0*/  LDCU UR39, c[0x0][0x370] ;  /* 0x00006e00ff2777ac */ /* 0x000f220008000800 */
[----:B------:R-:W-:Y:S01]  /*19f0*/  IMAD.MOV.U32 R8, RZ, RZ, 0x1 ;  /* 0x00000001ff087424 */ /* 0x000fe200078e00ff */
[----:B------:R-:W1:Y:S01]  /*1a00*/  LDCU.64 UR26, c[0x0][0x348] ;  /* 0x00006900ff1a77ac */ /* 0x000e620008000a00 */
[----:B--2---:R-:W-:-:S02]  /*1a10*/  UIADD3 UR5, UPT, UPT, UR6, 0x1f, URZ ;  /* 0x0000001f06057890 */ /* 0x004fc4000fffe0ff */
[----:B------:R-:W-:Y:S02]  /*1a20*/  UIADD3 UR47, UPT, UPT, UR6, 0x3e, URZ ;  /* 0x0000003e062f7890 */ /* 0x000fe4000fffe0ff */
[----:B------:R-:W-:Y:S02]  /*1a30*/  USHF.R.S32.HI UR4, URZ, 0x1f, UR5 ;  /* 0x0000001fff047899 */ /* 0x000fe40008011405 */
[----:B---3--:R-:W-:Y:S02]  /*1a40*/  ULEA UR13, UR8, UR13, 0x18 ;  /* 0x0000000d080d7291 */ /* 0x008fe4000f8ec0ff */
[----:B------:R-:W-:Y:S02]  /*1a50*/  ULEA.HI UR4, UR4, UR5, URZ, 0x5 ;  /* 0x0000000504047291 */ /* 0x000fe4000f8f28ff */
[----:B------:R-:W-:Y:S02]  /*1a60*/  ULOP3.LUT UR5, UR7, 0x40, URZ, 0xc0, !UPT ;  /* 0x0000004007057892 */ /* 0x000fe4000f8ec0ff */
[----:B------:R-:W-:-:S02]  /*1a70*/  USHF.R.S32.HI UR41, URZ, 0x5, UR4 ;  /* 0x00000005ff297899 */ /* 0x000fc40008011404 */
[----:B------:R-:W-:Y:S02]  /*1a80*/  UIADD3 UR4, UPT, UPT, UR6, -0x1, URZ ;  /* 0xffffffff06047890 */ /* 0x000fe4000fffe0ff */
[----:B------:R-:W-:Y:S02]  /*1a90*/  UISETP.LT.U32.AND UP0, UPT, UR41, 0x8, UPT ;  /* 0x000000082900788c */ /* 0x000fe4000bf01070 */
[----:B------:R-:W-:Y:S02]  /*1aa0*/  UISETP.GE.U32.AND UP2, UPT, UR4, -0x3f, UPT ;  /* 0xffffffc10400788c */ /* 0x000fe4000bf46070 */
[----:B------:R-:W-:Y:S02]  /*1ab0*/  USEL UR40, UR41, 0x8, UP0 ;  /* 0x0000000829287887 */ /* 0x000fe40008000000 */
[----:B------:R-:W-:Y:S02]  /*1ac0*/  ULEA UR30, UR28, UR13, 0x2 ;  /* 0x0000000d1c1e7291 */ /* 0x000fe4000f8e10ff */
[----:B------:R-:W-:Y:S01]  /*1ad0*/  UIADD3 UR4, UPT, UPT, UR40, -0x1, URZ ;  /* 0xffffffff28047890 */ /* 0x000fe2000fffe0ff */
[----:B------:R-:W2:Y:S04]  /*1ae0*/  LDCU UR38, c[0x0][0x374] ;  /* 0x00006e80ff2677ac */ /* 0x000ea80008000800 */
[----:B------:R-:W-:-:S02]  /*1af0*/  @UP2 UIADD3 UR4, UPT, UPT, UR40, URZ, URZ ;  /* 0x000000ff28042290 */ /* 0x000fc4000fffe0ff */
[----:B------:R-:W-:Y:S02]  /*1b00*/  ULOP3.LUT UR46, UR46, 0x80, URZ, 0xc0, !UPT ;  /* 0x000000802e2e7892 */ /* 0x000fe4000f8ec0ff */
[----:B------:R-:W-:Y:S02]  /*1b10*/  USEL UR21, UR54, 0x2, UP1 ;  /* 0x0000000236157887 */ /* 0x000fe40008800000 */
[----:B------:R-:W-:Y:S02]  /*1b20*/  ULEA.HI UR44, UR28, UR5, URZ, 0x1b ;  /* 0x000000051c2c7291 */ /* 0x000fe4000f8fd8ff */
[----:B------:R-:W-:Y:S02]  /*1b30*/  UIADD3 UR30, UPT, UPT, UR30, 0x8400, URZ ;  /* 0x000084001e1e7890 */ /* 0x000fe4000fffe0ff */
[----:B------:R-:W-:Y:S02]  /*1b40*/  UIADD3 UR43, UPT, UPT, UR41, -UR40, URZ ;  /* 0x80000028292b7290 */ /* 0x000fe4000fffe0ff */
[----:B------:R-:W-:-:S02]  /*1b50*/  UIADD3 UR29, UPT, UPT, UR4, 0x1, URZ ;  /* 0x00000001041d7890 */ /* 0x000fc4000fffe0ff */
[----:B------:R-:W-:Y:S01]  /*1b60*/  UIADD3 UR42, UPT, UPT, -UR4, URZ, URZ ;  /* 0x000000ff042a7290 */ /* 0x000fe2000fffe1ff */
[----:B-12-4-:R-:W-:-:S11]  /*1b70*/  UMOV UR6, URZ ;  /* 0x000000ff00067c82 */ /* 0x016fd60008000000 */
.L_x_42:
[----:B-1----:R-:W1:Y:S02]  /*1b80*/  S2UR UR4, SR_CgaCtaId ;  /* 0x00000000000479c3 */ /* 0x002e640000008800 */
[----:B-1----:R-:W-:-:S09]  /*1b90*/  UISETP.NE.AND UP0, UPT, UR4, URZ, UPT ;  /* 0x000000ff0400728c */ /* 0x002fd2000bf05270 */
[----:B------:R-:W-:Y:S05]  /*1ba0*/  BRA.U UP0, `(.L_x_23) ;  /* 0x0000000100287547 */ /* 0x000fea000b800000 */
[----:B------:R-:W-:Y:S02]  /*1bb0*/  LEA R0, R9, UR13, 0x3 ;  /* 0x0000000d09007c11 */ /* 0x000fe4000f8e18ff */
[----:B------:R-:W-:-:S04]  /*1bc0*/  SHF.L.U32 R3, R8, 0x1f, RZ ;  /* 0x0000001f08037819 */ /* 0x000fc800000006ff */
[----:B------:R-:W1:Y:S02]  /*1bd0*/  SYNCS.PHASECHK.TRANS64.TRYWAIT P0, [R0+URZ+0x140], R3 ;  /* 0x00014003000075a7 */ /* 0x000e6400080011ff */
[----:B-1----:R-:W-:Y:S05]  /*1be0*/  @!P0 BRA `(.L_x_24) ;  /* 0x000000a800088947 */ /* 0x002fea0003800000 */
.L_x_189:
[----:B------:R2:W-:Y:S01]  /*1bf0*/  SYNCS.ARRIVE.TRANS64.A1T0 RZ, [R0+URZ+0x130], RZ ;  /* 0x000130ff00ff79a7 */ /* 0x0005e200081000ff */
[----:B------:R-:W-:-:S05]  /*1c00*/  VIADD R9, R9, 0x1 ;  /* 0x0000000109097836 */ /* 0x000fca0000000000 */
[----:B------:R-:W-:-:S04]  /*1c10*/  ISETP.NE.AND P0, PT, R9, 0x2, PT ;  /* 0x000000020900780c */ /* 0x000fc80003f05270 */
[----:B-1----:R-:W-:Y:S02]  /*1c20*/  SEL R3, RZ, 0x1, P0 ;  /* 0x00000001ff037807 */ /* 0x002fe40000000000 */
[----:B------:R-:W-:Y:S02]  /*1c30*/  SEL R9, R9, RZ, P0 ;  /* 0x000000ff09097207 */ /* 0x000fe40000000000 */
[----:B------:R-:W-:-:S07]  /*1c40*/  LOP3.LUT R8, R8, R3, RZ, 0x3c, !PT ;  /* 0x0000000308087212 */ /* 0x000fce00078e3cff */
.L_x_23:
[----:B------:R-:W-:Y:S01]  /*1c50*/  ULEA UR4, UR6, UR13, 0x3 ;  /* 0x0000000d06047291 */ /* 0x000fe2000f8e18ff */
[----:B--2---:R-:W-:Y:S01]  /*1c60*/  SHF.L.U32 R0, R12, 0x1f, RZ ;  /* 0x0000001f0c007819 */ /* 0x004fe200000006ff */
[----:B------:R-:W-:Y:S02]  /*1c70*/  UISETP.GE.U32.AND UP0, UPT, UR47, 0x3f, UPT ;  /* 0x0000003f2f00788c */ /* 0x000fe4000bf06070 */
[----:B------:R-:W-:Y:S01]  /*1c80*/  ULEA UR11, UR32, UR46, 0x8 ;  /* 0x0000002e200b7291 */ /* 0x000fe2000f8e40ff */
[----:B------:R-:W-:-:S04]  /*1c90*/  UMOV UR7, URZ ;  /* 0x000000ff00077c82 */ /* 0x000fc80008000000 */
[----:B------:R1:W2:Y:S01]  /*1ca0*/  SYNCS.PHASECHK.TRANS64.TRYWAIT P0, [UR4+0x40], R0 ;  /* 0x00004000ff0075a7 */ /* 0x0002a20008001104 */
[----:B------:R-:W-:-:S04]  /*1cb0*/  ULEA.HI UR4, UR20, UR20, URZ, 0x1 ;  /* 0x0000001414047291 */ /* 0x000fc8000f8f08ff */
[----:B------:R-:W-:-:S04]  /*1cc0*/  USHF.L.U32 UR4, UR4, 0x6, URZ ;  /* 0x0000000604047899 */ /* 0x000fc800080006ff */
[----:B------:R-:W-:-:S04]  /*1cd0*/  ULOP3.LUT UR35, UR4, 0xffffff80, URZ, 0xc0, !UPT ;  /* 0xffffff8004237892 */ /* 0x000fc8000f8ec0ff */
[----:B------:R-:W-:Y:S01]  /*1ce0*/  UIADD3 UR35, UPT, UPT, UR44, UR35, URZ ;  /* 0x000000232c237290 */ /* 0x000fe2000fffe0ff */
[----:B------:R-:W-:Y:S11]  /*1cf0*/  BRA.U !UP0, `(.L_x_25) ;  /* 0x0000000108c87547 */ /* 0x000ff6000b800000 */
[----:B------:R-:W-:Y:S01]  /*1d00*/  UMOV UR16, UR42 ;  /* 0x0000002a00107c82 */ /* 0x000fe20008000000 */
[----:B------:R-:W-:Y:S01]  /*1d10*/  UMOV UR4, UR6 ;  /* 0x0000000600047c82 */ /* 0x000fe20008000000 */
[----:B------:R-:W-:-:S05]  /*1d20*/  UMOV UR34, URZ ;  /* 0x000000ff00227c82 */ /* 0x000fca0008000000 */
.L_x_31:
[----:B------:R-:W-:Y:S01]  /*1d30*/  ULEA UR33, UR4, UR13, 0x3 ;  /* 0x0000000d04217291 */ /* 0x000fe2000f8e18ff */
[----:B------:R-:W-:Y:S01]  /*1d40*/  @P3 MOV R2, 0xc000 ;  /* 0x0000c00000023802 */ /* 0x000fe20000000f00 */
[----:B--234-:R-:W-:Y:S10]  /*1d50*/  @P0 BRA `(.L_x_26) ;  /* 0x00000000000c0947 */ /* 0x01cff40003800000 */
[----:B------:R-:W-:-:S04]  /*1d60*/  SHF.L.U32 R3, R12, 0x1f, RZ ;  /* 0x0000001f0c037819 */ /* 0x000fc800000006ff */
[----:B------:R-:W2:Y:S02]  /*1d70*/  SYNCS.PHASECHK.TRANS64.TRYWAIT P0, [UR33+0x40], R3 ;  /* 0x00004003ff0075a7 */ /* 0x000ea40008001121 */
[----:B--2---:R-:W-:Y:S05]  /*1d80*/  @!P0 BRA `(.L_x_27) ;  /* 0x000000a400b48947 */ /* 0x004fea0003800000 */
.L_x_26:
[----:B------:R2:W-:Y:S01]  /*1d90*/  @P3 SYNCS.ARRIVE.TRANS64 RZ, [UR33], R2 ;  /* 0x00000002ffff39a7 */ /* 0x0005e20008000021 */
[----:B------:R-:W-:Y:S02]  /*1da0*/  ULOP3.LUT UR5, UR21, 0x2, URZ, 0xfc, !UPT ;  /* 0x0000000215057892 */ /* 0x000fe4000f8efcff */
[----:B------:R-:W-:Y:S02]  /*1db0*/  UIADD3 UR16, UPT, UPT, UR16, 0x1, URZ ;  /* 0x0000000110107890 */ /* 0x000fe4000fffe0ff */
[----:B------:R-:W-:Y:S02]  /*1dc0*/  UISETP.NE.AND UP0, UPT, UR5, 0x2, UPT ;  /* 0x000000020500788c */ /* 0x000fe4000bf05270 */
[----:B------:R-:W-:-:S07]  /*1dd0*/  UISETP.NE.AND UP2, UPT, UR16, 0x1, UPT ;  /* 0x000000011000788c */ /* 0x000fce000bf45270 */
[----:B------:R-:W-:Y:S05]  /*1de0*/  BRA.U UP0, `(.L_x_28) ;  /* 0x0000000100047547 */ /* 0x000fea000b800000 */
[----:B------:R-:W-:Y:S05]  /*1df0*/  BPT.TRAP 0x1 ;  /* 0x000000040000795c */ /* 0x000fea0000300000 */
.L_x_28:
[----:B------:R-:W-:Y:S04]  /*1e00*/  BSSY.RECONVERGENT B0, `(.L_x_29) ;  /* 0x0000003000007945 */ /* 0x000fe80003800200 */
[----:B------:R-:W-:Y:S05]  /*1e10*/  @!P2 BRA `(.L_x_30) ;  /* 0x000000000004a947 */ /* 0x000fea0003800000 */
[----:B------:R-:W-:Y:S05]  /*1e20*/  BPT.TRAP 0x1 ;  /* 0x000000040000795c */ /* 0x000fea0000300000 */
.L_x_30:
[----:B------:R-:W-:Y:S05]  /*1e30*/  BSYNC.RECONVERGENT B0 ;  /* 0x0000000000007941 */ /* 0x000fea0003800200 */
.L_x_29:
[----:B------:R-:W-:Y:S02]  /*1e40*/  UIADD3 UR5, UPT, UPT, UR4, 0x1, URZ ;  /* 0x0000000104057890 */ /* 0x000fe4000fffe0ff */
[----:B------:R-:W-:Y:S02]  /*1e50*/  ULEA UR32, UR4, UR28, 0xb ;  /* 0x0000001c04207291 */ /* 0x000fe4000f8e58ff */
[----:B------:R-:W-:Y:S02]  /*1e60*/  UISETP.NE.AND UP0, UPT, UR5, 0x8, UPT ;  /* 0x000000080500788c */ /* 0x000fe4000bf05270 */
[----:B------:R-:W-:Y:S02]  /*1e70*/  UIADD3 UR14, UP1, UPT, UR26, 0x80, URZ ;  /* 0x000000801a0e7890 */ /* 0x000fe4000ff3e0ff */
[----:B------:R-:W-:Y:S02]  /*1e80*/  USEL UR7, URZ, 0x1, UP0 ;  /* 0x00000001ff077887 */ /* 0x000fe40008000000 */
[----:B------:R-:W-:-:S02]  /*1e90*/  USEL UR6, UR5, URZ, UP0 ;  /* 0x000000ff05067287 */ /* 0x000fc40008000000 */
[----:B------:R-:W-:Y:S02]  /*1ea0*/  ULEA UR8, UR4, UR13, 0xe ;  /* 0x0000000d04087291 */ /* 0x000fe4000f8e70ff */
[----:B------:R-:W-:Y:S01]  /*1eb0*/  ULEA UR5, UR6, UR13, 0x3 ;  /* 0x0000000d06057291 */ /* 0x000fe2000f8e18ff */
[----:B------:R-:W-:Y:S01]  /*1ec0*/  LOP3.LUT R12, R12, UR7, RZ, 0x3c, !PT ;  /* 0x000000070c0c7c12 */ /* 0x000fe2000f8e3cff */
[----:B------:R-:W-:Y:S02]  /*1ed0*/  ULEA UR32, UR32, UR13, 0x2 ;  /* 0x0000000d20207291 */ /* 0x000fe4000f8e10ff */
[----:B------:R-:W-:Y:S01]  /*1ee0*/  UIADD3 UR4, UP0, UPT, UR26, 0x180, URZ ;  /* 0x000001801a047890 */ /* 0x000fe2000ff1e0ff */
[----:B-1----:R-:W-:Y:S01]  /*1ef0*/  SHF.L.U32 R0, R12, 0x1f, RZ ;  /* 0x0000001f0c007819 */ /* 0x002fe200000006ff */
[----:B------:R-:W-:Y:S02]  /*1f00*/  ULOP3.LUT UR33, UR33, 0xfefffff8, URZ, 0xc0, !UPT ;  /* 0xfefffff821217892 */ /* 0x000fe4000f8ec0ff */
[----:B------:R-:W-:Y:S01]  /*1f10*/  UIADD3.X UR15, UPT, UPT, URZ, UR27, URZ, UP1, !UPT ;  /* 0x0000001bff0f7290 */ /* 0x000fe20008ffe4ff */
[----:B------:R3:W4:Y:S01]  /*1f20*/  SYNCS.PHASECHK.TRANS64.TRYWAIT P0, [UR5+0x40], R0 ;  /* 0x00004000ff0075a7 */ /* 0x0007220008001105 */
[----:B------:R-:W-:-:S02]  /*1f30*/  UIADD3 UR32, UPT, UPT, UR32, 0x8400, URZ ;  /* 0x0000840020207890 */ /* 0x000fc4000fffe0ff */
[----:B------:R-:W-:Y:S02]  /*1f40*/  UPRMT UR7, URZ, 0x5410, UR24 ;  /* 0x00005410ff077896 */ /* 0x000fe40008000018 */
[----:B------:R-:W-:Y:S02]  /*1f50*/  UIADD3 UR8, UPT, UPT, UR8, 0x18400, URZ ;  /* 0x0001840008087890 */ /* 0x000fe4000fffe0ff */
[----:B------:R-:W-:Y:S01]  /*1f60*/  UIADD3.X UR5, UPT, UPT, URZ, UR27, URZ, UP0, !UPT ;  /* 0x0000001bff057290 */ /* 0x000fe200087fe4ff */
[----:B------:R-:W-:Y:S01]  /*1f70*/  UMOV UR18, 0x0 ;  /* 0x0000000000127882 */ /* 0x000fe20000000000 */
[----:B------:R-:W-:Y:S01]  /*1f80*/  UMOV UR19, 0x10000000 ;  /* 0x1000000000137882 */ /* 0x000fe20000000000 */
[----:B------:R-:W-:Y:S01]  /*1f90*/  UMOV UR10, UR34 ;  /* 0x00000022000a7c82 */ /* 0x000fe20008000000 */
[----:B------:R-:W-:Y:S01]  /*1fa0*/  UMOV UR12, UR36 ;  /* 0x00000024000c7c82 */ /* 0x000fe20008000000 */
[----:B------:R-:W-:Y:S01]  /*1fb0*/  UMOV UR9, UR33 ;  /* 0x0000002100097c82 */ /* 0x000fe20008000000 */
[----:B------:R1:W-:Y:S03]  /*1fc0*/  UTMALDG.3D.MULTICAST.2CTA [UR32], [UR14], UR7, desc[UR18] ;  /* 0x000012200e0073b4 */ /* 0x0003e60008211807 */
[----:B------:R2:W-:Y:S01]  /*1fd0*/  UTMALDG.3D.2CTA [UR8], [UR4], desc[UR18] ;  /* 0x00001208040075b4 */ /* 0x0005e20008211000 */
[----:B-1----:R-:W-:Y:S01]  /*1fe0*/  UIADD3 UR34, UPT, UPT, UR34, 0x20, URZ ;  /* 0x0000002022227890 */ /* 0x002fe2000fffe0ff */
[----:B------:R-:W-:Y:S01]  /*1ff0*/  UMOV UR7, UR29 ;  /* 0x0000001d00077c82 */ /* 0x000fe20008000000 */
[----:B--2---:R-:W-:Y:S01]  /*2000*/  UMOV UR4, UR6 ;  /* 0x0000000600047c82 */ /* 0x004fe20008000000 */
[----:B------:R-:W-:Y:S09]  /*2010*/  BRA.U UP2, `(.L_x_31) ;  /* 0xfffffffd02447547 */ /* 0x000ff2000b83ffff */
.L_x_25:
[----:B------:R-:W-:Y:S01]  /*2020*/  ULEA UR4, UR6, UR13, 0x3 ;  /* 0x0000000d06047291 */ /* 0x000fe2000f8e18ff */
[----:B-1-3--:R-:W-:Y:S01]  /*2030*/  SHF.L.U32 R0, R12, 0x1f, RZ ;  /* 0x0000001f0c007819 */ /* 0x00afe200000006ff */
[----:B------:R-:W-:Y:S01]  /*2040*/  @!P1 SYNCS.ARRIVE.TRANS64.A1T0 RZ, [UR13+0xc8], RZ ;  /* 0x0000c8ffffff99a7 */ /* 0x000fe2000810000d */
[----:B------:R-:W-:-:S06]  /*2050*/  UISETP.GT.AND UP0, UPT, UR41, UR40, UPT ;  /* 0x000000282900728c */ /* 0x000fcc000bf04270 */
[----:B--2-4-:R1:W2:Y:S03]  /*2060*/  SYNCS.PHASECHK.TRANS64.TRYWAIT P0, [UR4+0x40], R0 ;  /* 0x00004000ff0075a7 */ /* 0x0142a60008001104 */
[----:B------:R-:W-:Y:S05]  /*2070*/  BRA.U !UP0, `(.L_x_32) ;  /* 0x0000000108c07547 */ /* 0x000fea000b800000 */
[----:B------:R-:W-:Y:S01]  /*2080*/  UIADD3 UR25, UPT, UPT, UR43, UR7, URZ ;  /* 0x000000072b197290 */ /* 0x000fe2000fffe0ff */
[----:B------:R-:W-:-:S11]  /*2090*/  UMOV UR4, UR6 ;  /* 0x0000000600047c82 */ /* 0x000fd60008000000 */
.L_x_38:
[----:B------:R-:W-:Y:S01]  /*20a0*/  ULEA UR17, UR4, UR13, 0x3 ;  /* 0x0000000d04117291 */ /* 0x000fe2000f8e18ff */
[----:B--2---:R-:W-:Y:S01]  /*20b0*/  @P3 MOV R2, 0xc000 ;  /* 0x0000c00000023802 */ /* 0x004fe20000000f00 */
[----:B--2-4-:R-:W-:Y:S10]  /*20c0*/  @P0 BRA `(.L_x_33) ;  /* 0x00000000000c0947 */ /* 0x014ff40003800000 */
[----:B------:R-:W-:-:S04]  /*20d0*/  SHF.L.U32 R3, R12, 0x1f, RZ ;  /* 0x0000001f0c037819 */ /* 0x000fc800000006ff */
[----:B------:R-:W2:Y:S02]  /*20e0*/  SYNCS.PHASECHK.TRANS64.TRYWAIT P0, [UR17+0x40], R3 ;  /* 0x00004003ff0075a7 */ /* 0x000ea40008001111 */
[----:B--2---:R-:W-:Y:S05]  /*20f0*/  @!P0 BRA `(.L_x_34) ;  /* 0x000000a000f08947 */ /* 0x004fea0003800000 */
.L_x_33:
[----:B------:R2:W-:Y:S01]  /*2100*/  @P3 SYNCS.ARRIVE.TRANS64 RZ, [UR17], R2 ;  /* 0x00000002ffff39a7 */ /* 0x0005e20008000011 */
[----:B------:R-:W-:-:S04]  /*2110*/  ULOP3.LUT UR5, UR21, 0x2, URZ, 0xfc, !UPT ;  /* 0x0000000215057892 */ /* 0x000fc8000f8efcff */
[----:B------:R-:W-:-:S09]  /*2120*/  UISETP.NE.AND UP0, UPT, UR5, 0x2, UPT ;  /* 0x000000020500788c */ /* 0x000fd2000bf05270 */
[----:B------:R-:W-:Y:S05]  /*2130*/  BRA.U UP0, `(.L_x_35) ;  /* 0x0000000100047547 */ /* 0x000fea000b800000 */
[----:B------:R-:W-:Y:S05]  /*2140*/  BPT.TRAP 0x1 ;  /* 0x000000040000795c */ /* 0x000fea0000300000 */
.L_x_35:
[----:B------:R-:W-:Y:S04]  /*2150*/  BSSY.RECONVERGENT B0, `(.L_x_36) ;  /* 0x0000003000007945 */ /* 0x000fe80003800200 */
[----:B------:R-:W-:Y:S05]  /*2160*/  @!P2 BRA `(.L_x_37) ;  /* 0x000000000004a947 */ /* 0x000fea0003800000 */
[----:B------:R-:W-:Y:S05]  /*2170*/  BPT.TRAP 0x1 ;  /* 0x000000040000795c */ /* 0x000fea0000300000 */
.L_x_37:
[----:B------:R-:W-:Y:S05]  /*2180*/  BSYNC.RECONVERGENT B0 ;  /* 0x0000000000007941 */ /* 0x000fea0003800200 */
.L_x_36:
[----:B------:R-:W-:Y:S02]  /*2190*/  UIADD3 UR5, UPT, UPT, UR4, 0x1, URZ ;  /* 0x0000000104057890 */ /* 0x000fe4000fffe0ff */
[----:B------:R-:W-:Y:S02]  /*21a0*/  UIADD3 UR14, UP1, UPT, UR26, 0x80, URZ ;  /* 0x000000801a0e7890 */ /* 0x000fe4000ff3e0ff */
[----:B------:R-:W-:Y:S02]  /*21b0*/  UISETP.NE.AND UP0, UPT, UR5, 0x8, UPT ;  /* 0x000000080500788c */ /* 0x000fe4000bf05270 */
[----:B------:R-:W-:Y:S02]  /*21c0*/  ULEA UR16, UR4, UR30, 0xd ;  /* 0x0000001e04107291 */ /* 0x000fe4000f8e68ff */
[----:B------:R-:W-:Y:S02]  /*21d0*/  USEL UR8, URZ, 0x1, UP0 ;  /* 0x00000001ff087887 */ /* 0x000fe40008000000 */
[----:B------:R-:W-:-:S02]  /*21e0*/  USEL UR6, UR5, URZ, UP0 ;  /* 0x000000ff05067287 */ /* 0x000fc40008000000 */
[----:B------:R-:W-:Y:S02]  /*21f0*/  UIADD3 UR22, UP0, UPT, UR26, 0x180, URZ ;  /* 0x000001801a167890 */ /* 0x000fe4000ff1e0ff */
[----:B------:R-:W-:Y:S01]  /*2200*/  LOP3.LUT R12, R12, UR8, RZ, 0x3c, !PT ;  /* 0x000000080c0c7c12 */ /* 0x000fe2000f8e3cff */
[----:B------:R-:W-:Y:S02]  /*2210*/  ULEA UR8, UR4, UR13, 0xe ;  /* 0x0000000d04087291 */ /* 0x000fe4000f8e70ff */
[----:B------:R-:W-:Y:S01]  /*2220*/  ULEA UR5, UR6, UR13, 0x3 ;  /* 0x0000000d06057291 */ /* 0x000fe2000f8e18ff */
[----:B-1----:R-:W-:Y:S01]  /*2230*/  SHF.L.U32 R0, R12, 0x1f, RZ ;  /* 0x0000001f0c007819 */ /* 0x002fe200000006ff */
[----:B------:R-:W-:Y:S02]  /*2240*/  USHF.L.U32 UR18, UR7, 0x5, URZ ;  /* 0x0000000507127899 */ /* 0x000fe400080006ff */
[----:B------:R-:W-:Y:S02]  /*2250*/  ULOP3.LUT UR17, UR17, 0xfefffff8, URZ, 0xc0, !UPT ;  /* 0xfefffff811117892 */ /* 0x000fe4000f8ec0ff */
[----:B------:R-:W-:-:S02]  /*2260*/  UIADD3.X UR15, UPT, UPT, URZ, UR27, URZ, UP1, !UPT ;  /* 0x0000001bff0f7290 */ /* 0x000fc40008ffe4ff */
[----:B------:R-:W-:Y:S01]  /*2270*/  UPRMT UR4, URZ, 0x5410, UR24 ;  /* 0x00005410ff047896 */ /* 0x000fe20008000018 */
[----:B------:R3:W4:Y:S01]  /*2280*/  SYNCS.PHASECHK.TRANS64.TRYWAIT P0, [UR5+0x40], R0 ;  /* 0x00004000ff0075a7 */ /* 0x0007220008001105 */
[----:B------:R-:W-:Y:S02]  /*2290*/  UIADD3 UR8, UPT, UPT, UR8, 0x18400, URZ ;  /* 0x0001840008087890 */ /* 0x000fe4000fffe0ff */
[----:B------:R-:W-:Y:S01]  /*22a0*/  UIADD3.X UR23, UPT, UPT, URZ, UR27, URZ, UP0, !UPT ;  /* 0x0000001bff177290 */ /* 0x000fe200087fe4ff */
[----:B------:R-:W-:Y:S01]  /*22b0*/  UMOV UR32, 0x0 ;  /* 0x0000000000207882 */ /* 0x000fe20000000000 */
[----:B------:R-:W-:Y:S01]  /*22c0*/  UMOV UR33, 0x10000000 ;  /* 0x1000000000217882 */ /* 0x000fe20000000000 */
[----:B------:R-:W-:Y:S01]  /*22d0*/  UMOV UR19, UR35 ;  /* 0x0000002300137c82 */ /* 0x000fe20008000000 */
[----:B------:R-:W-:Y:S01]  /*22e0*/  UMOV UR20, UR36 ;  /* 0x0000002400147c82 */ /* 0x000fe20008000000 */
[----:B------:R-:W-:Y:S01]  /*22f0*/  UMOV UR12, UR36 ;  /* 0x00000024000c7c82 */ /* 0x000fe20008000000 */
[----:B------:R-:W-:Y:S01]  /*2300*/  UMOV UR9, UR17 ;  /* 0x0000001100097c82 */ /* 0x000fe20008000000 */
[----:B------:R-:W-:Y:S01]  /*2310*/  UMOV UR10, UR18 ;  /* 0x00000012000a7c82 */ /* 0x000fe20008000000 */
[----:B------:R1:W-:Y:S01]  /*2320*/  UTMALDG.3D.MULTICAST.2CTA [UR16], [UR14], UR4, desc[UR32] ;  /* 0x000020100e0073b4 */ /* 0x0003e20008211804 */
[----:B------:R-:W-:-:S04]  /*2330*/  UIADD3 UR7, UPT, UPT, UR7, 0x1, URZ ;  /* 0x0000000107077890 */ /* 0x000fc8000fffe0ff */
[----:B------:R-:W-:Y:S01]  /*2340*/  UISETP.NE.AND UP0, UPT, UR7, UR25, UPT ;  /* 0x000000190700728c */ /* 0x000fe2000bf05270 */
[----:B------:R3:W-:Y:S01]  /*2350*/  UTMALDG.3D.2CTA [UR8], [UR22], desc[UR32] ;  /* 0x00002008160075b4 */ /* 0x0007e20008211000 */
[----:B-1----:R-:W-:-:S07]  /*2360*/  UMOV UR4, UR6 ;  /* 0x0000000600047c82 */ /* 0x002fce0008000000 */
[----:B---3--:R-:W-:Y:S05]  /*2370*/  BRA.U UP0, `(.L_x_38) ;  /* 0xfffffffd00487547 */ /* 0x008fea000b83ffff */
.L_x_32:
[C---:B------:R-:W-:Y:S01]  /*2380*/  LEA R3, R11.reuse, UR13, 0x3 ;  /* 0x0000000d0b037c11 */ /* 0x040fe2000f8e18ff */
[----:B------:R-:W-:Y:S01]  /*2390*/  NOP ;  /* 0x0000000000007918 */ /* 0x000fe20000000000 */
[----:B-1----:R-:W-:Y:S02]  /*23a0*/  SHF.L.U32 R0, R10, 0x1f, RZ ;  /* 0x0000001f0a007819 */ /* 0x002fe400000006ff */
[----:B------:R-:W-:Y:S02]  /*23b0*/  LEA R5, R11, UR13, 0x4 ;  /* 0x0000000d0b057c11 */ /* 0x000fe4000f8e20ff */
[----:B--2-4-:R-:W1:Y:S02]  /*23c0*/  SYNCS.PHASECHK.TRANS64.TRYWAIT P0, [R3+URZ+0xd0], R0 ;  /* 0x0000d000030075a7 */ /* 0x014e6400080011ff */
[----:B-1----:R-:W-:Y:S05]  /*23d0*/  @!P0 BRA `(.L_x_39) ;  /* 0x000000a000508947 */ /* 0x002fea0003800000 */
.L_x_192:
[----:B------:R-:W2:Y:S01]  /*23e0*/  LDS.128 R4, [R5+0x160] ;  /* 0x0001600005047984 */ /* 0x000ea20000000c00 */
[----:B------:R-:W-:Y:S01]  /*23f0*/  UISETP.GE.AND UP0, UPT, UR45, 0x1, UPT ;  /* 0x000000012d00788c */ /* 0x000fe2000bf06270 */
[----:B------:R-:W-:Y:S01]  /*2400*/  @!PT LDS RZ, [RZ] ;  /* 0x00000000fffff984 */ /* 0x000fe20000000800 */
[----:B------:R-:W-:Y:S01]  /*2410*/  @!PT LDS RZ, [RZ] ;  /* 0x00000000fffff984 */ /* 0x000fe20000000800 */
[----:B------:R-:W-:Y:S01]  /*2420*/  @!PT LDS RZ, [RZ] ;  /* 0x00000000fffff984 */ /* 0x000fe20000000800 */
[----:B------:R-:W-:Y:S01]  /*2430*/  @!PT LDS RZ, [RZ] ;  /* 0x00000000fffff984 */ /* 0x000fe20000000800 */
[----:B------:R3:W-:Y:S06]  /*2440*/  MEMBAR.ALL.CTA ;  /* 0x0000000000007992 */ /* 0x0007ec0000008000 */
[----:B---3--:R-:W3:Y:S01]  /*2450*/  FENCE.VIEW.ASYNC.S ;  /* 0x00000000000073c6 */ /* 0x008ee20000000000 */
[----:B--2---:R-:W-:-:S13]  /*2460*/  LOP3.LUT P0, RZ, R6, 0x1, RZ, 0xc0, !PT ;  /* 0x0000000106ff7812 */ /* 0x004fda000780c0ff */
[----:B---3--:R-:W-:Y:S01]  /*2470*/  VOTEU.ANY UP1, P0 ;  /* 0x0000000000ff7886 */ /* 0x008fe20000020100 */
[----:B------:R-:W-:-:S13]  /*2480*/  PLOP3.LUT P0, PT, PT, PT, UP1, 0x80, 0x8 ;  /* 0x000000000008781c */ /* 0x000fda0003f0f018 */
[----:B-1----:R-:W-:Y:S02]  /*2490*/  @P0 LOP3.LUT R0, R5, 0xffff, RZ, 0xc0, !PT ;  /* 0x0000ffff05000812 */ /* 0x002fe400078ec0ff */
[----:B------:R-:W-:Y:S02]  /*24a0*/  @P0 MOV R2, R4 ;  /* 0x0000000400020202 */ /* 0x000fe40000000f00 */
[----:B------:R-:W-:Y:S01]  /*24b0*/  @P0 R2UR UR5, R0 ;  /* 0x00000000000502ca */ /* 0x000fe200000e0000 */
[----:B------:R-:W-:Y:S01]  /*24c0*/  VIADD R0, R3, 0xe0 ;  /* 0x000000e003007836 */ /* 0x000fe20000000000 */
[----:B------:R-:W-:Y:S02]  /*24d0*/  @P0 SHF.R.U32.HI R4, RZ, 0x10, R5 ;  /* 0x00000010ff040819 */ /* 0x000fe40000011605 */
[----:B------:R-:W-:Y:S02]  /*24e0*/  @P0 R2UR UR7, R2 ;  /* 0x00000000020702ca */ /* 0x000fe400000e0000 */
[----:B------:R-:W-:-:S02]  /*24f0*/  PRMT R0, RZ, 0x654, R0 ;  /* 0x00000654ff007816 */ /* 0x000fc40000000000 */
[----:B------:R-:W-:Y:S02]  /*2500*/  @P0 R2UR UR4, R4 ;  /* 0x00000000040402ca */ /* 0x000fe400000e0000 */
[----:B------:R1:W-:Y:S03]  /*2510*/  SYNCS.ARRIVE.TRANS64.RED.A1T0 RZ, [R0+URZ], RZ ;  /* 0x000000ff00ff79a7 */ /* 0x0003e600081004ff */
[----:B------:R-:W-:-:S04]  /*2520*/  @UP1 UMOV UR31, UR5 ;  /* 0x00000005001f1c82 */ /* 0x000fc80008000000 */
[----:B------:R-:W-:-:S04]  /*2530*/  @UP1 UMOV UR37, UR7 ;  /* 0x0000000700251c82 */ /* 0x000fc80008000000 */
[----:B------:R-:W-:Y:S01]  /*2540*/  @UP1 UMOV UR36, UR4 ;  /* 0x0000000400241c82 */ /* 0x000fe20008000000 */
[----:B------:R-:W-:Y:S05]  /*2550*/  BRA.U !UP0, `(.L_x_40) ;  /* 0x0000000108d47547 */ /* 0x000fea000b800000 */
[----:B------:R-:W2:Y:S01]  /*2560*/  LDCU.128 UR16, c[0x0][0xb10] ;  /* 0x00016200ff1077ac */ /* 0x000ea20008000c00 */
[----:B------:R-:W3:Y:S01]  /*2570*/  LDCU UR12, c[0x0][0xb20] ;  /* 0x00016400ff0c77ac */ /* 0x000ee20008000800 */
[----:B------:R-:W4:Y:S01]  /*2580*/  LDCU UR20, c[0x0][0xb0c] ;  /* 0x00016180ff1477ac */ /* 0x000f220008000800 */
[----:B------:R-:W1:Y:S01]  /*2590*/  LDCU.64 UR8, c[0x0][0xb28] ;  /* 0x00016500ff0877ac */ /* 0x000e620008000a00 */
[----:B------:R-:W-:Y:S02]  /*25a0*/  UISETP.NE.AND UP3, UPT, UR45, 0x1, UPT ;  /* 0x000000012d00788c */ /* 0x000fe4000bf65270 */
[----:B--2---:R-:W-:Y:S02]  /*25b0*/  UIMAD.WIDE.U32 UR10, UR38, UR19, URZ ;  /* 0x00000013260a72a5 */ /* 0x004fe4000f8e00ff */
[----:B------:R-:W-:Y:S02]  /*25c0*/  UIMAD.WIDE.U32 UR4, UR39, UR16, URZ ;  /* 0x00000010270472a5 */ /* 0x000fe4000f8e00ff */
[----:B------:R-:W-:-:S02]  /*25d0*/  UISETP.NE.AND UP0, UPT, UR18, 0x1, UPT ;  /* 0x000000011200788c */ /* 0x000fc4000bf05270 */
[----:B------:R-:W-:Y:S01]  /*25e0*/  UIMAD.WIDE.U32 UR22, UR31, UR19, URZ ;  /* 0x000000131f1672a5 */ /* 0x000fe2000f8e00ff */
[----:B------:R-:W-:Y:S02]  /*25f0*/  UMOV UR10, UR11 ;  /* 0x0000000b000a7c82 */ /* 0x000fe40008000000 */
[----:B------:R-:W-:Y:S01]  /*2600*/  UMOV UR4, UR5 ;  /* 0x0000000500047c82 */ /* 0x000fe20008000000 */
[----:B---3--:R-:W-:Y:S02]  /*2610*/  USHF.R.U32.HI UR10, URZ, UR12, UR10 ;  /* 0x0000000cff0a7299 */ /* 0x008fe4000801160a */
[----:B----4-:R-:W-:Y:S02]  /*2620*/  UISETP.NE.AND UP2, UPT, UR20, 0x1, UPT ;  /* 0x000000011400788c */ /* 0x010fe4000bf45270 */
[----:B------:R-:W-:Y:S02]  /*2630*/  USHF.R.U32.HI UR4, URZ, UR17, UR4 ;  /* 0x00000011ff047299 */ /* 0x000fe40008011604 */
[----:B------:R-:W-:-:S02]  /*2640*/  USEL UR5, UR38, UR10, !UP0 ;  /* 0x0000000a26057287 */ /* 0x000fc4000c000000 */
[----:B------:R-:W-:Y:S02]  /*2650*/  USEL UR7, UR39, UR4, !UP2 ;  /* 0x0000000427077287 */ /* 0x000fe4000d000000 */
[----:B-1----:R-:W-:Y:S01]  /*2660*/  UIMAD.WIDE.U32 UR10, UR5, UR8, URZ ;  /* 0x00000008050a72a5 */ /* 0x002fe2000f8e00ff */
[----:B------:R-:W-:Y:S01]  /*2670*/  UMOV UR4, UR23 ;  /* 0x0000001700047c82 */ /* 0x000fe20008000000 */
[----:B------:R-:W-:Y:S02]  /*2680*/  UIMAD.WIDE.U32 UR14, UR37, UR16, URZ ;  /* 0x00000010250e72a5 */ /* 0x000fe4000f8e00ff */
[----:B------:R-:W-:-:S03]  /*2690*/  UIMAD.WIDE.U32 UR22, UR7, UR8, URZ ;  /* 0x00000008071672a5 */ /* 0x000fc6000f8e00ff */
[----:B------:R-:W-:Y:S01]  /*26a0*/  UMOV UR10, UR11 ;  /* 0x0000000b000a7c82 */ /* 0x000fe20008000000 */
[----:B------:R-:W-:Y:S02]  /*26b0*/  USHF.R.U32.HI UR4, URZ, UR12, UR4 ;  /* 0x0000000cff047299 */ /* 0x000fe40008011604 */
[----:B------:R-:W-:Y:S01]  /*26c0*/  @UP3 USHF.R.U32.HI UR5, URZ, UR9, UR10 ;  /* 0x00000009ff053299 */ /* 0x000fe2000801160a */
[----:B------:R-:W-:Y:S01]  /*26d0*/  UMOV UR14, UR15 ;  /* 0x0000000f000e7c82 */ /* 0x000fe20008000000 */
[----:B------:R-:W-:Y:S01]  /*26e0*/  UMOV UR22, UR23 ;  /* 0x0000001700167c82 */ /* 0x000fe20008000000 */
[----:B------:R-:W-:Y:S02]  /*26f0*/  USHF.R.U32.HI UR17, URZ, UR17, UR14 ;  /* 0x00000011ff117299 */ /* 0x000fe4000801160e */
[----:B------:R-:W-:Y:S02]  /*2700*/  USEL UR4, UR31, UR4, !UP0 ;  /* 0x000000041f047287 */ /* 0x000fe4000c000000 */
[----:B------:R-:W-:-:S02]  /*2710*/  @UP3 USHF.R.U32.HI UR7, URZ, UR9, UR22 ;  /* 0x00000009ff073299 */ /* 0x000fc40008011616 */
[----:B------:R-:W-:Y:S02]  /*2720*/  UIMAD UR10, UR45, UR5, URZ ;  /* 0x000000052d0a72a4 */ /* 0x000fe4000f8e02ff */
[----:B------:R-:W-:Y:S02]  /*2730*/  USEL UR5, UR37, UR17, !UP2 ;  /* 0x0000001125057287 */ /* 0x000fe4000d000000 */
[----:B------:R-:W-:Y:S02]  /*2740*/  UIMAD UR12, UR45, UR7, URZ ;  /* 0x000000072d0c72a4 */ /* 0x000fe4000f8e02ff */
[----:B------:R-:W-:Y:S02]  /*2750*/  UISETP.GE.AND UP0, UPT, UR4, UR10, UPT ;  /* 0x0000000a0400728c */ /* 0x000fe4000bf06270 */
[----:B------:R-:W-:Y:S02]  /*2760*/  UIMAD.WIDE.U32 UR10, UR4, UR8, URZ ;  /* 0x00000008040a72a5 */ /* 0x000fe4000f8e00ff */
[----:B------:R-:W-:-:S02]  /*2770*/  UISETP.GE.OR UP0, UPT, UR5, UR12, UP0 ;  /* 0x0000000c0500728c */ /* 0x000fc40008706670 */
        /* <DEDUP_REMOVED lines=19> */
.L_x_40:
[----:B------:R-:W2:Y:S02]  /*28b0*/  LDCU UR4, c[0x0][0xb30] ;  /* 0x00016600ff0477ac */ /* 0x000ea40008000800 */
[----:B--2---:R-:W-:-:S09]  /*28c0*/  UISETP.NE.AND UP0, UPT, UR4, 0x1, UPT ;  /* 0x000000010400788c */ /* 0x004fd2000bf05270 */
        /* <DEDUP_REMOVED lines=14> */
[----:B------:R-:W-:Y:S02]  /*29b0*/  UIADD3 UR7, UPT, UPT, UR5, -UR4, URZ ;  /* 0x8000000405077290 */ /* 0x000fe4000fffe0ff */
[----:B------:R-:W-:Y:S02]  /*29c0*/  UIADD3 UR4, UPT, UPT, -UR5, UR4, URZ ;  /* 0x0000000405047290 */ /* 0x000fe4000fffe1ff */
[----:B------:R-:W-:Y:S02]  /*29d0*/  UIMAD UR31, UR7, UR18, UR31 ;  /* 0x00000012071f72a4 */ /* 0x000fe4000f8e021f */
[----:B------:R-:W-:-:S12]  /*29e0*/  UIMAD UR37, UR4, UR10, UR37 ;  /* 0x0000000a042572a4 */ /* 0x000fd8000f8e0225 */
.L_x_41:
[----:B------:R-:W-:Y:S01]  /*29f0*/  VIADD R11, R11, 0x1 ;  /* 0x000000010b0b7836 */ /* 0x000fe20000000000 */
[----:B------:R-:W-:Y:S02]  /*2a00*/  R2UR UR5, R69 ;  /* 0x00000000450572ca */ /* 0x000fe400000e0000 */
[----:B------:R-:W-:Y:S02]  /*2a10*/  R2UR UR4, R68 ;  /* 0x00000000440472ca */ /* 0x000fe400000e0000 */
[C---:B------:R-:W-:Y:S02]  /*2a20*/  ISETP.NE.AND P0, PT, R11.reuse, 0x2, PT ;  /* 0x000000020b00780c */ /* 0x040fe40003f05270 */
[----:B------:R-:W-:Y:S02]  /*2a30*/  PLOP3.LUT P1, PT, PT, PT, PT, 0x80, 0x8 ;  /* 0x000000000008781c */ /* 0x000fe40003f2f070 */
[----:B------:R-:W-:Y:S02]  /*2a40*/  SEL R3, RZ, 0x1, P0 ;  /* 0x00000001ff037807 */ /* 0x000fe40000000000 */
[----:B------:R-:W-:-:S02]  /*2a50*/  SEL R11, R11, RZ, P0 ;  /* 0x000000ff0b0b7207 */ /* 0x000fc40000000000 */
[----:B------:R-:W-:Y:S01]  /*2a60*/  LOP3.LUT R10, R10, R3, RZ, 0x3c, !PT ;  /* 0x000000030a0a7212 */ /* 0x000fe200078e3cff */
[----:B------:R-:W-:Y:S02]  /*2a70*/  UIADD3 UR20, UPT, UPT, UR37, UR5, URZ ;  /* 0x0000000525147290 */ /* 0x000fe4000fffe0ff */
[----:B------:R-:W-:Y:S01]  /*2a80*/  UIADD3 UR32, UPT, UPT, UR31, UR4, URZ ;  /* 0x000000041f207290 */ /* 0x000fe2000fffe0ff */
[----:B------:R-:W-:Y:S11]  /*2a90*/  BRA.U UP1, `(.L_x_42) ;  /* 0xfffffff101387547 */ /* 0x000ff6000b83ffff */
[----:B------:R-:W-:Y:S01]  /*2aa0*/  UIADD3 UR13, UPT, UPT, UR13, 0x40, URZ ;  /* 0x000000400d0d7890 */ /* 0x000fe2000fffe0ff */
[----:B------:R-:W-:-:S03]  /*2ab0*/  SHF.L.U32 R3, R12, 0x1f, RZ ;  /* 0x0000001f0c037819 */ /* 0x000fc600000006ff */
[----:B------:R-:W-:-:S09]  /*2ac0*/  ULEA UR4, UR6, UR13, 0x3 ;  /* 0x0000000d06047291 */ /* 0x000fd2000f8e18ff */
[----:B------:R-:W2:Y:S02]  /*2ad0*/  SYNCS.PHASECHK.TRANS64.TRYWAIT P0, [UR4], R3 ;  /* 0x00000003ff0075a7 */ /* 0x000ea40008001104 */
[----:B--2---:R-:W-:Y:S05]  /*2ae0*/  @!P0 BRA `(.L_x_43) ;  /* 0x0000009800a08947 */ /* 0x004fea0003800000 */
.L_x_194:
[----:B------:R-:W-:-:S04]  /*2af0*/  UIADD3 UR4, UPT, UPT, UR6, 0x1, URZ ;  /* 0x0000000106047890 */ /* 0x000fc8000fffe0ff */
[----:B------:R-:W-:-:S04]  /*2b00*/  UISETP.NE.AND UP0, UPT, UR4, 0x8, UPT ;  /* 0x000000080400788c */ /* 0x000fc8000bf05270 */
[----:B------:R-:W-:Y:S02]  /*2b10*/  USEL UR6, URZ, 0x1, UP0 ;  /* 0x00000001ff067887 */ /* 0x000fe40008000000 */
[----:B------:R-:W-:-:S04]  /*2b20*/  USEL UR4, UR4, URZ, UP0 ;  /* 0x000000ff04047287 */ /* 0x000fc80008000000 */
[----:B------:R-:W-:Y:S01]  /*2b30*/  ULEA UR5, UR4, UR13, 0x3 ;  /* 0x0000000d04057291 */ /* 0x000fe2000f8e18ff */
[----:B------:R-:W-:-:S04]  /*2b40*/  LOP3.LUT R2, R12, UR6, RZ, 0x3c, !PT ;  /* 0x000000060c027c12 */ /* 0x000fc8000f8e3cff */
[----:B-1----:R-:W-:-:S04]  /*2b50*/  SHF.L.U32 R3, R2, 0x1f, RZ ;  /* 0x0000001f02037819 */ /* 0x002fc800000006ff */
[----:B------:R-:W1:Y:S02]  /*2b60*/  SYNCS.PHASECHK.TRANS64.TRYWAIT P0, [UR5], R3 ;  /* 0x00000003ff0075a7 */ /* 0x000e640008001105 */
[----:B-1----:R-:W-:Y:S05]  /*2b70*/  @!P0 BRA `(.L_x_44) ;  /* 0x0000009800948947 */ /* 0x002fea0003800000 */
.L_x_196:
        /* <DEDUP_REMOVED lines=9> */
.L_x_198:
        /* <DEDUP_REMOVED lines=9> */
.L_x_200:
        /* <DEDUP_REMOVED lines=9> */
.L_x_202:
        /* <DEDUP_REMOVED lines=9> */
.L_x_204:
        /* <DEDUP_REMOVED lines=9> */
.L_x_206:
[----:B------:R-:W-:-:S04]  /*2e50*/  UIADD3 UR4, UPT, UPT, UR4, 0x1, URZ ;  /* 0x0000000104047890 */ /* 0x000fc8000fffe0ff */
[----:B------:R-:W-:-:S04]  /*2e60*/  UISETP.NE.AND UP0, UPT, UR4, 0x8, UPT ;  /* 0x000000080400788c */ /* 0x000fc8000bf05270 */
[----:B------:R-:W-:Y:S02]  /*2e70*/  USEL UR5, URZ, 0x1, UP0 ;  /* 0x00000001ff057887 */ /* 0x000fe40008000000 */
[----:B------:R-:W-:-:S04]  /*2e80*/  USEL UR4, UR4, URZ, UP0 ;  /* 0x000000ff04047287 */ /* 0x000fc80008000000 */
[----:B------:R-:W-:Y:S01]  /*2e90*/  ULEA UR4, UR4, UR13, 0x3 ;  /* 0x0000000d04047291 */ /* 0x000fe2000f8e18ff */
[----:B-1----:R-:W-:-:S04]  /*2ea0*/  LOP3.LUT R3, R2, UR5, RZ, 0x3c, !PT ;  /* 0x0000000502037c12 */ /* 0x002fc8000f8e3cff */
[----:B------:R-:W-:Y:S01]  /*2eb0*/  SHF.L.U32 R3, R3, 0x1f, RZ ;  /* 0x0000001f03037819 */ /* 0x000fe200000006ff */
[----:B------:R-:W-:-:S07]  /*2ec0*/  IMAD.U32 R0, RZ, RZ, UR4 ;  /* 0x00000004ff007e24 */ /* 0x000fce000f8e00ff */
.L_x_50:
[----:B-1----:R1:W2:Y:S02]  /*2ed0*/  SYNCS.PHASECHK.TRANS64.TRYWAIT P0, [R0+URZ], R3 ;  /* 0x00000003000075a7 */ /* 0x0022a400080011ff */
[----:B--2---:R-:W-:Y:S05]  /*2ee0*/  @!P0 NANOSLEEP.SYNCS 0x989680 ;  /* 0x009896800000895d */ /* 0x004fea0003900000 */
[----:B------:R-:W2:Y:S02]  /*2ef0*/  @!P0 SYNCS.PHASECHK.TRANS64 P0, [R0+URZ], R3 ;  /* 0x00000003000085a7 */ /* 0x000ea400080010ff */
[----:B--2---:R-:W-:Y:S05]  /*2f00*/  @P0 EXIT ;  /* 0x000000000000094d */ /* 0x004fea0003800000 */
[----:B------:R-:W-:Y:S05]  /*2f10*/  BRA `(.L_x_50) ;  /* 0xfffffffc00ec7947 */ /* 0x000fea000383ffff */
.L_x_22:
[----:B------:R-:W2:Y:S02]  /*2f20*/  S2UR UR4, SR_CgaCtaId ;  /* 0x00000000000479c3 */ /* 0x000ea40000008800 */
[----:B--2---:R-:W-:-:S04]  /*2f30*/  UISETP.NE.AND UP0, UPT, UR4, URZ, UPT ;  /* 0x000000ff0400728c */ /* 0x004fc8000bf05270 */
[----:B------:R-:W-:-:S09]  /*2f40*/  UISETP.NE.OR UP0, UPT, UR22, 0x1, UP0 ;  /* 0x000000011600788c */ /* 0x000fd20008705670 */
[----:B------:R-:W-:Y:S05]  /*2f50*/  BRA.U UP0, `(.L_x_51) ;  /* 0x00000005004c7547 */ /* 0x000fea000b800000 */
[----:B------:R-:W2:Y:S01]  /*2f60*/  S2UR UR5, SR_CgaCtaId ;  /* 0x00000000000579c3 */ /* 0x000ea20000008800 */
[----:B------:R-:W-:Y:S01]  /*2f70*/  UMOV UR4, 0x400 ;  /* 0x0000040000047882 */ /* 0x000fe20000000000 */
[----:B------:R-:W-:Y:S01]  /*2f80*/  ISETP.GE.U32.AND P2, PT, R0, 0x8, PT ;  /* 0x000000080000780c */ /* 0x000fe20003f46070 */
[----:B------:R-:W-:Y:S01]  /*2f90*/  IMAD.MOV.U32 R12, RZ, RZ, 0x1 ;  /* 0x00000001ff0c7424 */ /* 0x000fe200078e00ff */
[----:B------:R-:W-:Y:S02]  /*2fa0*/  CS2R R10, SRZ ;  /* 0x00000000000a7805 */ /* 0x000fe4000001ff00 */
[----:B------:R-:W-:Y:S01]  /*2fb0*/  CS2R R8, SRZ ;  /* 0x0000000000087805 */ /* 0x000fe2000001ff00 */
[----:B--2---:R-:W-:-:S03]  /*2fc0*/  ULEA UR6, UR5, UR4, 0x18 ;  /* 0x0000000405067291 */ /* 0x004fc6000f8ec0ff */
[----:B------:R-:W-:-:S09]  /*2fd0*/  UMOV UR5, URZ ;  /* 0x000000ff00057c82 */ /* 0x000fd20008000000 */
.L_x_55:
[----:B------:R-:W-:Y:S02]  /*2fe0*/  LEA R2, R8, UR6, 0x3 ;  /* 0x0000000608027c11 */ /* 0x000fe4000f8e18ff */
[----:B------:R-:W-:-:S03]  /*2ff0*/  SHF.L.U32 R5, R9, 0x1f, RZ ;  /* 0x0000001f09057819 */ /* 0x000fc600000006ff */
[----:B------:R-:W-:Y:S01]  /*3000*/  VIADD R4, R2, 0x140 ;  /* 0x0000014002047836 */ /* 0x000fe20000000000 */
[----:B------:R-:W2:Y:S02]  /*3010*/  SYNCS.PHASECHK.TRANS64.TRYWAIT P0, [R2+URZ+0x130], R5 ;  /* 0x00013005020075a7 */ /* 0x000ea400080011ff */
[----:B--2---:R-:W-:Y:S05]  /*3020*/  @!P0 BRA `(.L_x_52) ;  /* 0x0000009400f88947 */ /* 0x004fea0003800000 */
.L_x_207:
[----:B------:R-:W-:Y:S01]  /*3030*/  ULEA UR4, UR5, UR6, 0x3 ;  /* 0x0000000605047291 */ /* 0x000fe2000f8e18ff */
[----:B------:R-:W-:Y:S02]  /*3040*/  PRMT R4, RZ, 0x654, R4 ;  /* 0x00000654ff047816 */ /* 0x000fe40000000004 */
[----:B--2---:R-:W-:Y:S01]  /*3050*/  SHF.L.U32 R5, R12, 0x1f, RZ ;  /* 0x0000001f0c057819 */ /* 0x004fe200000006ff */
[----:B------:R-:W-:Y:S01]  /*3060*/  UIADD3 UR7, UPT, UPT, UR4, 0xd0, URZ ;  /* 0x000000d004077890 */ /* 0x000fe2000fffe0ff */
[----:B------:R2:W-:Y:S05]  /*3070*/  SYNCS.ARRIVE.TRANS64.RED.A1T0 RZ, [R4+URZ], RZ ;  /* 0x000000ff04ff79a7 */ /* 0x0005ea00081004ff */
[----:B------:R-:W-:Y:S01]  /*3080*/  IMAD.U32 R7, RZ, RZ, UR7 ;  /* 0x00000007ff077e24 */ /* 0x000fe2000f8e00ff */
[----:B------:R-:W3:Y:S04]  /*3090*/  SYNCS.PHASECHK.TRANS64.TRYWAIT P0, [UR4+0xe0], R5 ;  /* 0x0000e005ff0075a7 */ /* 0x000ee80008001104 */
[----:B------:R-:W-:Y:S01]  /*30a0*/  PRMT R6, R0, 0x654, R7 ;  /* 0x0000065400067816 */ /* 0x000fe20000000007 */
[----:B--2---:R-:W-:Y:S01]  /*30b0*/  @!P2 IMAD.MOV.U32 R4, RZ, RZ, 0x10 ;  /* 0x00000010ff04a424 */ /* 0x004fe200078e00ff */
[----:B---3--:R-:W-:Y:S06]  /*30c0*/  @!P0 BRA `(.L_x_53) ;  /* 0x0000009400e48947 */ /* 0x008fec0003800000 */
.L_x_209:
[----:B------:R-:W-:Y:S01]  /*30d0*/  ULEA UR8, UR5, UR6, 0x4 ;  /* 0x0000000605087291 */ /* 0x000fe2000f8e20ff */
[----:B------:R-:W-:Y:S01]  /*30e0*/  SEL R3, R6, R3, !P2 ;  /* 0x0000000306037207 */ /* 0x000fe20005000000 */
[----:B------:R-:W-:Y:S01]  /*30f0*/  UIADD3 UR9, UPT, UPT, UR4, 0xd0, URZ ;  /* 0x000000d004097890 */ /* 0x000fe2000fffe0ff */
[----:B--2---:R-:W-:Y:S01]  /*3100*/  LEA R2, R11, UR6, 0x3 ;  /* 0x000000060b027c11 */ /* 0x004fe2000f8e18ff */
[----:B------:R-:W-:Y:S01]  /*3110*/  UIADD3 UR8, UPT, UPT, UR8, 0x160, URZ ;  /* 0x0000016008087890 */ /* 0x000fe2000fffe0ff */
[----:B------:R-:W-:Y:S01]  /*3120*/  SHF.L.U32 R5, R10, 0x1f, RZ ;  /* 0x0000001f0a057819 */ /* 0x000fe200000006ff */
[----:B------:R2:W-:Y:S01]  /*3130*/  @!P2 SYNCS.ARRIVE.TRANS64.RED RZ, [R3+URZ], R4 ;  /* 0x0000000403ffa9a7 */ /* 0x0005e200080004ff */
[----:B------:R-:W-:Y:S01]  /*3140*/  UIADD3 UR4, UPT, UPT, UR5, 0x1, URZ ;  /* 0x0000000105047890 */ /* 0x000fe2000fffe0ff */
[----:B------:R-:W-:-:S03]  /*3150*/  VIADD R8, R8, 0x1 ;  /* 0x0000000108087836 */ /* 0x000fc60000000000 */
[----:B------:R-:W-:Y:S02]  /*3160*/  UISETP.NE.AND UP0, UPT, UR4, 0x2, UPT ;  /* 0x000000020400788c */ /* 0x000fe4000bf05270 */
[----:B------:R-:W-:Y:S06]  /*3170*/  UGETNEXTWORKID.BROADCAST [UR8], [UR9] ;  /* 0x00000000080073ca */ /* 0x000fec0008000100 */
[----:B------:R-:W-:Y:S01]  /*3180*/  USEL UR7, URZ, 0x1, UP0 ;  /* 0x00000001ff077887 */ /* 0x000fe20008000000 */
[----:B------:R-:W-:Y:S01]  /*3190*/  ISETP.NE.AND P0, PT, R8, 0x2, PT ;  /* 0x000000020800780c */ /* 0x000fe20003f05270 */
[----:B------:R-:W-:Y:S01]  /*31a0*/  USEL UR5, UR4, URZ, UP0 ;  /* 0x000000ff04057287 */ /* 0x000fe20008000000 */
[----:B------:R-:W3:Y:S03]  /*31b0*/  SYNCS.PHASECHK.TRANS64.TRYWAIT P1, [R2+URZ+0xd0], R5 ;  /* 0x0000d005020075a7 */ /* 0x000ee600080211ff */
[----:B------:R-:W-:Y:S01]  /*31c0*/  LOP3.LUT R12, R12, UR7, RZ, 0x3c, !PT ;  /* 0x000000070c0c7c12 */ /* 0x000fe2000f8e3cff */
[----:B--23--:R-:W-:Y:S07]  /*31d0*/  @!P1 BRA `(.L_x_54) ;  /* 0x0000009400b89947 */ /* 0x00cfee0003800000 */
.L_x_210:
[C---:B------:R-:W-:Y:S01]  /*31e0*/  LEA R4, R11.reuse, UR6, 0x4 ;  /* 0x000000060b047c11 */ /* 0x040fe2000f8e20ff */
[----:B--2---:R-:W-:Y:S01]  /*31f0*/  VIADD R2, R2, 0xe0 ;  /* 0x000000e002027836 */ /* 0x004fe20000000000 */
[----:B------:R-:W-:Y:S01]  /*3200*/  SEL R8, R8, RZ, P0 ;  /* 0x000000ff08087207 */ /* 0x000fe20000000000 */
[----:B------:R-:W-:-:S03]  /*3210*/  VIADD R11, R11, 0x1 ;  /* 0x000000010b0b7836 */ /* 0x000fc60000000000 */
[----:B------:R-:W2:Y:S01]  /*3220*/  LDS.128 R4, [R4+0x160] ;  /* 0x0001600004047984 */ /* 0x000ea20000000c00 */
[----:B------:R-:W-:Y:S02]  /*3230*/  PRMT R2, RZ, 0x654, R2 ;  /* 0x00000654ff027816 */ /* 0x000fe40000000002 */
[C---:B------:R-:W-:Y:S01]  /*3240*/  ISETP.NE.AND P1, PT, R11.reuse, 0x2, PT ;  /* 0x000000020b00780c */ /* 0x040fe20003f25270 */
[----:B------:R-:W-:Y:S01]  /*3250*/  @!PT LDS RZ, [RZ] ;  /* 0x00000000fffff984 */ /* 0x000fe20000000800 */
[----:B------:R-:W-:Y:S01]  /*3260*/  @!PT LDS RZ, [RZ] ;  /* 0x00000000fffff984 */ /* 0x000fe20000000800 */
[----:B------:R-:W-:Y:S01]  /*3270*/  @!PT LDS RZ, [RZ] ;  /* 0x00000000fffff984 */ /* 0x000fe20000000800 */
[----:B------:R-:W-:Y:S01]  /*3280*/  @!PT LDS RZ, [RZ] ;  /* 0x00000000fffff984 */ /* 0x000fe20000000800 */
[----:B------:R3:W-:Y:S06]  /*3290*/  MEMBAR.ALL.CTA ;  /* 0x0000000000007992 */ /* 0x0007ec0000008000 */
[----:B---3--:R-:W3:Y:S01]  /*32a0*/  FENCE.VIEW.ASYNC.S ;  /* 0x00000000000073c6 */ /* 0x008ee20000000000 */
[----:B------:R-:W-:Y:S01]  /*32b0*/  SEL R11, R11, RZ, P1 ;  /* 0x000000ff0b0b7207 */ /* 0x000fe20000800000 */
[----:B---3--:R3:W-:Y:S01]  /*32c0*/  SYNCS.ARRIVE.TRANS64.RED.A1T0 RZ, [R2+URZ], RZ ;  /* 0x000000ff02ff79a7 */ /* 0x0087e200081004ff */
[----:B--2---:R-:W-:-:S02]  /*32d0*/  LOP3.LUT P3, RZ, R6, 0x1, RZ, 0xc0, !PT ;  /* 0x0000000106ff7812 */ /* 0x004fc4000786c0ff */
[----:B------:R-:W-:-:S04]  /*32e0*/  SEL R5, RZ, 0x1, P1 ;  /* 0x00000001ff057807 */ /* 0x000fc80000800000 */
[----:B------:R-:W-:Y:S02]  /*32f0*/  LOP3.LUT R10, R10, R5, RZ, 0x3c, !PT ;  /* 0x000000050a0a7212 */ /* 0x000fe400078e3cff */
[----:B---3--:R-:W-:-:S04]  /*3300*/  SEL R2, RZ, 0x1, P0 ;  /* 0x00000001ff027807 */ /* 0x008fc80000000000 */
[----:B------:R-:W-:Y:S01]  /*3310*/  LOP3.LUT R9, R9, R2, RZ, 0x3c, !PT ;  /* 0x0000000209097212 */ /* 0x000fe200078e3cff */
[----:B------:R-:W-:Y:S06]  /*3320*/  @P3 BRA `(.L_x_55) ;  /* 0xfffffffc002c3947 */ /* 0x000fec000383ffff */
[----:B------:R-:W-:Y:S01]  /*3330*/  ULEA UR4, UR5, UR6, 0x3 ;  /* 0x0000000605047291 */ /* 0x000fe2000f8e18ff */
[----:B------:R-:W-:-:S08]  /*3340*/  SHF.L.U32 R3, R12, 0x1f, RZ ;  /* 0x0000001f0c037819 */ /* 0x000fd000000006ff */
[----:B------:R-:W2:Y:S02]  /*3350*/  SYNCS.PHASECHK.TRANS64 P0, [UR4+0xe0], R3 ;  /* 0x0000e003ff0075a7 */ /* 0x000ea40008001004 */
[----:B--2---:R-:W-:Y:S05]  /*3360*/  @P0 BRA `(.L_x_56) ;  /* 0x0000000000080947 */ /* 0x004fea0003800000 */
[----:B------:R-:W2:Y:S02]  /*3370*/  SYNCS.PHASECHK.TRANS64.TRYWAIT P0, [UR4+0xe0], R3 ;  /* 0x0000e003ff0075a7 */ /* 0x000ea40008001104 */
[----:B--2---:R-:W-:Y:S05]  /*3380*/  @!P0 BRA `(.L_x_57) ;  /* 0x0000009400608947 */ /* 0x004fea0003800000 */
.L_x_56:
[----:B------:R-:W-:-:S04]  /*3390*/  UIADD3 UR7, UPT, UPT, UR5, 0x1, URZ ;  /* 0x0000000105077890 */ /* 0x000fc8000fffe0ff */
[----:B------:R-:W-:-:S04]  /*33a0*/  UISETP.NE.AND UP0, UPT, UR7, 0x2, UPT ;  /* 0x000000020700788c */ /* 0x000fc8000bf05270 */
[----:B------:R-:W-:Y:S02]  /*33b0*/  USEL UR8, URZ, 0x1, UP0 ;  /* 0x00000001ff087887 */ /* 0x000fe40008000000 */
[----:B------:R-:W-:-:S04]  /*33c0*/  USEL UR7, UR7, URZ, UP0 ;  /* 0x000000ff07077287 */ /* 0x000fc80008000000 */
[----:B------:R-:W-:Y:S01]  /*33d0*/  ULEA UR7, UR7, UR6, 0x3 ;  /* 0x0000000607077291 */ /* 0x000fe2000f8e18ff */
[----:B--2---:R-:W-:-:S04]  /*33e0*/  LOP3.LUT R3, R12, UR8, RZ, 0x3c, !PT ;  /* 0x000000080c037c12 */ /* 0x004fc8000f8e3cff */
[----:B------:R-:W-:-:S04]  /*33f0*/  SHF.L.U32 R0, R3, 0x1f, RZ ;  /* 0x0000001f03007819 */ /* 0x000fc800000006ff */
[----:B------:R-:W2:Y:S02]  /*3400*/  SYNCS.PHASECHK.TRANS64 P0, [UR7+0xe0], R0 ;  /* 0x0000e000ff0075a7 */ /* 0x000ea40008001007 */
[----:B-12---:R-:W-:Y:S05]  /*3410*/  @P0 EXIT ;  /* 0x000000000000094d */ /* 0x006fea0003800000 */
[----:B------:R-:W-:Y:S02]  /*3420*/  SHF.L.U32 R3, R3, 0x1f, RZ ;  /* 0x0000001f03037819 */ /* 0x000fe400000006ff */
[----:B------:R-:W-:-:S07]  /*3430*/  MOV R0, UR7 ;  /* 0x0000000700007c02 */ /* 0x000fce0008000f00 */
.L_x_58:
[----:B-1----:R1:W2:Y:S02]  /*3440*/  SYNCS.PHASECHK.TRANS64.TRYWAIT P0, [R0+URZ+0xe0], R3 ;  /* 0x0000e003000075a7 */ /* 0x0022a400080011ff */
[----:B--2---:R-:W-:Y:S05]  /*3450*/  @!P0 NANOSLEEP.SYNCS 0x989680 ;  /* 0x009896800000895d */ /* 0x004fea0003900000 */
[----:B------:R-:W2:Y:S02]  /*3460*/  @!P0 SYNCS.PHASECHK.TRANS64 P0, [R0+URZ+0xe0], R3 ;  /* 0x0000e003000085a7 */ /* 0x000ea400080010ff */
[----:B--2---:R-:W-:Y:S05]  /*3470*/  @P0 EXIT ;  /* 0x000000000000094d */ /* 0x004fea0003800000 */
[----:B------:R-:W-:Y:S05]  /*3480*/  BRA `(.L_x_58) ;  /* 0xfffffffc00ec7947 */ /* 0x000fea000383ffff */
.L_x_51:
[----:B------:R-:W-:Y:S05]  /*3490*/  BRA.U UP5, `(.L_x_59) ;  /* 0x0000001105dc7547 */ /* 0x000fea000b800000 */
[----:B------:R-:W2:Y:S01]  /*34a0*/  S2UR UR7, SR_CgaCtaId ;  /* 0x00000000000779c3 */ /* 0x000ea20000008800 */
[----:B------:R-:W-:Y:S01]  /*34b0*/  UMOV UR4, 0x40 ;  /* 0x0000004000047882 */ /* 0x000fe20000000000 */
[----:B------:R-:W-:Y:S01]  /*34c0*/  NOP ;  /* 0x0000000000007918 */ /* 0x000fe20000000000 */
[----:B------:R-:W-:Y:S01]  /*34d0*/  UMOV UR6, 0x400 ;  /* 0x0000040000067882 */ /* 0x000fe20000000000 */
[----:B--2---:R-:W-:Y:S02]  /*34e0*/  ULEA UR5, UR7, UR4, 0x18 ;  /* 0x0000000407057291 */ /* 0x004fe4000f8ec0ff */
[----:B------:R-:W-:-:S07]  /*34f0*/  ULEA UR6, UR7, UR6, 0x18 ;  /* 0x0000000607067291 */ /* 0x000fce000f8ec0ff */
[----:B------:R-:W2:Y:S02]  /*3500*/  LDS.U8 R0, [UR5+0x1c] ;  /* 0x00001c05ff007984 */ /* 0x000ea40008000000 */
[----:B--2---:R-:W-:-:S13]  /*3510*/  ISETP.NE.AND P0, PT, R0, RZ, PT ;  /* 0x000000ff0000720c */ /* 0x004fda0003f05270 */
[----:B------:R-:W-:Y:S05]  /*3520*/  @P0 BRA `(.L_x_60) ;  /* 0x0000000400080947 */ /* 0x000fea0003800000 */
[----:B------:R-:W-:Y:S02]  /*3530*/  UISETP.NE.U32.AND UP1, UPT, UR47, 0x1, UPT ;  /* 0x000000012f00788c */ /* 0x000fe4000bf25070 */
[----:B------:R-:W-:-:S07]  /*3540*/  UIADD3 UR7, UPT, UPT, UR5, 0x8, URZ ;  /* 0x0000000805077890 */ /* 0x000fce000fffe0ff */
[----:B------:R-:W-:Y:S05]  /*3550*/  BRA.U !UP1, `(.L_x_61) ;  /* 0x00000001099c7547 */ /* 0x000fea000b800000 */
[----:B------:R-:W-:Y:S01]  /*3560*/  ELECT P0, URZ, PT ;  /* 0x0000000000ff782f */ /* 0x000fe20003800000 */
[----:B------:R-:W-:-:S12]  /*3570*/  BSSY B0, `(.L_x_61) ;  /* 0x0000025000007945 */ /* 0x000fd80003800000 */
[----:B------:R-:W-:Y:S05]  /*3580*/  @!P0 BRA `(.L_x_62) ;  /* 0x00000000008c8947 */ /* 0x000fea0003800000 */
[----:B------:R-:W-:-:S05]  /*3590*/  UMOV UR4, 0x10 ;  /* 0x0000001000047882 */ /* 0x000fca0000000000 */
[----:B------:R-:W-:Y:S04]  /*35a0*/  DEPBAR.LE SB2, 0x36 ;  /* 0x0000ad800000791a */ /* 0x000fe80000000000 */
[----:B------:R-:W2:Y:S02]  /*35b0*/  UTCATOMSWS.2CTA.FIND_AND_SET.ALIGN UP0, UR4, UR4 ;  /* 0x00000004000475e3 */ /* 0x000ea40008200800 */
[----:B--2---:R-:W-:Y:S01]  /*35c0*/  MOV R11, UR4 ;  /* 0x00000004000b7c02 */ /* 0x004fe20008000f00 */
[----:B------:R-:W-:Y:S06]  /*35d0*/  BRA.U UP0, `(.L_x_63) ;  /* 0x0000000100187547 */ /* 0x000fec000b800000 */
.L_x_64:
[----:B------:R-:W-:Y:S05]  /*35e0*/  NANOSLEEP 0x64 ;  /* 0x000000640000795d */ /* 0x000fea0003800000 */
[----:B------:R-:W-:-:S05]  /*35f0*/  UMOV UR4, 0x10 ;  /* 0x0000001000047882 */ /* 0x000fca0000000000 */
[----:B------:R-:W-:Y:S04]  /*3600*/  DEPBAR.LE SB2, 0x36 ;  /* 0x0000ad800000791a */ /* 0x000fe80000000000 */
[----:B------:R-:W2:Y:S02]  /*3610*/  UTCATOMSWS.2CTA.FIND_AND_SET.ALIGN UP0, UR4, UR4 ;  /* 0x00000004000475e3 */ /* 0x000ea40008200800 */
[----:B--2---:R-:W-:Y:S01]  /*3620*/  MOV R11, UR4 ;  /* 0x00000004000b7c02 */ /* 0x004fe20008000f00 */
[----:B------:R-:W-:Y:S05]  /*3630*/  BRA.U !UP0, `(.L_x_64) ;  /* 0xfffffffd08e87547 */ /* 0x000fea000b83ffff */
.L_x_63:
[----:B------:R-:W2:Y:S01]  /*3640*/  LDS R7, [UR5+0x10] ;  /* 0x00001005ff077984 */ /* 0x000ea20008000800 */
[----:B------:R-:W-:Y:S01]  /*3650*/  IMAD.U32 R5, RZ, RZ, UR6 ;  /* 0x00000006ff057e24 */ /* 0x000fe2000f8e00ff */
[----:B------:R-:W-:-:S03]  /*3660*/  MOV R4, UR46 ;  /* 0x0000002e00047c02 */ /* 0x000fc60008000f00 */
[----:B------:R-:W-:Y:S01]  /*3670*/  VIADD R5, R5, 0x180 ;  /* 0x0000018005057836 */ /* 0x000fe20000000000 */
[----:B--2---:R-:W-:-:S04]  /*3680*/  SHF.L.U32 R7, R7, 0x1f, RZ ;  /* 0x0000001f07077819 */ /* 0x004fc800000006ff */
[----:B------:R-:W2:Y:S02]  /*3690*/  SYNCS.PHASECHK.TRANS64.TRYWAIT P0, [UR5+0x8], R7 ;  /* 0x00000807ff0075a7 */ /* 0x000ea40008001105 */
[----:B--2---:R-:W-:Y:S05]  /*36a0*/  @P0 BRA `(.L_x_65) ;  /* 0x0000000000080947 */ /* 0x004fea0003800000 */
[----:B------:R-:W2:Y:S02]  /*36b0*/  SYNCS.PHASECHK.TRANS64.TRYWAIT P0, [UR5+0x8], R7 ;  /* 0x00000807ff0075a7 */ /* 0x000ea40008001105 */
[----:B--2---:R-:W-:Y:S05]  /*36c0*/  @!P0 BRA `(.L_x_66) ;  /* 0x0000009000a88947 */ /* 0x004fea0003800000 */
.L_x_65:
[----:B--2---:R-:W-:Y:S01]  /*36d0*/  HFMA2 R0, -RZ, RZ, 0, 5.9604644775390625e-08 ;  /* 0x00000001ff007431 */ /* 0x004fe200000001ff */
[----:B------:R-:W-:Y:S01]  /*36e0*/  UPRMT UR4, UR46, 0x654, UR7 ;  /* 0x000006542e047896 */ /* 0x000fe20008000007 */
[----:B------:R-:W-:Y:S01]  /*36f0*/  IMAD.MOV.U32 R8, RZ, RZ, 0xffff ;  /* 0x0000ffffff087424 */ /* 0x000fe200078e00ff */
[----:B------:R-:W-:Y:S01]  /*3700*/  PRMT R4, R4, 0x654, R5 ;  /* 0x0000065404047816 */ /* 0x000fe20000000005 */
[----:B------:R-:W-:Y:S02]  /*3710*/  IMAD.MOV.U32 R6, RZ, RZ, 0x4 ;  /* 0x00000004ff067424 */ /* 0x000fe400078e00ff */
[----:B------:R-:W-:Y:S01]  /*3720*/  IMAD.SHL.U32 R9, R11, 0x20, RZ ;  /* 0x000000200b097824 */ /* 0x000fe200078e00ff */
[----:B------:R-:W-:Y:S02]  /*3730*/  MOV R5, UR4 ;  /* 0x0000000400057c02 */ /* 0x000fe40008000f00 */
[-C--:B------:R-:W-:Y:S01]  /*3740*/  SHF.L.U32 R8, R8, R11.reuse, RZ ;  /* 0x0000000b08087219 */ /* 0x080fe200000006ff */
[----:B------:R2:W-:Y:S01]  /*3750*/  SYNCS.ARRIVE.TRANS64.RED RZ, [UR4], R6 ;  /* 0x00000006ffff79a7 */ /* 0x0005e20008000404 */
[----:B------:R-:W-:Y:S01]  /*3760*/  SHF.L.U32 R7, R0, R11, RZ ;  /* 0x0000000b00077219 */ /* 0x000fe200000006ff */
[----:B------:R2:W-:Y:S04]  /*3770*/  STS [UR6+0x180], R9 ;  /* 0x00018009ff007988 */ /* 0x0005e80008000806 */
[----:B------:R2:W-:Y:S04]  /*3780*/  STAS [R4.64], R11 ;  /* 0x0000000b04007dbd */ /* 0x0005e8000c0008ff */
[----:B------:R2:W-:Y:S04]  /*3790*/  ATOMS.OR RZ, [UR5+0x14], R8 ;  /* 0x00001408ffff798c */ /* 0x0005e8000b000005 */
[----:B------:R2:W-:Y:S04]  /*37a0*/  ATOMS.OR RZ, [UR5+0x18], R7 ;  /* 0x00001807ffff798c */ /* 0x0005e8000b000005 */
[----:B------:R2:W-:Y:S02]  /*37b0*/  ATOMS.XOR RZ, [UR5+0x10], R0 ;  /* 0x00001000ffff798c */ /* 0x0005e4000b800005 */
.L_x_62:
[----:B-1----:R-:W-:Y:S05]  /*37c0*/  BSYNC B0 ;  /* 0x0000000000007941 */ /* 0x002fea0003800000 */
.L_x_61:
[----:B------:R-:W-:Y:S05]  /*37d0*/  BRA.U UP1, `(.L_x_67) ;  /* 0x00000001016c7547 */ /* 0x000fea000b800000 */
[----:B------:R-:W-:-:S03]  /*37e0*/  UMOV UR4, 0xffffffff ;  /* 0xffffffff00047882 */ /* 0x000fc60000000000 */
[----:B------:R-:W-:Y:S05]  /*37f0*/  BRA.DIV UR4, `(.L_x_68) ;  /* 0x0000009204747947 */ /* 0x000fea000b800000 */
[----:B------:R-:W-:-:S13]  /*3800*/  ELECT P0, URZ, PT ;  /* 0x0000000000ff782f */ /* 0x000fda0003800000 */
.L_x_214:
[----:B------:R-:W-:Y:S05]  /*3810*/  @!P0 BRA `(.L_x_67) ;  /* 0x00000000005c8947 */ /* 0x000fea0003800000 */
[----:B--2---:R-:W2:Y:S02]  /*3820*/  LDS R5, [UR5+0x10] ;  /* 0x00001005ff057984 */ /* 0x004ea40008000800 */
[----:B--2---:R-:W-:-:S04]  /*3830*/  SHF.L.U32 R5, R5, 0x1f, RZ ;  /* 0x0000001f05057819 */ /* 0x004fc800000006ff */
[----:B------:R-:W2:Y:S02]  /*3840*/  SYNCS.PHASECHK.TRANS64.TRYWAIT P0, [UR5+0x8], R5 ;  /* 0x00000805ff0075a7 */ /* 0x000ea40008001105 */
[----:B--2---:R-:W-:Y:S05]  /*3850*/  @P0 BRA `(.L_x_69) ;  /* 0x0000000000080947 */ /* 0x004fea0003800000 */
[----:B------:R-:W2:Y:S02]  /*3860*/  SYNCS.PHASECHK.TRANS64.TRYWAIT P0, [UR5+0x8], R5 ;  /* 0x00000805ff0075a7 */ /* 0x000ea40008001105 */
[----:B--2---:R-:W-:Y:S05]  /*3870*/  @!P0 BRA `(.L_x_70) ;  /* 0x0000009000788947 */ /* 0x004fea0003800000 */
.L_x_69:
[----:B------:R-:W3:Y:S01]  /*3880*/  LDS R7, [UR6+0x180] ;  /* 0x00018006ff077984 */ /* 0x000ee20008000800 */
[----:B--2---:R-:W-:Y:S02]  /*3890*/  HFMA2 R0, -RZ, RZ, 0, 5.9604644775390625e-08 ;  /* 0x00000001ff007431 */ /* 0x004fe400000001ff */
[----:B------:R-:W-:Y:S01]  /*38a0*/  IMAD.MOV.U32 R4, RZ, RZ, 0xffff ;  /* 0x0000ffffff047424 */ /* 0x000fe200078e00ff */
[----:B------:R-:W-:Y:S01]  /*38b0*/  UPRMT UR4, UR46, 0x654, UR7 ;  /* 0x000006542e047896 */ /* 0x000fe20008000007 */
[----:B---3--:R-:W-:-:S03]  /*38c0*/  IMAD.SHL.U32 R5, R7, 0x20, RZ ;  /* 0x0000002007057824 */ /* 0x008fc600078e00ff */
[-C--:B------:R-:W-:Y:S02]  /*38d0*/  SHF.L.U32 R4, R4, R7.reuse, RZ ;  /* 0x0000000704047219 */ /* 0x080fe400000006ff */
[----:B------:R-:W-:Y:S01]  /*38e0*/  SHF.L.U32 R7, R0, R7, RZ ;  /* 0x0000000700077219 */ /* 0x000fe200000006ff */
[----:B------:R3:W-:Y:S04]  /*38f0*/  STS [UR6+0x180], R5 ;  /* 0x00018005ff007988 */ /* 0x0007e80008000806 */
[----:B------:R3:W-:Y:S04]  /*3900*/  ATOMS.OR RZ, [UR5+0x14], R4 ;  /* 0x00001404ffff798c */ /* 0x0007e8000b000005 */
[----:B------:R3:W-:Y:S01]  /*3910*/  ATOMS.OR RZ, [UR5+0x18], R7 ;  /* 0x00001807ffff798c */ /* 0x0007e2000b000005 */
[----:B------:R-:W-:Y:S03]  /*3920*/  SYNCS.ARRIVE.TRANS64.RED.A1T0 RZ, [UR4], RZ ;  /* 0x000000ffffff79a7 */ /* 0x000fe60008100404 */
[----:B------:R3:W-:Y:S01]  /*3930*/  ATOMS.XOR RZ, [UR5+0x10], R0 ;  /* 0x00001000ffff798c */ /* 0x0007e2000b800005 */
[----:B------:R-:W-:Y:S05]  /*3940*/  BRA `(.L_x_67) ;  /* 0x0000000000107947 */ /* 0x000fea0003800000 */
.L_x_60:
[----:B------:R-:W-:Y:S02]  /*3950*/  MOV R0, 0xffffffff ;  /* 0xffffffff00007802 */ /* 0x000fe40000000f00 */
[----:B------:R-:W-:-:S03]  /*3960*/  MOV R4, 0x3990 ;  /* 0x0000399000047802 */ /* 0x000fc60000000f00 */
[----:B------:R2:W-:Y:S04]  /*3970*/  STS [UR6+0x180], R0 ;  /* 0x00018000ff007988 */ /* 0x0005e80008000806 */
[----:B-12--5:R-:W-:Y:S05]  /*3980*/  CALL.REL.NOINC `($__internal_1_$__cuda_sm10x_tcgen05_guardrail_trap_phase_invalid_during_alloc) ;  /* 0x0000009800fc7944 */ /* 0x026fea0003c00000 */
.L_x_67:
[----:B------:R-:W-:Y:S05]  /*3990*/  WARPSYNC.ALL ;  /* 0x0000000000007948 */ /* 0x000fea0003800000 */
[----:B------:R-:W4:Y:S01]  /*39a0*/  S2UR UR4, SR_CgaCtaId ;  /* 0x00000000000479c3 */ /* 0x000f220000008800 */
[----:B------:R-:W-:Y:S01]  /*39b0*/  UMOV UR26, 0x400 ;  /* 0x00000400001a7882 */ /* 0x000fe20000000000 */
[----:B------:R-:W-:-:S06]  /*39c0*/  NOP ;  /* 0x0000000000007918 */ /* 0x000fcc0000000000 */
[----:B------:R-:W-:Y:S06]  /*39d0*/  BAR.ARV 0x6, 0xa0 ;  /* 0x0182800000007b1d */ /* 0x000fec0000002000 */
[----:B------:R-:W1:Y:S01]  /*39e0*/  LDCU UR6, c[0x0][0x38c] ;  /* 0x00007180ff0677ac */ /* 0x000e620008000800 */
[----:B------:R-:W-:Y:S01]  /*39f0*/  LOP3.LUT R3, R3, 0xffff, RZ, 0xc0, !PT ;  /* 0x0000ffff03037812 */ /* 0x000fe200078ec0ff */
[----:B--2---:R-:W-:Y:S01]  /*3a00*/  IMAD.MOV.U32 R9, RZ, RZ, 0x1 ;  /* 0x00000001ff097424 */ /* 0x004fe200078e00ff */
[----:B------:R-:W-:Y:S01]  /*3a10*/  LOP3.LUT R2, R2, 0xffff, RZ, 0xc0, !PT ;  /* 0x0000ffff02027812 */ /* 0x000fe200078ec0ff */
[----:B------:R-:W-:Y:S01]  /*3a20*/  IMAD.MOV.U32 R8, RZ, RZ, RZ ;  /* 0x000000ffff087224 */ /* 0x000fe200078e00ff */
[----:B------:R-:W-:Y:S01]  /*3a30*/  R2UR UR28, R3 ;  /* 0x00000000031c72ca */ /* 0x000fe200000e0000 */
[----:B------:R-:W-:Y:S01]  /*3a40*/  UMOV UR32, URZ ;  /* 0x000000ff00207c82 */ /* 0x000fe20008000000 */
[----:B------:R-:W-:-:S02]  /*3a50*/  R2UR UR42, R2 ;  /* 0x00000000022a72ca */ /* 0x000fc400000e0000 */
[----:B------:R-:W-:Y:S01]  /*3a60*/  CS2R R2, SRZ ;  /* 0x0000000000027805 */ /* 0x000fe2000001ff00 */
[----:B------:R-:W-:Y:S01]  /*3a70*/  UMOV UR23, URZ ;  /* 0x000000ff00177c82 */ /* 0x000fe20008000000 */
[----:B----4-:R-:W-:Y:S01]  /*3a80*/  ULEA UR26, UR4, UR26, 0x18 ;  /* 0x0000001a041a7291 */ /* 0x010fe2000f8ec0ff */
[----:B------:R-:W-:Y:S01]  /*3a90*/  UMOV UR22, URZ ;  /* 0x000000ff00167c82 */ /* 0x000fe20008000000 */
[----:B------:R-:W-:Y:S02]  /*3aa0*/  UISETP.NE.AND UP3, UPT, UR47, URZ, UPT ;  /* 0x000000ff2f00728c */ /* 0x000fe4000bf65270 */
[----:B------:R-:W-:Y:S02]  /*3ab0*/  UIADD3 UR5, UPT, UPT, UR26, 0x8400, URZ ;  /* 0x000084001a057890 */ /* 0x000fe4000fffe0ff */
[----:B------:R-:W-:-:S03]  /*3ac0*/  UIADD3 UR4, UPT, UPT, UR26, 0x18400, URZ ;  /* 0x000184001a047890 */ /* 0x000fc6000fffe0ff */
[----:B---3--:R-:W2:Y:S01]  /*3ad0*/  LDS R0, [UR26+0x180] ;  /* 0x0001801aff007984 */ /* 0x008ea20008000800 */
[----:B-1----:R-:W-:Y:S02]  /*3ae0*/  UIADD3 UR6, UPT, UPT, UR6, 0x1f, URZ ;  /* 0x0000001f06067890 */ /* 0x002fe4000fffe0ff */
[----:B------:R-:W-:Y:S02]  /*3af0*/  USHF.R.U32.HI UR5, URZ, 0x4, UR5 ;  /* 0x00000004ff057899 */ /* 0x000fe40008011605 */
[----:B------:R-:W-:Y:S02]  /*3b00*/  USHF.R.S32.HI UR33, URZ, 0x1f, UR6 ;  /* 0x0000001fff217899 */ /* 0x000fe40008011406 */
[----:B------:R-:W-:Y:S02]  /*3b10*/  USHF.R.U32.HI UR4, URZ, 0x4, UR4 ;  /* 0x00000004ff047899 */ /* 0x000fe40008011604 */
[----:B------:R-:W-:Y:S02]  /*3b20*/  ULEA.HI UR33, UR33, UR6, URZ, 0x5 ;  /* 0x0000000621217291 */ /* 0x000fe4000f8f28ff */
[----:B------:R-:W-:-:S02]  /*3b30*/  ULOP3.LUT UR5, UR5, 0x3fff, URZ, 0xc0, !UPT ;  /* 0x00003fff05057892 */ /* 0x000fc4000f8ec0ff */
[----:B------:R-:W-:Y:S02]  /*3b40*/  USHF.R.S32.HI UR33, URZ, 0x5, UR33 ;  /* 0x00000005ff217899 */ /* 0x000fe40008011421 */
[----:B------:R-:W-:Y:S02]  /*3b50*/  ULOP3.LUT UR30, UR4, 0x3fff, URZ, 0xc0, !UPT ;  /* 0x00003fff041e7892 */ /* 0x000fe4000f8ec0ff */
[----:B------:R-:W-:Y:S01]  /*3b60*/  UISETP.LT.AND UP0, UPT, UR33, 0x1, UPT ;  /* 0x000000012100788c */ /* 0x000fe2000bf01270 */
[----:B------:R-:W-:Y:S01]  /*3b70*/  UMOV UR40, 0x0 ;  /* 0x0000000000287882 */ /* 0x000fe20000000000 */
[----:B------:R-:W-:Y:S01]  /*3b80*/  UMOV UR41, 0x8400910 ;  /* 0x0840091000297882 */ /* 0x000fe20000000000 */
[----:B------:R-:W-:Y:S02]  /*3b90*/  ULOP3.LUT UR29, UR5, 0x10000, URZ, 0xfc, !UPT ;  /* 0x00010000051d7892 */ /* 0x000fe4000f8efcff */
[----:B------:R-:W-:Y:S02]  /*3ba0*/  ULOP3.LUT UR30, UR30, 0x10000, URZ, 0xfc, !UPT ;  /* 0x000100001e1e7892 */ /* 0x000fe4000f8efcff */
[----:B------:R-:W-:Y:S01]  /*3bb0*/  USEL UR43, UR33, 0x1, !UP0 ;  /* 0x00000001212b7887 */ /* 0x000fe2000c000000 */
[----:B------:R-:W-:Y:S01]  /*3bc0*/  UMOV UR38, 0x0 ;  /* 0x0000000000267882 */ /* 0x000fe20000000000 */
[----:B------:R-:W-:Y:S01]  /*3bd0*/  UMOV UR39, 0x8400910 ;  /* 0x0840091000277882 */ /* 0x000fe20000000000 */
[----:B------:R-:W-:Y:S01]  /*3be0*/  UMOV UR36, 0x0 ;  /* 0x0000000000247882 */ /* 0x000fe20000000000 */
[----:B------:R-:W-:Y:S01]  /*3bf0*/  UMOV UR37, 0x8400910 ;  /* 0x0840091000257882 */ /* 0x000fe20000000000 */
[----:B------:R-:W-:Y:S01]  /*3c00*/  UMOV UR34, 0x0 ;  /* 0x0000000000227882 */ /* 0x000fe20000000000 */
[----:B------:R-:W-:Y:S01]  /*3c10*/  UMOV UR35, 0x8400910 ;  /* 0x0840091000237882 */ /* 0x000fe20000000000 */
[----:B--2---:R-:W-:-:S15]  /*3c20*/  R2UR UR44, R0 ;  /* 0x00000000002c72ca */ /* 0x004fde00000e0000 */
.L_x_78:
[C---:B------:R-:W-:Y:S02]  /*3c30*/  LEA R0, R8.reuse, UR26, 0x3 ;  /* 0x0000001a08007c11 */ /* 0x040fe4000f8e18ff */
[----:B------:R-:W-:Y:S02]  /*3c40*/  SHF.L.U32 R5, R3, 0x1f, RZ ;  /* 0x0000001f03057819 */ /* 0x000fe400000006ff */
[----:B------:R-:W-:Y:S02]  /*3c50*/  LEA R4, R8, UR26, 0x4 ;  /* 0x0000001a08047c11 */ /* 0x000fe4000f8e20ff */
[----:B------:R-:W1:Y:S02]  /*3c60*/  SYNCS.PHASECHK.TRANS64.TRYWAIT P0, [R0+URZ+0xd0], R5 ;  /* 0x0000d005000075a7 */ /* 0x000e6400080011ff */
[----:B-1-3--:R-:W-:Y:S05]  /*3c70*/  @!P0 BRA `(.L_x_71) ;  /* 0x0000008c00908947 */ /* 0x00afea0003800000 */
.L_x_215:
[----:B-1----:R-:W1:Y:S01]  /*3c80*/  LDS.128 R4, [R4+0x160] ;  /* 0x0001600004047984 */ /* 0x002e620000000c00 */
[----:B------:R-:W-:Y:S02]  /*3c90*/  VIADD R0, R0, 0xe0 ;  /* 0x000000e000007836 */ /* 0x000fe40000000000 */
[----:B------:R-:W-:Y:S01]  /*3ca0*/  VIADD R8, R8, 0x1 ;  /* 0x0000000108087836 */ /* 0x000fe20000000000 */
[----:B------:R-:W-:Y:S01]  /*3cb0*/  @!PT LDS RZ, [RZ] ;  /* 0x00000000fffff984 */ /* 0x000fe20000000800 */
[----:B------:R-:W-:Y:S01]  /*3cc0*/  @!PT LDS RZ, [RZ] ;  /* 0x00000000fffff984 */ /* 0x000fe20000000800 */
[----:B------:R-:W-:Y:S01]  /*3cd0*/  @!PT LDS RZ, [RZ] ;  /* 0x00000000fffff984 */ /* 0x000fe20000000800 */
[----:B------:R-:W-:Y:S01]  /*3ce0*/  @!PT LDS RZ, [RZ] ;  /* 0x00000000fffff984 */ /* 0x000fe20000000800 */
[----:B------:R2:W-:Y:S06]  /*3cf0*/  MEMBAR.ALL.CTA ;  /* 0x0000000000007992 */ /* 0x0005ec0000008000 */
[----:B--2---:R-:W2:Y:S01]  /*3d00*/  FENCE.VIEW.ASYNC.S ;  /* 0x00000000000073c6 */ /* 0x004ea20000000000 */
[----:B------:R-:W-:-:S04]  /*3d10*/  PRMT R0, RZ, 0x654, R0 ;  /* 0x00000654ff007816 */ /* 0x000fc80000000000 */
[----:B--2---:R2:W-:Y:S01]  /*3d20*/  SYNCS.ARRIVE.TRANS64.RED.A1T0 RZ, [R0+URZ], RZ ;  /* 0x000000ff00ff79a7 */ /* 0x0045e200081004ff */
[----:B-1----:R-:W-:Y:S01]  /*3d30*/  LOP3.LUT P1, RZ, R6, 0x1, RZ, 0xc0, !PT ;  /* 0x0000000106ff7812 */ /* 0x002fe2000782c0ff */
[----:B--2---:R-:W-:-:S12]  /*3d40*/  BRA.U UP3, `(.L_x_72) ;  /* 0x0000000503087547 */ /* 0x004fd8000b800000 */
[----:B------:R-:W1:Y:S01]  /*3d50*/  LDCU UR4, c[0x0][0x38c] ;  /* 0x00007180ff0477ac */ /* 0x000e620008000800 */
[----:B------:R-:W-:Y:S02]  /*3d60*/  PLOP3.LUT P2, PT, PT, PT, PT, 0x80, 0x8 ;  /* 0x000000000008781c */ /* 0x000fe40003f4f070 */
[----:B------:R-:W-:Y:S01]  /*3d70*/  SHF.L.U32 R5, R9, 0x1f, RZ ;  /* 0x0000001f09057819 */ /* 0x000fe200000006ff */
[----:B------:R-:W-:Y:S02]  /*3d80*/  ULEA UR31, UR32, UR26, 0x3 ;  /* 0x0000001a201f7291 */ /* 0x000fe4000f8e18ff */
[----:B------:R-:W-:Y:S02]  /*3d90*/  ULEA UR11, UR32, UR44, 0x7 ;  /* 0x0000002c200b7291 */ /* 0x000fe4000f8e38ff */
[----:B-1----:R-:W-:-:S06]  /*3da0*/  UISETP.GE.AND UP0, UPT, UR4, 0x1, UPT ;  /* 0x000000010400788c */ /* 0x002fcc000bf06270 */
[----:B------:R-:W-:-:S05]  /*3db0*/  PLOP3.LUT P0, PT, PT, PT, UP0, 0x80, 0x8 ;  /* 0x000000000008781c */ /* 0x000fca0003f0f008 */
[----:B------:R-:W-:-:S08]  /*3dc0*/  @UP0 ULEA UR4, UR23, UR26, 0x3 ;  /* 0x0000001a17040291 */ /* 0x000fd0000f8e18ff */
[----:B------:R-:W-:-:S04]  /*3dd0*/  @P0 SHF.L.U32 R0, R2, 0x1f, RZ ;  /* 0x0000001f02000819 */ /* 0x000fc800000006ff */
[----:B------:R1:W2:Y:S01]  /*3de0*/  @P0 SYNCS.PHASECHK.TRANS64.TRYWAIT P2, [UR4], R0 ;  /* 0x00000000ff0005a7 */ /* 0x0002a20008041104 */
[----:B------:R-:W3:Y:S02]  /*3df0*/  SYNCS.PHASECHK.TRANS64.TRYWAIT P0, [UR31+0x110], R5 ;  /* 0x00011005ff0075a7 */ /* 0x000ee4000800111f */
[----:B-123--:R-:W-:Y:S05]  /*3e00*/  @!P0 BRA `(.L_x_73) ;  /* 0x0000008c00408947 */ /* 0x00efea0003800000 */
.L_x_217:
[----:B------:R-:W-:Y:S01]  /*3e10*/  UMOV UR27, UR22 ;  /* 0x00000016001b7c82 */ /* 0x000fe20008000000 */
[----:B------:R-:W-:Y:S05]  /*3e20*/  BRA.U !UP0, `(.L_x_74) ;  /* 0x0000000108c07547 */ /* 0x000fea000b800000 */
[----:B------:R-:W-:Y:S02]  /*3e30*/  UIADD3 UR27, UPT, UPT, UR43, UR22, URZ ;  /* 0x000000162b1b7290 */ /* 0x000fe4000fffe0ff */
[----:B------:R-:W-:Y:S01]  /*3e40*/  UPLOP3.LUT UP2, UPT, UPT, UPT, UPT, 0x40, 0x4 ;  /* 0x000000000004789c */ /* 0x000fe20003f4e870 */
[----:B------:R-:W-:Y:S01]  /*3e50*/  UMOV UR24, UR33 ;  /* 0x0000002100187c82 */ /* 0x000fe20008000000 */
[----:B------:R-:W-:-:S09]  /*3e60*/  UMOV UR10, UR23 ;  /* 0x00000017000a7c82 */ /* 0x000fd20008000000 */
.L_x_77:
[----:B--2---:R-:W-:Y:S01]  /*3e70*/  ULEA UR5, UR10, UR26, 0x3 ;  /* 0x0000001a0a057291 */ /* 0x004fe2000f8e18ff */
[----:B---3--:R-:W-:Y:S11]  /*3e80*/  @P2 BRA `(.L_x_75) ;  /* 0x00000000000c2947 */ /* 0x008ff60003800000 */
[----:B-1----:R-:W-:Y:S04]  /*3e90*/  SHF.L.U32 R5, R2, 0x1f, RZ ;  /* 0x0000001f02057819 */ /* 0x002fe800000006ff */
[----:B------:R-:W1:Y:S02]  /*3ea0*/  SYNCS.PHASECHK.TRANS64.TRYWAIT P0, [UR5], R5 ;  /* 0x00000005ff0075a7 */ /* 0x000e640008001105 */
[----:B-1----:R-:W-:Y:S05]  /*3eb0*/  @!P0 BRA `(.L_x_76) ;  /* 0x0000008c002c8947 */ /* 0x002fea0003800000 */
.L_x_75:
[----:B------:R-:W-:Y:S01]  /*3ec0*/  UISETP.NE.AND UP0, UPT, UR24, 0x1, UPT ;  /* 0x000000011800788c */ /* 0x000fe2000bf05270 */
[----:B------:R-:W-:Y:S01]  /*3ed0*/  PLOP3.LUT P2, PT, PT, PT, PT, 0x80, 0x8 ;  /* 0x000000000008781c */ /* 0x000fe20003f4f070 */
[----:B------:R-:W-:Y:S02]  /*3ee0*/  UIADD3 UR4, UPT, UPT, UR10, 0x1, URZ ;  /* 0x000000010a047890 */ /* 0x000fe4000fffe0ff */
[----:B------:R-:W-:Y:S02]  /*3ef0*/  UIADD3 UR25, UPT, UPT, UR5, 0x40, URZ ;  /* 0x0000004005197890 */ /* 0x000fe4000fffe0ff */
[----:B------:R-:W-:Y:S01]  /*3f00*/  UISETP.NE.AND UP1, UPT, UR4, 0x8, UPT ;  /* 0x000000080400788c */ /* 0x000fe2000bf25270 */
[----:B------:R-:W-:Y:S01]  /*3f10*/  PLOP3.LUT P0, PT, PT, PT, UP0, 0x80, 0x8 ;  /* 0x000000000008781c */ /* 0x000fe20003f0f008 */
[----:B------:R-:W-:Y:S02]  /*3f20*/  UIADD3 UR22, UPT, UPT, UR22, 0x1, URZ ;  /* 0x0000000116167890 */ /* 0x000fe4000fffe0ff */
[----:B------:R-:W-:Y:S02]  /*3f30*/  USEL UR6, URZ, 0x1, UP1 ;  /* 0x00000001ff067887 */ /* 0x000fe40008800000 */
[----:B------:R-:W-:Y:S02]  /*3f40*/  USEL UR23, UR4, URZ, UP1 ;  /* 0x000000ff04177287 */ /* 0x000fe40008800000 */
[----:B------:R-:W-:Y:S02]  /*3f50*/  UIADD3 UR24, UPT, UPT, UR24, -0x1, URZ ;  /* 0xffffffff18187890 */ /* 0x000fe4000fffe0ff */
[----:B------:R-:W-:Y:S01]  /*3f60*/  @UP0 ULEA UR4, UR23, UR26, 0x3 ;  /* 0x0000001a17040291 */ /* 0x000fe2000f8e18ff */
[----:B------:R-:W-:Y:S01]  /*3f70*/  LOP3.LUT R2, R2, UR6, RZ, 0x3c, !PT ;  /* 0x0000000602027c12 */ /* 0x000fe2000f8e3cff */
[----:B------:R-:W-:Y:S02]  /*3f80*/  ULEA UR6, UR10, UR30, 0xa ;  /* 0x0000001e0a067291 */ /* 0x000fe4000f8e50ff */
[----:B------:R-:W-:Y:S01]  /*3f90*/  UISETP.NE.AND UP0, UPT, UR22, UR27, UPT ;  /* 0x0000001b1600728c */ /* 0x000fe2000bf05270 */
[----:B-1----:R-:W-:Y:S01]  /*3fa0*/  @P0 SHF.L.U32 R0, R2, 0x1f, RZ ;  /* 0x0000001f02000819 */ /* 0x002fe200000006ff */
[----:B------:R-:W-:Y:S02]  /*3fb0*/  UIADD3 UR20, UPT, UPT, UR6, 0x2, URZ ;  /* 0x0000000206147890 */ /* 0x000fe4000fffe0ff */
[----:B------:R-:W-:Y:S01]  /*3fc0*/  UIADD3 UR16, UPT, UPT, UR6, 0x4, URZ ;  /* 0x0000000406107890 */ /* 0x000fe2000fffe0ff */
[----:B------:R2:W3:Y:S01]  /*3fd0*/  @P0 SYNCS.PHASECHK.TRANS64.TRYWAIT P2, [UR4], R0 ;  /* 0x00000000ff0005a7 */ /* 0x0004e20008041104 */
[----:B------:R-:W-:Y:S02]  /*3fe0*/  ULEA UR4, UR10, UR29, 0x9 ;  /* 0x0000001d0a047291 */ /* 0x000fe4000f8e48ff */
[----:B------:R-:W-:Y:S02]  /*3ff0*/  UIADD3 UR12, UPT, UPT, UR6, 0x6, URZ ;  /* 0x00000006060c7890 */ /* 0x000fe4000fffe0ff */
[----:B------:R-:W-:Y:S02]  /*4000*/  UIADD3 UR18, UPT, UPT, UR4, 0x2, URZ ;  /* 0x0000000204127890 */ /* 0x000fe4000fffe0ff */
[----:B------:R-:W-:Y:S02]  /*4010*/  UIADD3 UR14, UPT, UPT, UR4, 0x4, URZ ;  /* 0x00000004040e7890 */ /* 0x000fe4000fffe0ff */
[----:B------:R-:W-:Y:S01]  /*4020*/  UIADD3 UR8, UPT, UPT, UR4, 0x6, URZ ;  /* 0x0000000604087890 */ /* 0x000fe2000fffe0ff */
[----:B------:R-:W-:Y:S01]  /*4030*/  UMOV UR7, 0x40004040 ;  /* 0x4000404000077882 */ /* 0x000fe20000000000 */
[----:B------:R-:W-:Y:S01]  /*4040*/  UMOV UR5, 0x40004040 ;  /* 0x4000404000057882 */ /* 0x000fe20000000000 */
[----:B------:R-:W-:Y:S01]  /*4050*/  UMOV UR21, 0x40004040 ;  /* 0x4000404000157882 */ /* 0x000fe20000000000 */
[----:B------:R2:W-:Y:S01]  /*4060*/  UTCHMMA.2CTA gdesc[UR4], gdesc[UR6], tmem[UR11], tmem[UR40], idesc[UR41], UP2 ;  /* 0x00ff2806040075ea */ /* 0x0005e2000920000b */
[----:B------:R-:W-:Y:S01]  /*4070*/  UPLOP3.LUT UP2, UPT, UPT, UPT, UPT, 0x80, 0x8 ;  /* 0x000000000008789c */ /* 0x000fe20003f4f070 */
[----:B------:R-:W-:Y:S01]  /*4080*/  UMOV UR19, 0x40004040 ;  /* 0x4000404000137882 */ /* 0x000fe20000000000 */
[----:B------:R-:W-:Y:S01]  /*4090*/  UMOV UR17, 0x40004040 ;  /* 0x4000404000117882 */ /* 0x000fe20000000000 */
[----:B------:R2:W-:Y:S01]  /*40a0*/  UTCHMMA.2CTA gdesc[UR18], gdesc[UR20], tmem[UR11], tmem[UR38], idesc[UR39], UPT ;  /* 0x00ff2614120075ea */ /* 0x0005e2000ba0000b */
[----:B------:R-:W-:Y:S01]  /*40b0*/  UMOV UR15, 0x40004040 ;  /* 0x40004040000f7882 */ /* 0x000fe20000000000 */
[----:B------:R-:W-:Y:S01]  /*40c0*/  UMOV UR13, 0x40004040 ;  /* 0x40004040000d7882 */ /* 0x000fe20000000000 */
[----:B------:R-:W-:Y:S01]  /*40d0*/  UMOV UR9, 0x40004040 ;  /* 0x4000404000097882 */ /* 0x000fe20000000000 */
[----:B------:R2:W-:Y:S01]  /*40e0*/  UTCHMMA.2CTA gdesc[UR14], gdesc[UR16], tmem[UR11], tmem[UR36], idesc[UR37], UPT ;  /* 0x00ff24100e0075ea */ /* 0x0005e2000ba0000b */
[----:B------:R2:W-:Y:S01]  /*40f0*/  UTCHMMA.2CTA gdesc[UR8], gdesc[UR12], tmem[UR11], tmem[UR34], idesc[UR35], UPT ;  /* 0x00ff220c080075ea */ /* 0x0005e2000ba0000b */
[----:B------:R2:W-:Y:S01]  /*4100*/  UTCBAR.2CTA.MULTICAST [UR25], URZ, UR28 ;  /* 0x000000ff190073e9 */ /* 0x0005e2000820081c */
[----:B------:R-:W-:Y:S01]  /*4110*/  UMOV UR10, UR23 ;  /* 0x00000017000a7c82 */ /* 0x000fe20008000000 */
[----:B------:R-:W-:Y:S05]  /*4120*/  BRA.U UP0, `(.L_x_77) ;  /* 0xfffffffd00507547 */ /* 0x000fea000b83ffff */
.L_x_74:
[----:B--2---:R-:W-:Y:S01]  /*4130*/  UIADD3 UR4, UPT, UPT, UR31, 0xf0, URZ ;  /* 0x000000f01f047890 */ /* 0x004fe2000fffe0ff */
[----:B------:R-:W-:-:S08]  /*4140*/  UMOV UR22, UR27 ;  /* 0x0000001b00167c82 */ /* 0x000fd00008000000 */
[----:B------:R2:W-:Y:S01]  /*4150*/  UTCBAR.2CTA.MULTICAST [UR4], URZ, UR42 ;  /* 0x000000ff040073e9 */ /* 0x0005e2000820082a */
[----:B------:R-:W-:Y:S02]  /*4160*/  NOP ;  /* 0x0000000000007918 */ /* 0x000fe40000000000 */
.L_x_72:
[----:B--2---:R-:W-:Y:S01]  /*4170*/  UIADD3 UR4, UPT, UPT, UR32, 0x1, URZ ;  /* 0x0000000120047890 */ /* 0x004fe2000fffe0ff */
[----:B------:R-:W-:-:S03]  /*4180*/  ISETP.NE.AND P0, PT, R8, 0x2, PT ;  /* 0x000000020800780c */ /* 0x000fc60003f05270 */
[----:B------:R-:W-:Y:S01]  /*4190*/  UISETP.NE.AND UP0, UPT, UR4, 0x4, UPT ;  /* 0x000000040400788c */ /* 0x000fe2000bf05270 */
[----:B-1----:R-:W-:Y:S02]  /*41a0*/  SEL R0, RZ, 0x1, P0 ;  /* 0x00000001ff007807 */ /* 0x002fe40000000000 */
[----:B------:R-:W-:Y:S01]  /*41b0*/  SEL R8, R8, RZ, P0 ;  /* 0x000000ff08087207 */ /* 0x000fe20000000000 */
[----:B------:R-:W-:Y:S01]  /*41c0*/  USEL UR5, URZ, 0x1, UP0 ;  /* 0x00000001ff057887 */ /* 0x000fe20008000000 */
[----:B------:R-:W-:Y:S01]  /*41d0*/  LOP3.LUT R3, R3, R0, RZ, 0x3c, !PT ;  /* 0x0000000003037212 */ /* 0x000fe200078e3cff */
[----:B------:R-:W-:-:S04]  /*41e0*/  USEL UR32, UR4, URZ, UP0 ;  /* 0x000000ff04207287 */ /* 0x000fc80008000000 */
[----:B------:R-:W-:Y:S01]  /*41f0*/  LOP3.LUT R9, R9, UR5, RZ, 0x3c, !PT ;  /* 0x0000000509097c12 */ /* 0x000fe2000f8e3cff */
[----:B------:R-:W-:Y:S07]  /*4200*/  @P1 BRA `(.L_x_78) ;  /* 0xfffffff800881947 */ /* 0x000fee000383ffff */
[----:B------:R-:W1:Y:S01]  /*4210*/  S2UR UR8, SR_CgaCtaId ;  /* 0x00000000000879c3 */ /* 0x000e620000008800 */
[----:B------:R-:W-:Y:S01]  /*4220*/  ELECT P0, URZ, PT ;  /* 0x0000000000ff782f */ /* 0x000fe20003800000 */
[----:B------:R-:W-:Y:S01]  /*4230*/  HFMA2 R0, -RZ, RZ, 0, 5.9604644775390625e-08 ;  /* 0x00000001ff007431 */ /* 0x000fe200000001ff */
[----:B------:R-:W-:-:S05]  /*4240*/  UMOV UR4, 0x40 ;  /* 0x0000004000047882 */ /* 0x000fca0000000000 */
[----:B------:R-:W-:Y:S01]  /*4250*/  UVIRTCOUNT.DEALLOC.SMPOOL 0x80 ;  /* 0x000000800000784c */ /* 0x000fe20000000000 */
[----:B------:R-:W-:Y:S02]  /*4260*/  UISETP.NE.AND UP1, UPT, UR47, URZ, UPT ;  /* 0x000000ff2f00728c */ /* 0x000fe4000bf25270 */
[----:B-1----:R-:W-:-:S09]  /*4270*/  ULEA UR8, UR8, UR4, 0x18 ;  /* 0x0000000408087291 */ /* 0x002fd2000f8ec0ff */
[----:B------:R1:W-:Y:S01]  /*4280*/  @P0 STS.U8 [UR8+0x1c], R0 ;  /* 0x00001c00ff000988 */ /* 0x0003e20008000008 */
[----:B------:R-:W-:Y:S05]  /*4290*/  BRA.U UP1, `(.L_x_79) ;  /* 0x0000000101a07547 */ /* 0x000fea000b800000 */
[----:B------:R-:W-:Y:S01]  /*42a0*/  UIADD3 UR7, UPT, UPT, UR26, 0x110, URZ ;  /* 0x000001101a077890 */ /* 0x000fe2000fffe0ff */
[----:B------:R-:W-:-:S03]  /*42b0*/  SHF.L.U32 R3, R9, 0x1f, RZ ;  /* 0x0000001f09037819 */ /* 0x000fc600000006ff */
[----:B------:R-:W-:-:S09]  /*42c0*/  ULEA UR4, UR32, UR7, 0x3 ;  /* 0x0000000720047291 */ /* 0x000fd2000f8e18ff */
[----:B------:R-:W2:Y:S02]  /*42d0*/  SYNCS.PHASECHK.TRANS64.TRYWAIT P0, [UR4], R3 ;  /* 0x00000003ff0075a7 */ /* 0x000ea40008001104 */
[----:B--2---:R-:W-:Y:S05]  /*42e0*/  @!P0 BRA `(.L_x_80) ;  /* 0x0000008800388947 */ /* 0x004fea0003800000 */
.L_x_220:
        /* <DEDUP_REMOVED lines=9> */
.L_x_222:
        /* <DEDUP_REMOVED lines=9> */
.L_x_224:
[----:B------:R-:W-:-:S04]  /*4410*/  UIADD3 UR4, UPT, UPT, UR4, 0x1, URZ ;  /* 0x0000000104047890 */ /* 0x000fc8000fffe0ff */
[----:B------:R-:W-:-:S04]  /*4420*/  UISETP.NE.AND UP0, UPT, UR4, 0x4, UPT ;  /* 0x000000040400788c */ /* 0x000fc8000bf05270 */
[----:B------:R-:W-:Y:S02]  /*4430*/  USEL UR5, URZ, 0x1, UP0 ;  /* 0x00000001ff057887 */ /* 0x000fe40008000000 */
[----:B------:R-:W-:-:S04]  /*4440*/  USEL UR4, UR4, URZ, UP0 ;  /* 0x000000ff04047287 */ /* 0x000fc80008000000 */
[----:B------:R-:W-:Y:S01]  /*4450*/  ULEA UR4, UR4, UR7, 0x3 ;  /* 0x0000000704047291 */ /* 0x000fe2000f8e18ff */
[----:B-1----:R-:W-:-:S04]  /*4460*/  LOP3.LUT R3, R2, UR5, RZ, 0x3c, !PT ;  /* 0x0000000502037c12 */ /* 0x002fc8000f8e3cff */
[----:B------:R-:W-:Y:S01]  /*4470*/  SHF.L.U32 R3, R3, 0x1f, RZ ;  /* 0x0000001f03037819 */ /* 0x000fe200000006ff */
[----:B------:R-:W-:-:S04]  /*4480*/  IMAD.U32 R0, RZ, RZ, UR4 ;  /* 0x00000004ff007e24 */ /* 0x000fc8000f8e00ff */
[----:B------:R1:W2:Y:S03]  /*4490*/  SYNCS.PHASECHK.TRANS64.TRYWAIT P0, [R0+URZ], R3 ;  /* 0x00000003000075a7 */ /* 0x0002a600080011ff */
[----:B--2---:R-:W-:Y:S05]  /*44a0*/  @!P0 NANOSLEEP.SYNCS 0x989680 ;  /* 0x009896800000895d */ /* 0x004fea0003900000 */
[----:B------:R-:W2:Y:S02]  /*44b0*/  @!P0 SYNCS.PHASECHK.TRANS64 P0, [R0+URZ], R3 ;  /* 0x00000003000085a7 */ /* 0x000ea400080010ff */
[----:B--2---:R-:W-:Y:S05]  /*44c0*/  @P0 BRA `(.L_x_83) ;  /* 0x0000000000200947 */ /* 0x004fea0003800000 */
.L_x_84:
[----:B--2---:R2:W4:Y:S02]  /*44d0*/  SYNCS.PHASECHK.TRANS64.TRYWAIT P0, [R0+URZ], R3 ;  /* 0x00000003000075a7 */ /* 0x00452400080011ff */
[----:B----4-:R-:W-:Y:S05]  /*44e0*/  @!P0 NANOSLEEP.SYNCS 0x989680 ;  /* 0x009896800000895d */ /* 0x010fea0003900000 */
[----:B------:R-:W4:Y:S02]  /*44f0*/  @!P0 SYNCS.PHASECHK.TRANS64 P0, [R0+URZ], R3 ;  /* 0x00000003000085a7 */ /* 0x000f2400080010ff */
[----:B----4-:R-:W-:Y:S05]  /*4500*/  @!P0 BRA `(.L_x_84) ;  /* 0xfffffffc00f08947 */ /* 0x010fea000383ffff */
[----:B------:R-:W-:Y:S05]  /*4510*/  BRA `(.L_x_83) ;  /* 0x00000000000c7947 */ /* 0x000fea0003800000 */
.L_x_79:
[----:B------:R-:W-:-:S04]  /*4520*/  UIADD3 UR4, UPT, UPT, UR26, 0x150, URZ ;  /* 0x000001501a047890 */ /* 0x000fc8000fffe0ff */
[----:B------:R-:W-:-:S09]  /*4530*/  UPRMT UR4, UR46, 0x654, UR4 ;  /* 0x000006542e047896 */ /* 0x000fd20008000004 */
[----:B------:R-:W-:Y:S03]  /*4540*/  SYNCS.ARRIVE.TRANS64.RED.A1T0 RZ, [UR4], RZ ;  /* 0x000000ffffff79a7 */ /* 0x000fe60008100404 */
.L_x_83:
[----:B-12---:R-:W-:Y:S01]  /*4550*/  SHF.L.U32 R3, RZ, 0x1f, RZ ;  /* 0x0000001fff037819 */ /* 0x006fe200000006ff */
[----:B------:R-:W-:Y:S01]  /*4560*/  UIADD3 UR4, UPT, UPT, UR26, 0x150, URZ ;  /* 0x000001501a047890 */ /* 0x000fe2000fffe0ff */
[----:B------:R-:W-:Y:S02]  /*4570*/  PLOP3.LUT P0, PT, PT, PT, UP1, 0x80, 0x8 ;  /* 0x000000000008781c */ /* 0x000fe40003f0f018 */
[----:B------:R-:W1:Y:S02]  /*4580*/  SYNCS.PHASECHK.TRANS64.TRYWAIT P1, [UR26+0x150], R3 ;  /* 0x00015003ff0075a7 */ /* 0x000e64000802111a */
[----:B-1----:R-:W-:Y:S09]  /*4590*/  @!P1 BRA `(.L_x_85) ;  /* 0x0000008400d49947 */ /* 0x002ff20003800000 */
.L_x_226:
[----:B------:R-:W-:Y:S01]  /*45a0*/  @!UP1 UPRMT UR4, UR46, 0x654, UR4 ;  /* 0x000006542e049896 */ /* 0x000fe20008000004 */
[----:B------:R-:W-:Y:S01]  /*45b0*/  UMOV UR5, 0xffff ;  /* 0x0000ffff00057882 */ /* 0x000fe20000000000 */
[----:B------:R-:W-:-:S07]  /*45c0*/  UMOV UR6, 0x1 ;  /* 0x0000000100067882 */ /* 0x000fce0000000000 */
[----:B------:R-:W-:Y:S01]  /*45d0*/  @!P0 SYNCS.ARRIVE.TRANS64.RED.A1T0 RZ, [UR4], RZ ;  /* 0x000000ffffff89a7 */ /* 0x000fe20008100404 */
[----:B------:R-:W-:Y:S01]  /*45e0*/  NOP ;  /* 0x0000000000007918 */ /* 0x000fe20000000000 */
[----:B-1----:R-:W1:Y:S01]  /*45f0*/  LDS R0, [UR8+0x14] ;  /* 0x00001408ff007984 */ /* 0x002e620008000800 */
[----:B------:R-:W-:-:S04]  /*4600*/  ULOP3.LUT UR4, UR44, 0xffff, URZ, 0xc0, !UPT ;  /* 0x0000ffff2c047892 */ /* 0x000fc8000f8ec0ff */
[----:B------:R-:W-:-:S04]  /*4610*/  USHF.R.U32.HI UR4, URZ, 0x5, UR4 ;  /* 0x00000005ff047899 */ /* 0x000fc80008011604 */
[----:B------:R-:W-:Y:S02]  /*4620*/  USHF.L.U32 UR5, UR5, UR4, URZ ;  /* 0x0000000405057299 */ /* 0x000fe400080006ff */
[----:B------:R-:W-:-:S04]  /*4630*/  USHF.L.U32 UR4, UR6, UR4, URZ ;  /* 0x0000000406047299 */ /* 0x000fc800080006ff */
[----:B-1----:R-:W-:-:S04]  /*4640*/  LOP3.LUT R0, R0, UR5, RZ, 0xc0, !PT ;  /* 0x0000000500007c12 */ /* 0x002fc8000f8ec0ff */
[----:B------:R-:W-:-:S13]  /*4650*/  ISETP.NE.AND P0, PT, R0, UR5, PT ;  /* 0x0000000500007c0c */ /* 0x000fda000bf05270 */
[----:B------:R-:W-:Y:S05]  /*4660*/  @P0 BRA `(.L_x_86) ;  /* 0x0000000000580947 */ /* 0x000fea0003800000 */
[----:B------:R-:W1:Y:S02]  /*4670*/  LDS R0, [UR8+0x18] ;  /* 0x00001808ff007984 */ /* 0x000e640008000800 */
[----:B-1----:R-:W-:-:S04]  /*4680*/  LOP3.LUT R0, R0, UR4, RZ, 0xc0, !PT ;  /* 0x0000000400007c12 */ /* 0x002fc8000f8ec0ff */
[----:B------:R-:W-:-:S13]  /*4690*/  ISETP.NE.AND P0, PT, R0, UR4, PT ;  /* 0x0000000400007c0c */ /* 0x000fda000bf05270 */
[----:B------:R-:W-:Y:S05]  /*46a0*/  @P0 BRA `(.L_x_87) ;  /* 0x00000000003c0947 */ /* 0x000fea0003800000 */
[----:B------:R-:W1:Y:S01]  /*46b0*/  S2R R2, SR_LANEID ;  /* 0x0000000000027919 */ /* 0x000e620000000000 */
[----:B------:R-:W-:Y:S01]  /*46c0*/  ULOP3.LUT UR5, URZ, UR5, URZ, 0x33, !UPT ;  /* 0x00000005ff057292 */ /* 0x000fe2000f8e33ff */
[----:B------:R-:W-:Y:S01]  /*46d0*/  LOP3.LUT R4, RZ, UR4, RZ, 0x33, !PT ;  /* 0x00000004ff047c12 */ /* 0x000fe2000f8e33ff */
[----:B------:R-:W-:Y:S02]  /*46e0*/  VOTEU.ANY UR4, UPT, PT ;  /* 0x0000000000047886 */ /* 0x000fe400038e0100 */
[----:B------:R-:W-:Y:S01]  /*46f0*/  UFLO.U32 UR4, UR4 ;  /* 0x00000004000472bd */ /* 0x000fe200080e0000 */
[----:B------:R-:W2:Y:S01]  /*4700*/  REDUX UR6, R4 ;  /* 0x00000000040673c4 */ /* 0x000ea20000000000 */
[----:B------:R-:W-:-:S06]  /*4710*/  IMAD.U32 R0, RZ, RZ, UR5 ;  /* 0x00000005ff007e24 */ /* 0x000fcc000f8e00ff */
[----:B------:R4:W-:Y:S01]  /*4720*/  UTCATOMSWS.AND URZ, UR5 ;  /* 0x0000000500ff79e3 */ /* 0x0009e20008000000 */
[----:B------:R-:W3:Y:S01]  /*4730*/  REDUX UR7, R0 ;  /* 0x00000000000773c4 */ /* 0x000ee20000000000 */
[----:B-1----:R-:W-:Y:S01]  /*4740*/  ISETP.EQ.U32.AND P0, PT, R2, UR4, PT ;  /* 0x0000000402007c0c */ /* 0x002fe2000bf02070 */
[----:B--2---:R-:W-:Y:S01]  /*4750*/  IMAD.U32 R2, RZ, RZ, UR6 ;  /* 0x00000006ff027e24 */ /* 0x004fe2000f8e00ff */
[----:B---3--:R-:W-:-:S11]  /*4760*/  MOV R3, UR7 ;  /* 0x0000000700037c02 */ /* 0x008fd60008000f00 */
[----:B------:R4:W-:Y:S04]  /*4770*/  @P0 ATOMS.AND RZ, [UR8+0x14], R3 ;  /* 0x00001403ffff098c */ /* 0x0009e8000a800008 */
[----:B------:R4:W-:Y:S01]  /*4780*/  @P0 ATOMS.AND RZ, [UR8+0x18], R2 ;  /* 0x00001802ffff098c */ /* 0x0009e2000a800008 */
[----:B------:R-:W-:Y:S05]  /*4790*/  BRA `(.L_x_88) ;  /* 0x0000000000147947 */ /* 0x000fea0003800000 */
.L_x_87:
[----:B------:R-:W-:Y:S02]  /*47a0*/  MOV R2, 0x47c0 ;  /* 0x000047c000027802 */ /* 0x000fe40000000f00 */
[----:B---3-5:R-:W-:Y:S05]  /*47b0*/  CALL.REL.NOINC `($__internal_0_$__cuda_sm10x_tcgen05_guardrail_trap_col_being_dealloced_not_returned_by_alloc) ;  /* 0x0000008c00647944 */ /* 0x028fea0003c00000 */
[----:B------:R-:W-:Y:S05]  /*47c0*/  BRA `(.L_x_88) ;  /* 0x0000000000087947 */ /* 0x000fea0003800000 */
.L_x_86:
[----:B------:R-:W-:Y:S02]  /*47d0*/  MOV R2, 0x47f0 ;  /* 0x000047f000027802 */ /* 0x000fe40000000f00 */
[----:B---3-5:R-:W-:Y:S05]  /*47e0*/  CALL.REL.NOINC `($__internal_2_$__cuda_sm10x_tcgen05_guardrail_trap_unallocated_columns_being_dealloced) ;  /* 0x0000008c00707944 */ /* 0x028fea0003c00000 */
.L_x_88:
[----:B------:R-:W-:Y:S01]  /*47f0*/  NOP ;  /* 0x0000000000007918 */ /* 0x000fe20000000000 */
[----:B----4-:R-:W-:Y:S05]  /*4800*/  EXIT ;  /* 0x000000000000794d */ /* 0x010fea0003800000 */
.L_x_59:
[----:B------:R-:W-:-:S09]  /*4810*/  UISETP.NE.OR UP0, UPT, UR22, 0x3, !UP4 ;  /* 0x000000031600788c */ /* 0x000fd2000e705670 */
[----:B------:R-:W-:Y:S05]  /*4820*/  BRA.U UP0, `(.L_x_89) ;  /* 0x0000001900a47547 */ /* 0x000fea000b800000 */
[----:B------:R-:W2:Y:S01]  /*4830*/  S2UR UR10, SR_CgaCtaId ;  /* 0x00000000000a79c3 */ /* 0x000ea20000008800 */
[----:B------:R-:W3:Y:S01]  /*4840*/  LDCU UR46, c[0x0][0x370] ;  /* 0x00006e00ff2e77ac */ /* 0x000ee20008000800 */
[----:B------:R-:W-:Y:S01]  /*4850*/  HFMA2 R14, -RZ, RZ, 0, 0 ;  /* 0x00000000ff0e7431 */ /* 0x000fe200000001ff */
[----:B------:R-:W-:Y:S01]  /*4860*/  MOV R13, RZ ;  /* 0x000000ff000d7202 */ /* 0x000fe20000000f00 */
[----:B------:R-:W-:Y:S01]  /*4870*/  HFMA2 R7, -RZ, RZ, 0, 0.0078125 ;  /* 0x00002000ff077431 */ /* 0x000fe200000001ff */
[----:B------:R-:W3:Y:S03]  /*4880*/  LDCU.128 UR56, c[0x0][0xb10] ;  /* 0x00016200ff3877ac */ /* 0x000ee60008000c00 */
[----:B------:R-:W4:Y:S01]  /*4890*/  LDC.64 R16, c[0x0][0x348] ;  /* 0x0000d200ff107b82 */ /* 0x000f220000000a00 */
[----:B------:R-:W1:Y:S01]  /*48a0*/  LDCU UR39, c[0x0][0x374] ;  /* 0x00006e80ff2777ac */ /* 0x000e620008000800 */
[----:B------:R-:W2:Y:S06]  /*48b0*/  LDCU UR15, c[0x0][0xb0c] ;  /* 0x00016180ff0f77ac */ /* 0x000eac0008000800 */
[----:B------:R-:W4:Y:S01]  /*48c0*/  LDC.64 R2, c[0x0][0x888] ;  /* 0x00022200ff027b82 */ /* 0x000f220000000a00 */
[----:B------:R-:W4:Y:S01]  /*48d0*/  LDCU UR55, c[0x0][0xb20] ;  /* 0x00016400ff3777ac */ /* 0x000f220008000800 */
[----:B------:R-:W4:Y:S06]  /*48e0*/  LDCU UR4, c[0x0][0xb30] ;  /* 0x00016600ff0477ac */ /* 0x000f2c0008000800 */
[----:B------:R-:W4:Y:S01]  /*48f0*/  LDC.64 R4, c[0x0][0x890] ;  /* 0x00022400ff047b82 */ /* 0x000f220000000a00 */
[----:B------:R-:W-:Y:S01]  /*4900*/  UMOV UR21, 0x400 ;  /* 0x0000040000157882 */ /* 0x000fe20000000000 */
[----:B---3--:R-:W-:-:S02]  /*4910*/  UIMAD.WIDE.U32 UR6, UR46, UR56, URZ ;  /* 0x000000382e0672a5 */ /* 0x008fc4000f8e00ff */
[----:B-1----:R-:W-:Y:S02]  /*4920*/  UIMAD.WIDE.U32 UR8, UR39, UR59, URZ ;  /* 0x0000003b270872a5 */ /* 0x002fe4000f8e00ff */
[----:B--2---:R-:W-:Y:S02]  /*4930*/  ULEA UR21, UR10, UR21, 0x18 ;  /* 0x000000150a157291 */ /* 0x004fe4000f8ec0ff */
[----:B------:R-:W-:Y:S02]  /*4940*/  UPLOP3.LUT UP1, UPT, UPT, UPT, UPT, 0x40, 0x4 ;  /* 0x000000000004789c */ /* 0x000fe40003f2e870 */
[----:B------:R-:W-:Y:S02]  /*4950*/  UIADD3 UR49, UPT, UPT, UR21, 0x80, URZ ;  /* 0x0000008015317890 */ /* 0x000fe4000fffe0ff */
[----:B------:R-:W-:Y:S02]  /*4960*/  UIADD3 UR41, UPT, UPT, UR21, 0x88, URZ ;  /* 0x0000008815297890 */ /* 0x000fe4000fffe0ff */
[----:B------:R-:W-:-:S02]  /*4970*/  UIADD3 UR33, UPT, UPT, UR21, 0x90, URZ ;  /* 0x0000009015217890 */ /* 0x000fc4000fffe0ff */
[----:B------:R-:W-:Y:S01]  /*4980*/  UIADD3 UR25, UPT, UPT, UR21, 0x98, URZ ;  /* 0x0000009815197890 */ /* 0x000fe2000fffe0ff */
[----:B------:R-:W-:Y:S01]  /*4990*/  UMOV UR6, UR7 ;  /* 0x0000000700067c82 */ /* 0x000fe20008000000 */
[----:B------:R-:W-:Y:S01]  /*49a0*/  UMOV UR5, UR9 ;  /* 0x0000000900057c82 */ /* 0x000fe20008000000 */
[----:B------:R-:W-:Y:S02]  /*49b0*/  UISETP.GE.AND UP0, UPT, UR45, 0x1, UPT ;  /* 0x000000012d00788c */ /* 0x000fe4000bf06270 */
[----:B------:R-:W-:Y:S01]  /*49c0*/  UISETP.NE.AND UP4, UPT, UR45, 0x1, UPT ;  /* 0x000000012d00788c */ /* 0x000fe2000bf85270 */
[----:B------:R-:W1:Y:S01]  /*49d0*/  LDCU.64 UR22, c[0x0][0xb28] ;  /* 0x00016500ff1677ac */ /* 0x000e620008000a00 */
[----:B------:R-:W-:Y:S02]  /*49e0*/  UISETP.NE.AND UP6, UPT, UR15, 0x1, UPT ;  /* 0x000000010f00788c */ /* 0x000fe4000bfc5270 */
[----:B------:R-:W-:Y:S02]  /*49f0*/  UISETP.NE.AND UP5, UPT, UR58, 0x1, UPT ;  /* 0x000000013a00788c */ /* 0x000fe4000bfa5270 */
[----:B------:R-:W-:-:S02]  /*4a00*/  USHF.R.U32.HI UR53, URZ, UR57, UR6 ;  /* 0x00000039ff357299 */ /* 0x000fc40008011606 */
[----:B------:R-:W-:Y:S02]  /*4a10*/  UPRMT UR37, UR10, 0x654, UR49 ;  /* 0x000006540a257896 */ /* 0x000fe40008000031 */
[----:B------:R-:W-:Y:S02]  /*4a20*/  UPRMT UR31, UR10, 0x654, UR41 ;  /* 0x000006540a1f7896 */ /* 0x000fe40008000029 */
[----:B------:R-:W-:Y:S02]  /*4a30*/  UPRMT UR30, UR10, 0x654, UR33 ;  /* 0x000006540a1e7896 */ /* 0x000fe40008000021 */
[----:B------:R-:W-:Y:S02]  /*4a40*/  UPRMT UR29, UR10, 0x654, UR25 ;  /* 0x000006540a1d7896 */ /* 0x000fe40008000019 */
[----:B----4-:R-:W-:Y:S02]  /*4a50*/  USHF.R.U32.HI UR47, URZ, UR55, UR5 ;  /* 0x00000037ff2f7299 */ /* 0x010fe40008011605 */
[----:B------:R-:W-:-:S11]  /*4a60*/  UISETP.NE.AND UP3, UPT, UR4, 0x1, UPT ;  /* 0x000000010400788c */ /* 0x000fd6000bf65270 */
.L_x_104:
[C---:B------:R-:W-:Y:S02]  /*4a70*/  LEA R12, R14.reuse, UR21, 0x3 ;  /* 0x000000150e0c7c11 */ /* 0x040fe4000f8e18ff */
[----:B------:R-:W-:Y:S02]  /*4a80*/  SHF.L.U32 R9, R13, 0x1f, RZ ;  /* 0x0000001f0d097819 */ /* 0x000fe400000006ff */
[----:B------:R-:W-:Y:S02]  /*4a90*/  LEA R10, R14, UR21, 0x4 ;  /* 0x000000150e0a7c11 */ /* 0x000fe4000f8e20ff */
[----:B------:R-:W2:Y:S02]  /*4aa0*/  SYNCS.PHASECHK.TRANS64.TRYWAIT P0, [R12+URZ+0xd0], R9 ;  /* 0x0000d0090c0075a7 */ /* 0x000ea400080011ff */
[----:B--23--:R-:W-:Y:S05]  /*4ab0*/  @!P0 BRA `(.L_x_90) ;  /* 0x0000008000a48947 */ /* 0x00cfea0003800000 */
.L_x_227:
[----:B--2---:R-:W2:Y:S01]  /*4ac0*/  LDS.128 R8, [R10+0x160] ;  /* 0x000160000a087984 */ /* 0x004ea20000000c00 */
[----:B------:R-:W-:Y:S01]  /*4ad0*/  UISETP.GE.AND UP0, UPT, UR45, 0x1, UPT ;  /* 0x000000012d00788c */ /* 0x000fe2000bf06270 */
[----:B------:R-:W-:Y:S01]  /*4ae0*/  @!PT LDS RZ, [RZ] ;  /* 0x00000000fffff984 */ /* 0x000fe20000000800 */
[----:B------:R-:W-:Y:S01]  /*4af0*/  @!PT LDS RZ, [RZ] ;  /* 0x00000000fffff984 */ /* 0x000fe20000000800 */
[----:B------:R-:W-:Y:S01]  /*4b00*/  @!PT LDS RZ, [RZ] ;  /* 0x00000000fffff984 */ /* 0x000fe20000000800 */
[----:B------:R-:W-:Y:S01]  /*4b10*/  @!PT LDS RZ, [RZ] ;  /* 0x00000000fffff984 */ /* 0x000fe20000000800 */
[----:B------:R3:W-:Y:S06]  /*4b20*/  MEMBAR.ALL.CTA ;  /* 0x0000000000007992 */ /* 0x0007ec0000008000 */
[----:B---3--:R-:W3:Y:S01]  /*4b30*/  FENCE.VIEW.ASYNC.S ;  /* 0x00000000000073c6 */ /* 0x008ee20000000000 */
[----:B--2---:R-:W-:Y:S11]  /*4b40*/  LOP3.LUT P0, RZ, R10, 0x1, RZ, 0xc0, !PT ;  /* 0x000000010aff7812 */ /* 0x004ff6000780c0ff */
[----:B------:R-:W-:Y:S02]  /*4b50*/  @!UPT UIADD3 URZ, UPT, UPT, URZ, URZ, URZ ;  /* 0x000000fffffff290 */ /* 0x000fe4000fffe0ff */
[----:B---3--:R-:W-:Y:S01]  /*4b60*/  VOTEU.ANY UP2, P0 ;  /* 0x0000000000ff7886 */ /* 0x008fe20000040100 */
[----:B------:R-:W-:Y:S11]  /*4b70*/  PLOP3.LUT P0, PT, PT, PT, UP2, 0x80, 0x8 ;  /* 0x000000000008781c */ /* 0x000ff60003f0f028 */
[----:B------:R-:W-:Y:S02]  /*4b80*/  @!UPT UIADD3 URZ, UPT, UPT, URZ, URZ, URZ ;  /* 0x000000fffffff290 */ /* 0x000fe4000fffe0ff */
[----:B------:R-:W-:Y:S02]  /*4b90*/  @P0 SHF.R.U32.HI R0, RZ, 0x10, R9 ;  /* 0x00000010ff000819 */ /* 0x000fe40000011609 */
[----:B------:R-:W-:Y:S02]  /*4ba0*/  @P0 MOV R6, R8 ;  /* 0x0000000800060202 */ /* 0x000fe40000000f00 */
[----:B------:R-:W-:Y:S01]  /*4bb0*/  @P0 R2UR UR4, R0 ;  /* 0x00000000000402ca */ /* 0x000fe200000e0000 */
[----:B------:R-:W-:Y:S01]  /*4bc0*/  VIADD R0, R12, 0xe0 ;  /* 0x000000e00c007836 */ /* 0x000fe20000000000 */
[----:B------:R-:W-:Y:S02]  /*4bd0*/  @P0 LOP3.LUT R8, R9, 0xffff, RZ, 0xc0, !PT ;  /* 0x0000ffff09080812 */ /* 0x000fe400078ec0ff */
[----:B------:R-:W-:Y:S02]  /*4be0*/  @P0 R2UR UR6, R6 ;  /* 0x00000000060602ca */ /* 0x000fe400000e0000 */
[----:B------:R-:W-:Y:S02]  /*4bf0*/  PRMT R0, RZ, 0x654, R0 ;  /* 0x00000654ff007816 */ /* 0x000fe40000000000 */
[----:B------:R-:W-:Y:S02]  /*4c00*/  @P0 R2UR UR5, R8 ;  /* 0x00000000080502ca */ /* 0x000fe400000e0000 */
[----:B------:R2:W-:Y:S03]  /*4c10*/  SYNCS.ARRIVE.TRANS64.RED.A1T0 RZ, [R0+URZ], RZ ;  /* 0x000000ff00ff79a7 */ /* 0x0005e600081004ff */
[----:B------:R-:W-:Y:S04]  /*4c20*/  @UP2 UMOV UR38, UR4 ;  /* 0x0000000400262c82 */ /* 0x000fe80008000000 */
[----:B------:R-:W-:Y:S04]  /*4c30*/  @UP2 UMOV UR14, UR6 ;  /* 0x00000006000e2c82 */ /* 0x000fe80008000000 */
[----:B------:R-:W-:Y:S01]  /*4c40*/  @UP2 UMOV UR13, UR5 ;  /* 0x00000005000d2c82 */ /* 0x000fe20008000000 */
[----:B------:R-:W-:Y:S05]  /*4c50*/  BRA.U !UP0, `(.L_x_91) ;  /* 0x0000000108a47547 */ /* 0x000fea000b800000 */
[----:B------:R-:W-:Y:S02]  /*4c60*/  UIMAD.WIDE.U32 UR16, UR13, UR59, URZ ;  /* 0x0000003b0d1072a5 */ /* 0x000fe4000f8e00ff */
[----:B------:R-:W-:Y:S02]  /*4c70*/  UIMAD.WIDE.U32 UR18, UR14, UR56, URZ ;  /* 0x000000380e1272a5 */ /* 0x000fe4000f8e00ff */
[----:B------:R-:W-:Y:S02]  /*4c80*/  USEL UR4, UR39, UR47, !UP5 ;  /* 0x0000002f27047287 */ /* 0x000fe4000e800000 */
[----:B------:R-:W-:Y:S02]  /*4c90*/  USEL UR7, UR46, UR53, !UP6 ;  /* 0x000000352e077287 */ /* 0x000fe4000f000000 */
[----:B-1----:R-:W-:Y:S02]  /*4ca0*/  UIMAD.WIDE.U32 UR8, UR4, UR22, URZ ;  /* 0x00000016040872a5 */ /* 0x002fe4000f8e00ff */
[----:B------:R-:W-:Y:S01]  /*4cb0*/  UIMAD.WIDE.U32 UR10, UR7, UR22, URZ ;  /* 0x00000016070a72a5 */ /* 0x000fe2000f8e00ff */
[----:B------:R-:W-:Y:S02]  /*4cc0*/  UMOV UR5, UR17 ;  /* 0x0000001100057c82 */ /* 0x000fe40008000000 */
[----:B------:R-:W-:Y:S03]  /*4cd0*/  USHF.R.U32.HI UR6, URZ, UR55, UR5 ;  /* 0x00000037ff067299 */ /* 0x000fe60008011605 */
[----:B------:R-:W-:Y:S01]  /*4ce0*/  UMOV UR5, UR19 ;  /* 0x0000001300057c82 */ /* 0x000fe20008000000 */
[----:B------:R-:W-:Y:S02]  /*4cf0*/  USEL UR6, UR13, UR6, !UP5 ;  /* 0x000000060d067287 */ /* 0x000fe4000e800000 */
[----:B------:R-:W-:Y:S03]  /*4d00*/  USHF.R.U32.HI UR12, URZ, UR57, UR5 ;  /* 0x00000039ff0c7299 */ /* 0x000fe60008011605 */
[----:B------:R-:W-:Y:S02]  /*4d10*/  UMOV UR5, UR9 ;  /* 0x0000000900057c82 */ /* 0x000fe40008000000 */
[----:B------:R-:W-:Y:S03]  /*4d20*/  @UP4 USHF.R.U32.HI UR4, URZ, UR23, UR5 ;  /* 0x00000017ff044299 */ /* 0x000fe60008011605 */
[----:B------:R-:W-:Y:S01]  /*4d30*/  UMOV UR5, UR11 ;  /* 0x0000000b00057c82 */ /* 0x000fe20008000000 */
[----:B------:R-:W-:Y:S02]  /*4d40*/  UIMAD UR4, UR45, UR4, URZ ;  /* 0x000000042d0472a4 */ /* 0x000fe4000f8e02ff */
[----:B------:R-:W-:Y:S02]  /*4d50*/  @UP4 USHF.R.U32.HI UR7, URZ, UR23, UR5 ;  /* 0x00000017ff074299 */ /* 0x000fe40008011605 */
[----:B------:R-:W-:Y:S02]  /*4d60*/  UIMAD.WIDE.U32 UR10, UR6, UR22, URZ ;  /* 0x00000016060a72a5 */ /* 0x000fe4000f8e00ff */
[----:B------:R-:W-:Y:S02]  /*4d70*/  USEL UR5, UR14, UR12, !UP6 ;  /* 0x0000000c0e057287 */ /* 0x000fe4000f000000 */
[----:B------:R-:W-:Y:S02]  /*4d80*/  UIMAD UR8, UR45, UR7, URZ ;  /* 0x000000072d0872a4 */ /* 0x000fe4000f8e02ff */
[----:B------:R-:W-:Y:S03]  /*4d90*/  UISETP.GE.AND UP0, UPT, UR6, UR4, UPT ;  /* 0x000000040600728c */ /* 0x000fe6000bf06270 */
[----:B------:R-:W-:Y:S01]  /*4da0*/  UMOV UR4, UR11 ;  /* 0x0000000b00047c82 */ /* 0x000fe20008000000 */
[----:B------:R-:W-:Y:S02]  /*4db0*/  UISETP.GE.OR UP0, UPT, UR5, UR8, UP0 ;  /* 0x000000080500728c */ /* 0x000fe40008706670 */
[----:B------:R-:W-:Y:S02]  /*4dc0*/  USHF.R.U32.HI UR4, URZ, UR23, UR4 ;  /* 0x00000017ff047299 */ /* 0x000fe40008011604 */
[----:B------:R-:W-:Y:S02]  /*4dd0*/  UIMAD.WIDE.U32 UR8, UR5, UR22, URZ ;  /* 0x00000016050872a5 */ /* 0x000fe4000f8e00ff */
[----:B------:R-:W-:Y:S04]  /*4de0*/  USEL UR10, UR6, UR4, !UP4 ;  /* 0x00000004060a7287 */ /* 0x000fe8000e000000 */
[----:B------:R-:W-:Y:S01]  /*4df0*/  UIADD3 UR11, UPT, UPT, -UR10, URZ, URZ ;  /* 0x000000ff0a0b7290 */ /* 0x000fe2000fffe1ff */
[----:B------:R-:W-:Y:S02]  /*4e00*/  @!UP0 UMOV UR4, UR9 ;  /* 0x0000000900048c82 */ /* 0x000fe40008000000 */
[----:B------:R-:W-:Y:S02]  /*4e10*/  @!UP0 USHF.R.U32.HI UR4, URZ, UR23, UR4 ;  /* 0x00000017ff048299 */ /* 0x000fe40008011604 */
[----:B------:R-:W-:Y:S02]  /*4e20*/  UIMAD UR8, UR45, UR11, UR6 ;  /* 0x0000000b2d0872a4 */ /* 0x000fe4000f8e0206 */
[----:B------:R-:W-:Y:S04]  /*4e30*/  @!UP0 USEL UR4, UR5, UR4, !UP4 ;  /* 0x0000000405048287 */ /* 0x000fe8000e000000 */
[----:B------:R-:W-:Y:S02]  /*4e40*/  @!UP0 UIMAD UR7, UR7, UR8, UR4 ;  /* 0x00000008070782a4 */ /* 0x000fe4000f8e0204 */
[----:B------:R-:W-:Y:S02]  /*4e50*/  @!UP0 UIADD3 UR9, UPT, UPT, UR10, -UR4, URZ ;  /* 0x800000040a098290 */ /* 0x000fe4000fffe0ff */
[----:B------:R-:W-:Y:S02]  /*4e60*/  UIADD3 UR8, UPT, UPT, -UR6, URZ, URZ ;  /* 0x000000ff06087290 */ /* 0x000fe4000fffe1ff */
[----:B------:R-:W-:Y:S02]  /*4e70*/  UIADD3 UR4, UPT, UPT, -UR5, URZ, URZ ;  /* 0x000000ff05047290 */ /* 0x000fe4000fffe1ff */
[----:B------:R-:W-:Y:S03]  /*4e80*/  @!UP0 UIMAD UR6, UR9, UR45, UR5 ;  /* 0x0000002d090682a4 */ /* 0x000fe6000f8e0205 */
[----:B------:R-:W-:Y:S01]  /*4e90*/  @!UP0 UMOV UR5, UR7 ;  /* 0x0000000700058c82 */ /* 0x000fe20008000000 */
[----:B------:R-:W-:Y:S02]  /*4ea0*/  UIMAD UR7, UR15, UR4, UR14 ;  /* 0x000000040f0772a4 */ /* 0x000fe4000f8e020e */
[----:B------:R-:W-:Y:S02]  /*4eb0*/  UIMAD UR4, UR58, UR8, UR13 ;  /* 0x000000083a0472a4 */ /* 0x000fe4000f8e020d */
[----:B------:R-:W-:Y:S02]  /*4ec0*/  UIMAD UR14, UR5, UR15, UR7 ;  /* 0x0000000f050e72a4 */ /* 0x000fe4000f8e0207 */
[----:B------:R-:W-:Y:S11]  /*4ed0*/  UIMAD UR13, UR6, UR58, UR4 ;  /* 0x0000003a060d72a4 */ /* 0x000ff6000f8e0204 */
[----:B------:R-:W-:Y:S01]  /*4ee0*/  @!UPT UIADD3 URZ, UPT, UPT, URZ, URZ, URZ ;  /* 0x000000fffffff290 */ /* 0x000fe2000fffe0ff */
.L_x_91:
[----:B------:R-:W3:Y:S01]  /*4ef0*/  @!UP3 LDCU.128 UR8, c[0x0][0xb10] ;  /* 0x00016200ff08b7ac */ /* 0x000ee20008000c00 */
[----:B------:R-:W-:Y:S01]  /*4f00*/  IMAD.MOV.U32 R10, RZ, RZ, 0x1 ;  /* 0x00000001ff0a7424 */ /* 0x000fe200078e00ff */
[C---:B------:R-:W-:Y:S02]  /*4f10*/  ISETP.NE.U32.AND P1, PT, R4.reuse, RZ, PT ;  /* 0x000000ff0400720c */ /* 0x040fe40003f25070 */
[----:B------:R-:W-:Y:S02]  /*4f20*/  ISETP.NE.U32.AND P0, PT, R4, RZ, PT ;  /* 0x000000ff0400720c */ /* 0x000fe40003f05070 */
[C---:B------:R-:W-:Y:S01]  /*4f30*/  ISETP.NE.AND.EX P1, PT, R5.reuse, RZ, PT, P1 ;  /* 0x000000ff0500720c */ /* 0x040fe20003f25310 */
[----:B------:R-:W4:Y:S01]  /*4f40*/  @!UP3 LDCU UR5, c[0x0][0xb0c] ;  /* 0x00016180ff05b7ac */ /* 0x000f220008000800 */
[----:B------:R-:W-:Y:S02]  /*4f50*/  ISETP.NE.AND.EX P0, PT, R5, RZ, PT, P0 ;  /* 0x000000ff0500720c */ /* 0x000fe40003f05300 */
[----:B------:R-:W-:Y:S01]  /*4f60*/  SHF.L.U32 R10, R10, 0x1f, RZ ;  /* 0x0000001f0a0a7819 */ /* 0x000fe200000006ff */
[----:B------:R-:W-:Y:S02]  /*4f70*/  USHF.L.U32 UR50, UR32, 0x8, URZ ;  /* 0x0000000820327899 */ /* 0x000fe400080006ff */
[----:B------:R-:W-:Y:S02]  /*4f80*/  USHF.L.U32 UR51, UR20, 0x6, URZ ;  /* 0x0000000614337899 */ /* 0x000fe400080006ff */
[----:B---3--:R-:W-:Y:S07]  /*4f90*/  UIMAD.WIDE.U32 UR6, UR14, UR8, URZ ;  /* 0x000000080e0672a5 */ /* 0x008fee000f8e00ff */
[----:B------:R-:W-:Y:S01]  /*4fa0*/  @!UP3 UMOV UR4, UR7 ;  /* 0x000000070004bc82 */ /* 0x000fe20008000000 */
[----:B----4-:R-:W-:Y:S02]  /*4fb0*/  @!UP3 UISETP.NE.AND UP0, UPT, UR5, 0x1, UPT ;  /* 0x000000010500b88c */ /* 0x010fe4000bf05270 */
[----:B------:R-:W-:Y:S02]  /*4fc0*/  @!UP3 USHF.R.U32.HI UR4, URZ, UR9, UR4 ;  /* 0x00000009ff04b299 */ /* 0x000fe40008011604 */
[----:B------:R-:W-:Y:S02]  /*4fd0*/  UIMAD.WIDE.U32 UR6, UR13, UR11, URZ ;  /* 0x0000000b0d0672a5 */ /* 0x000fe4000f8e00ff */
[----:B------:R-:W-:Y:S02]  /*4fe0*/  @!UP3 USEL UR8, UR14, UR4, !UP0 ;  /* 0x000000040e08b287 */ /* 0x000fe4000c000000 */
[----:B------:R-:W-:Y:S03]  /*4ff0*/  @!UP3 UISETP.NE.AND UP0, UPT, UR10, 0x1, UPT ;  /* 0x000000010a00b88c */ /* 0x000fe6000bf05270 */
[----:B------:R-:W-:Y:S02]  /*5000*/  @!UP3 UMOV UR6, UR7 ;  /* 0x000000070006bc82 */ /* 0x000fe40008000000 */
[----:B------:R-:W3:Y:S02]  /*5010*/  @!UP3 LDCU UR4, c[0x0][0xb20] ;  /* 0x00016400ff04b7ac */ /* 0x000ee40008000800 */
[----:B---3--:R-:W-:Y:S04]  /*5020*/  @!UP3 USHF.R.U32.HI UR6, URZ, UR4, UR6 ;  /* 0x00000004ff06b299 */ /* 0x008fe80008011606 */
[----:B------:R-:W-:Y:S04]  /*5030*/  @!UP3 USEL UR6, UR13, UR6, !UP0 ;  /* 0x000000060d06b287 */ /* 0x000fe8000c000000 */
[----:B------:R-:W-:Y:S02]  /*5040*/  @!UP3 UIADD3 UR4, UPT, UPT, -UR8, UR6, URZ ;  /* 0x000000060804b290 */ /* 0x000fe4000fffe1ff */
[----:B------:R-:W-:Y:S02]  /*5050*/  @!UP3 UIADD3 UR6, UPT, UPT, UR8, -UR6, URZ ;  /* 0x800000060806b290 */ /* 0x000fe4000fffe0ff */
[----:B------:R-:W-:Y:S02]  /*5060*/  @!UP3 UIMAD UR14, UR4, UR5, UR14 ;  /* 0x00000005040eb2a4 */ /* 0x000fe4000f8e020e */
[----:B------:R-:W-:Y:S01]  /*5070*/  @!UP3 UIMAD UR13, UR6, UR10, UR13 ;  /* 0x0000000a060db2a4 */ /* 0x000fe2000f8e020d */
[----:B------:R-:W-:Y:S11]  /*5080*/  BRA.U UP1, `(.L_x_92) ;  /* 0x0000000101107547 */ /* 0x000ff6000b800000 */
[----:B--2---:R-:W-:Y:S04]  /*5090*/  MOV R0, UR54 ;  /* 0x0000003600007c02 */ /* 0x004fe80008000f00 */
[----:B------:R-:W-:Y:S04]  /*50a0*/  SHF.L.U32 R9, R0, 0x1f, RZ ;  /* 0x0000001f00097819 */ /* 0x000fe800000006ff */
[----:B------:R-:W2:Y:S02]  /*50b0*/  SYNCS.PHASECHK.TRANS64.TRYWAIT P2, [UR21+0xc8], R9 ;  /* 0x0000c809ff0075a7 */ /* 0x000ea40008041115 */
[----:B--2---:R-:W-:Y:S05]  /*50c0*/  @!P2 BRA `(.L_x_93) ;  /* 0x0000007c0034a947 */ /* 0x004fea0003800000 */
.L_x_92:
[----:B------:R-:W-:Y:S05]  /*50d0*/  @!P1 BRA `(.L_x_94) ;  /* 0x0000000000309947 */ /* 0x000fea0003800000 */
[----:B------:R-:W-:Y:S01]  /*50e0*/  ISETP.NE.U32.AND P1, PT, R2, RZ, PT ;  /* 0x000000ff0200720c */ /* 0x000fe20003f25070 */
[----:B------:R-:W3:Y:S01]  /*50f0*/  LDCU.64 UR4, c[0x0][0x358] ;  /* 0x00006b00ff0477ac */ /* 0x000ee20008000a00 */
[----:B------:R-:W-:Y:S02]  /*5100*/  IMAD.MOV.U32 R66, RZ, RZ, 0x1 ;  /* 0x00000001ff427424 */ /* 0x000fe400078e00ff */
[----:B------:R-:W-:Y:S11]  /*5110*/  ISETP.NE.AND.EX P1, PT, R3, RZ, PT, P1 ;  /* 0x000000ff0300720c */ /* 0x000ff60003f25310 */
[----:B------:R-:W-:Y:S02]  /*5120*/  @!UPT UIADD3 URZ, UPT, UPT, URZ, URZ, URZ ;  /* 0x000000fffffff290 */ /* 0x000fe4000fffe0ff */
[----:B--2---:R-:W2:Y:S01]  /*5130*/  @P1 LDC.64 R8, c[0x0][0x888] ;  /* 0x00022200ff081b82 */ /* 0x004ea20000000a00 */
[----:B------:R-:W-:Y:S04]  /*5140*/  @P1 IMAD R0, R4, UR36, RZ ;  /* 0x0000002404001c24 */ /* 0x000fe8000f8e02ff */
[----:B--2---:R-:W-:Y:S04]  /*5150*/  @P1 IMAD.WIDE R8, R0, 0x4, R8 ;  /* 0x0000000400081825 */ /* 0x004fe800078e0208 */
[----:B------:R-:W-:Y:S01]  /*5160*/  HFMA2 R0, -RZ, RZ, 0, 5.9604644775390625e-08 ;  /* 0x00000001ff007431 */ /* 0x000fe200000001ff */
[----:B---3-5:R3:W5:Y:S04]  /*5170*/  @P1 LDG.E R27, desc[UR4][R8.64] ;  /* 0x00000004081b1981 */ /* 0x028768000c1e1900 */
[----:B------:R-:W-:Y:S01]  /*5180*/  @!P1 PRMT R66, R0, 0x7610, R66 ;  /* 0x0000761000429816 */ /* 0x000fe20000000042 */
[----:B---3--:R-:W4:Y:S06]  /*5190*/  @!P1 LDC R27, c[0x0][0x880] ;  /* 0x00022000ff1b9b82 */ /* 0x008f2c0000000800 */
.L_x_94:
[----:B----45:R-:W-:Y:S01]  /*51a0*/  @!P0 FSETP.EQ.AND P1, PT, R27, RZ, PT ;  /* 0x000000ff1b00820b */ /* 0x030fe20003f22000 */
[----:B------:R-:W-:Y:S01]  /*51b0*/  @!UPT UIADD3 URZ, UPT, UPT, URZ, URZ, URZ ;  /* 0x000000fffffff290 */ /* 0x000fe2000fffe0ff */
[----:B------:R-:W-:Y:S11]  /*51c0*/  @!P0 BRA `(.L_x_95) ;  /* 0x0000000000188947 */ /* 0x000ff60003800000 */
[----:B------:R-:W-:Y:S02]  /*51d0*/  LOP3.LUT P0, RZ, R66, 0xff, RZ, 0xc0, !PT ;  /* 0x000000ff42ff7812 */ /* 0x000fe4000780c0ff */
[----:B------:R-:W-:Y:S04]  /*51e0*/  ISETP.NE.U32.AND P1, PT, R2, RZ, PT ;  /* 0x000000ff0200720c */ /* 0x000fe80003f25070 */
[----:B------:R-:W-:Y:S04]  /*51f0*/  ISETP.NE.AND.EX P1, PT, R3, RZ, PT, P1 ;  /* 0x000000ff0300720c */ /* 0x000fe80003f25310 */
[----:B------:R-:W-:Y:S03]  /*5200*/  PLOP3.LUT P1, PT, P1, PT, PT, 0x8, 0x80 ;  /* 0x000000000080781c */ /* 0x000fe60000f2e170 */
[----:B------:R-:W-:Y:S11]  /*5210*/  @P0 FSETP.EQ.AND P1, PT, R27, RZ, PT ;  /* 0x000000ff1b00020b */ /* 0x000ff60003f22000 */
[----:B------:R-:W-:Y:S02]  /*5220*/  @!UPT UIADD3 URZ, UPT, UPT, URZ, URZ, URZ ;  /* 0x000000fffffff290 */ /* 0x000fe4000fffe0ff */
.L_x_95:
[----:B------:R-:W3:Y:S01]  /*5230*/  SYNCS.PHASECHK.TRANS64.TRYWAIT P2, [UR21+0xa0], R10 ;  /* 0x0000a00aff0075a7 */ /* 0x000ee20008041115 */
[----:B------:R-:W-:Y:S04]  /*5240*/  ELECT P0, URZ, PT ;  /* 0x0000000000ff782f */ /* 0x000fe80003800000 */
[----:B------:R-:W-:Y:S11]  /*5250*/  PLOP3.LUT P1, PT, P1, P0, PT, 0xf2, 0x2f ;  /* 0x00000000002f781c */ /* 0x000ff60000f21e72 */
[----:B------:R-:W-:Y:S02]  /*5260*/  @!UPT UIADD3 URZ, UPT, UPT, URZ, URZ, URZ ;  /* 0x000000fffffff290 */ /* 0x000fe4000fffe0ff */
[----:B------:R-:W-:Y:S05]  /*5270*/  @!P1 IADD3 R6, P0, PT, R16, 0x580, RZ ;  /* 0x0000058010069810 */ /* 0x000fea0007f1e0ff */
[----:B--2---:R-:W-:Y:S01]  /*5280*/  @!P1 IMAD.X R0, RZ, RZ, R17, P0 ;  /* 0x000000ffff009224 */ /* 0x004fe200000e0611 */
[----:B---3--:R-:W-:Y:S07]  /*5290*/  @!P2 BRA `(.L_x_96) ;  /* 0x0000007800d8a947 */ /* 0x008fee0003800000 */
.L_x_230:
[----:B------:R-:W-:Y:S01]  /*52a0*/  @!P1 R2UR UR5, R6 ;  /* 0x00000000060592ca */ /* 0x000fe200000e0000 */
[----:B------:R-:W-:Y:S01]  /*52b0*/  VOTEU.ALL UP0, P1 ;  /* 0x0000000000ff7886 */ /* 0x000fe20000800000 */
[----:B------:R-:W-:Y:S01]  /*52c0*/  @!P1 R2UR UR4, R0 ;  /* 0x00000000000492ca */ /* 0x000fe200000e0000 */
[----:B------:R-:W-:Y:S01]  /*52d0*/  UMOV UR6, 0x0 ;  /* 0x0000000000067882 */ /* 0x000fe20000000000 */
[----:B------:R-:W-:Y:S01]  /*52e0*/  UMOV UR7, 0x10000000 ;  /* 0x1000000000077882 */ /* 0x000fe20000000000 */
[----:B------:R-:W-:Y:S01]  /*52f0*/  UMOV UR52, UR36 ;  /* 0x0000002400347c82 */ /* 0x000fe20008000000 */
[----:B------:R-:W-:Y:S01]  /*5300*/  @!UP0 UIADD3 UR48, UPT, UPT, UR21, 0x200, URZ ;  /* 0x0000020015308890 */ /* 0x000fe2000fffe0ff */
[----:B------:R-:W-:Y:S01]  /*5310*/  @!P1 IMAD.MOV.U32 R0, RZ, RZ, 0x2000 ;  /* 0x00002000ff009424 */ /* 0x000fe200078e00ff */
[----:B------:R-:W-:Y:S01]  /*5320*/  @!UP0 UIADD3 UR10, UPT, UPT, UR50, 0x80, URZ ;  /* 0x00000080320a8890 */ /* 0x000fe2000fffe0ff */
[----:B------:R-:W-:Y:S01]  /*5330*/  @!P1 IADD3 R6, P0, PT, R16, 0x580, RZ ;  /* 0x0000058010069810 */ /* 0x000fe20007f1e0ff */
[----:B------:R-:W-:Y:S01]  /*5340*/  @!UP0 UIADD3 UR8, UPT, UPT, UR21, 0x1200, URZ ;  /* 0x0000120015088890 */ /* 0x000fe2000fffe0ff */
[----:B------:R-:W-:Y:S02]  /*5350*/  VOTEU.ALL UP0, P1 ;  /* 0x0000000000ff7886 */ /* 0x000fe40000800000 */
[----:B------:R-:W-:Y:S01]  /*5360*/  IMAD.U32 R8, RZ, RZ, UR5 ;  /* 0x00000005ff087e24 */ /* 0x000fe2000f8e00ff */
[----:B------:R-:W-:Y:S01]  /*5370*/  UMOV UR9, UR49 ;  /* 0x0000003100097c82 */ /* 0x000fe20008000000 */
[----:B--2---:R-:W-:Y:S01]  /*5380*/  IMAD.U32 R9, RZ, RZ, UR4 ;  /* 0x00000004ff097e24 */ /* 0x004fe2000f8e00ff */
[----:B------:R-:W-:Y:S01]  /*5390*/  UMOV UR11, UR51 ;  /* 0x00000033000b7c82 */ /* 0x000fe20008000000 */
[----:B------:R-:W-:Y:S01]  /*53a0*/  UMOV UR12, UR36 ;  /* 0x00000024000c7c82 */ /* 0x000fe20008000000 */
[----:B------:R-:W-:Y:S02]  /*53b0*/  @!P1 R2UR UR4, R8 ;  /* 0x00000000080492ca */ /* 0x000fe400000e0000 */
[----:B------:R-:W-:Y:S11]  /*53c0*/  @!P1 R2UR UR5, R9 ;  /* 0x00000000090592ca */ /* 0x000ff600000e0000 */
[----:B------:R-:W-:Y:S02]  /*53d0*/  @!UPT UIADD3 URZ, UPT, UPT, URZ, URZ, URZ ;  /* 0x000000fffffff290 */ /* 0x000fe4000fffe0ff */
[----:B------:R2:W-:Y:S01]  /*53e0*/  @!UP0 UTMALDG.3D [UR48], [UR4], desc[UR6] ;  /* 0x00000630040085b4 */ /* 0x0005e20008011000 */
[----:B------:R-:W-:Y:S05]  /*53f0*/  VOTEU.ALL UP0, P1 ;  /* 0x0000000000ff7886 */ /* 0x000fea0000800000 */
[----:B------:R2:W-:Y:S01]  /*5400*/  @!UP0 UTMALDG.3D [UR8], [UR4], desc[UR6] ;  /* 0x00000608040085b4 */ /* 0x0005e20008011000 */
[----:B------:R3:W-:Y:S01]  /*5410*/  @!P1 SYNCS.ARRIVE.TRANS64.RED.A0TR RZ, [UR21+0x80], R0 ;  /* 0x00008000ffff99a7 */ /* 0x0007e20008300415 */
[----:B------:R-:W-:Y:S01]  /*5420*/  SYNCS.ARRIVE.TRANS64.RED.A1T0 RZ, [UR37], RZ ;  /* 0x000000ffffff79a7 */ /* 0x000fe20008100425 */
[----:B---3--:R-:W-:Y:S01]  /*5430*/  @!P1 IMAD.X R0, RZ, RZ, R17, P0 ;  /* 0x000000ffff009224 */ /* 0x008fe200000e0611 */
[----:B------:R-:W3:Y:S02]  /*5440*/  SYNCS.PHASECHK.TRANS64.TRYWAIT P2, [UR21+0xa8], R10 ;  /* 0x0000a80aff0075a7 */ /* 0x000ee40008041115 */
[----:B--23--:R-:W-:Y:S05]  /*5450*/  @!P2 BRA `(.L_x_97) ;  /* 0x000000780080a947 */ /* 0x00cfea0003800000 */
.L_x_232:
        /* <DEDUP_REMOVED lines=10> */
[----:B------:R-:W-:Y:S02]  /*5500*/  @!UP0 UIADD3 UR10, UPT, UPT, UR50, 0x90, URZ ;  /* 0x00000090320a8890 */ /* 0x000fe4000fffe0ff */
[----:B------:R-:W-:Y:S01]  /*5510*/  @!UP0 UIADD3 UR8, UPT, UPT, UR21, 0x3200, URZ ;  /* 0x0000320015088890 */ /* 0x000fe2000fffe0ff */
[----:B------:R-:W-:Y:S01]  /*5520*/  IMAD.U32 R8, RZ, RZ, UR5 ;  /* 0x00000005ff087e24 */ /* 0x000fe2000f8e00ff */
[----:B------:R-:W-:Y:S01]  /*5530*/  VOTEU.ALL UP0, P1 ;  /* 0x0000000000ff7886 */ /* 0x000fe20000800000 */
[----:B--2---:R-:W-:Y:S01]  /*5540*/  IMAD.U32 R9, RZ, RZ, UR4 ;  /* 0x00000004ff097e24 */ /* 0x004fe2000f8e00ff */
[----:B------:R-:W-:Y:S01]  /*5550*/  UMOV UR44, UR36 ;  /* 0x00000024002c7c82 */ /* 0x000fe20008000000 */
[----:B------:R-:W-:Y:S01]  /*5560*/  UMOV UR9, UR41 ;  /* 0x0000002900097c82 */ /* 0x000fe20008000000 */
[----:B------:R-:W-:Y:S01]  /*5570*/  @!P1 R2UR UR4, R8 ;  /* 0x00000000080492ca */ /* 0x000fe200000e0000 */
[----:B------:R-:W-:Y:S01]  /*5580*/  UMOV UR11, UR51 ;  /* 0x00000033000b7c82 */ /* 0x000fe20008000000 */
[----:B------:R-:W-:Y:S01]  /*5590*/  @!P1 R2UR UR5, R9 ;  /* 0x00000000090592ca */ /* 0x000fe200000e0000 */
[----:B------:R-:W-:Y:S11]  /*55a0*/  UMOV UR12, UR36 ;  /* 0x00000024000c7c82 */ /* 0x000ff60008000000 */
[----:B------:R-:W-:Y:S01]  /*55b0*/  @!UPT UIADD3 URZ, UPT, UPT, URZ, URZ, URZ ;  /* 0x000000fffffff290 */ /* 0x000fe2000fffe0ff */
        /* <DEDUP_REMOVED lines=8> */
.L_x_234:
        /* <DEDUP_REMOVED lines=29> */
.L_x_236:
        /* <DEDUP_REMOVED lines=9> */
[----:B--2---:R-:W-:Y:S01]  /*58a0*/  SHF.L.U32 R9, RZ, 0x1f, RZ ;  /* 0x0000001fff097819 */ /* 0x004fe200000006ff */
[----:B------:R-:W-:Y:S01]  /*58b0*/  @!UP0 UIADD3 UR10, UPT, UPT, UR50, 0xb0, URZ ;  /* 0x000000b0320a8890 */ /* 0x000fe2000fffe0ff */
[----:B------:R-:W-:Y:S01]  /*58c0*/  @!P1 IADD3 R8, P0, PT, R16, 0x580, RZ ;  /* 0x0000058010089810 */ /* 0x000fe20007f1e0ff */
[----:B------:R-:W-:Y:S01]  /*58d0*/  @!UP0 UIADD3 UR8, UPT, UPT, UR21, 0x7200, URZ ;  /* 0x0000720015088890 */ /* 0x000fe2000fffe0ff */
[----:B------:R-:W-:Y:S01]  /*58e0*/  IMAD.U32 R18, RZ, RZ, UR5 ;  /* 0x00000005ff127e24 */ /* 0x000fe2000f8e00ff */
[----:B------:R-:W-:Y:S01]  /*58f0*/  VOTEU.ALL UP0, P1 ;  /* 0x0000000000ff7886 */ /* 0x000fe20000800000 */
[----:B------:R-:W-:Y:S01]  /*5900*/  IMAD.U32 R19, RZ, RZ, UR4 ;  /* 0x00000004ff137e24 */ /* 0x000fe2000f8e00ff */
[----:B------:R-:W-:Y:S01]  /*5910*/  UMOV UR28, UR36 ;  /* 0x00000024001c7c82 */ /* 0x000fe20008000000 */
[----:B------:R-:W-:Y:S01]  /*5920*/  UMOV UR9, UR25 ;  /* 0x0000001900097c82 */ /* 0x000fe20008000000 */
[----:B------:R-:W-:Y:S01]  /*5930*/  @!P1 R2UR UR4, R18 ;  /* 0x00000000120492ca */ /* 0x000fe200000e0000 */
[----:B------:R-:W-:Y:S01]  /*5940*/  UMOV UR11, UR51 ;  /* 0x00000033000b7c82 */ /* 0x000fe20008000000 */
[----:B------:R-:W-:Y:S01]  /*5950*/  @!P1 R2UR UR5, R19 ;  /* 0x00000000130592ca */ /* 0x000fe200000e0000 */
[----:B------:R-:W-:Y:S01]  /*5960*/  UMOV UR12, UR36 ;  /* 0x00000024000c7c82 */ /* 0x000fe20008000000 */
[----:B------:R-:W-:Y:S11]  /*5970*/  @!P1 IMAD.X R6, RZ, RZ, R17, P0 ;  /* 0x000000ffff069224 */ /* 0x000ff600000e0611 */
[----:B------:R2:W-:Y:S01]  /*5980*/  @!UP0 UTMALDG.3D [UR24], [UR4], desc[UR6] ;  /* 0x00000618040085b4 */ /* 0x0005e20008011000 */
[----:B------:R-:W-:Y:S05]  /*5990*/  VOTEU.ALL UP0, P1 ;  /* 0x0000000000ff7886 */ /* 0x000fea0000800000 */
[----:B------:R2:W-:Y:S01]  /*59a0*/  @!UP0 UTMALDG.3D [UR8], [UR4], desc[UR6] ;  /* 0x00000608040085b4 */ /* 0x0005e20008011000 */
[----:B------:R2:W-:Y:S01]  /*59b0*/  @!P1 SYNCS.ARRIVE.TRANS64.RED.A0TR RZ, [UR21+0x98], R0 ;  /* 0x00009800ffff99a7 */ /* 0x0005e20008300415 */
[----:B------:R-:W-:Y:S01]  /*59c0*/  SYNCS.ARRIVE.TRANS64.RED.A1T0 RZ, [UR29], RZ ;  /* 0x000000ffffff79a7 */ /* 0x000fe2000810041d */
[----:B------:R-:W3:Y:S02]  /*59d0*/  SYNCS.PHASECHK.TRANS64.TRYWAIT P2, [UR21+0xa0], R9 ;  /* 0x0000a009ff0075a7 */ /* 0x000ee40008041115 */
[----:B--23--:R-:W-:Y:S05]  /*59e0*/  @!P2 BRA `(.L_x_100) ;  /* 0x000000740064a947 */ /* 0x00cfea0003800000 */
.L_x_238:
[----:B------:R-:W-:Y:S01]  /*59f0*/  @!P1 R2UR UR5, R8 ;  /* 0x00000000080592ca */ /* 0x000fe200000e0000 */
[----:B------:R-:W-:Y:S01]  /*5a00*/  VOTEU.ALL UP0, P1 ;  /* 0x0000000000ff7886 */ /* 0x000fe20000800000 */
[----:B------:R-:W-:Y:S01]  /*5a10*/  @!P1 R2UR UR4, R6 ;  /* 0x00000000060492ca */ /* 0x000fe200000e0000 */
[----:B------:R-:W-:Y:S01]  /*5a20*/  UMOV UR6, 0x0 ;  /* 0x0000000000067882 */ /* 0x000fe20000000000 */
[----:B------:R-:W-:Y:S01]  /*5a30*/  UMOV UR7, 0x10000000 ;  /* 0x1000000000077882 */ /* 0x000fe20000000000 */
[----:B------:R-:W-:Y:S01]  /*5a40*/  UMOV UR17, UR49 ;  /* 0x0000003100117c82 */ /* 0x000fe20008000000 */
[----:B------:R-:W-:Y:S01]  /*5a50*/  @!UP0 UIADD3 UR18, UPT, UPT, UR50, 0x40, URZ ;  /* 0x0000004032128890 */ /* 0x000fe2000fffe0ff */
[----:B--2---:R-:W-:Y:S01]  /*5a60*/  @!P1 IMAD.MOV.U32 R0, RZ, RZ, 0x2000 ;  /* 0x00002000ff009424 */ /* 0x004fe200078e00ff */
[----:B------:R-:W-:Y:S01]  /*5a70*/  @!UP0 UIADD3 UR16, UPT, UPT, UR21, 0x200, URZ ;  /* 0x0000020015108890 */ /* 0x000fe2000fffe0ff */
[----:B------:R-:W-:Y:S01]  /*5a80*/  @!P1 IADD3 R8, P0, PT, R16, 0x580, RZ ;  /* 0x0000058010089810 */ /* 0x000fe20007f1e0ff */
[----:B------:R-:W-:Y:S02]  /*5a90*/  @!UP0 UIADD3 UR10, UPT, UPT, UR50, 0xc0, URZ ;  /* 0x000000c0320a8890 */ /* 0x000fe4000fffe0ff */
        /* <DEDUP_REMOVED lines=10> */
[----:B------:R-:W-:Y:S01]  /*5b40*/  UMOV UR12, UR36 ;  /* 0x00000024000c7c82 */ /* 0x000fe20008000000 */
[----:B------:R-:W-:Y:S10]  /*5b50*/  @!P1 IMAD.X R6, RZ, RZ, R17, P0 ;  /* 0x000000ffff069224 */ /* 0x000ff400000e0611 */
[----:B------:R2:W-:Y:S01]  /*5b60*/  @!UP0 UTMALDG.3D [UR16], [UR4], desc[UR6] ;  /* 0x00000610040085b4 */ /* 0x0005e20008011000 */
[----:B------:R-:W-:Y:S05]  /*5b70*/  VOTEU.ALL UP0, P1 ;  /* 0x0000000000ff7886 */ /* 0x000fea0000800000 */
[----:B------:R2:W-:Y:S01]  /*5b80*/  @!UP0 UTMALDG.3D [UR8], [UR4], desc[UR6] ;  /* 0x00000608040085b4 */ /* 0x0005e20008011000 */
[----:B------:R2:W-:Y:S01]  /*5b90*/  @!P1 SYNCS.ARRIVE.TRANS64.RED.A0TR RZ, [UR21+0x80], R0 ;  /* 0x00008000ffff99a7 */ /* 0x0005e20008300415 */
[----:B------:R-:W-:Y:S01]  /*5ba0*/  SYNCS.ARRIVE.TRANS64.RED.A1T0 RZ, [UR37], RZ ;  /* 0x000000ffffff79a7 */ /* 0x000fe20008100425 */
[----:B------:R-:W3:Y:S02]  /*5bb0*/  SYNCS.PHASECHK.TRANS64.TRYWAIT P2, [UR21+0xa8], R9 ;  /* 0x0000a809ff0075a7 */ /* 0x000ee40008041115 */
[----:B--23--:R-:W-:Y:S05]  /*5bc0*/  @!P2 BRA `(.L_x_101) ;  /* 0x000000740004a947 */ /* 0x00cfea0003800000 */
.L_x_240:
        /* <DEDUP_REMOVED lines=30> */
.L_x_242:
        /* <DEDUP_REMOVED lines=9> */
[----:B------:R-:W-:Y:S01]  /*5e40*/  VIADD R14, R14, 0x1 ;  /* 0x000000010e0e7836 */ /* 0x000fe20000000000 */
        /* <DEDUP_REMOVED lines=11> */
[----:B------:R-:W-:Y:S11]  /*5f00*/  UMOV UR12, UR36 ;  /* 0x00000024000c7c82 */ /* 0x000ff60008000000 */
[----:B------:R2:W-:Y:S01]  /*5f10*/  @!UP0 UTMALDG.3D [UR16], [UR4], desc[UR6] ;  /* 0x00000610040085b4 */ /* 0x0005e20008011000 */
[----:B------:R-:W-:Y:S05]  /*5f20*/  VOTEU.ALL UP0, P1 ;  /* 0x0000000000ff7886 */ /* 0x000fea0000800000 */
[----:B------:R2:W-:Y:S01]  /*5f30*/  @!UP0 UTMALDG.3D [UR8], [UR4], desc[UR6] ;  /* 0x00000608040085b4 */ /* 0x0005e20008011000 */
[----:B------:R2:W-:Y:S01]  /*5f40*/  @!P1 SYNCS.ARRIVE.TRANS64.RED.A0TR RZ, [UR21+0x90], R0 ;  /* 0x00009000ffff99a7 */ /* 0x0005e20008300415 */
[----:B------:R-:W-:Y:S01]  /*5f50*/  SYNCS.ARRIVE.TRANS64.RED.A1T0 RZ, [UR30], RZ ;  /* 0x000000ffffff79a7 */ /* 0x000fe2000810041e */
[----:B------:R-:W3:Y:S02]  /*5f60*/  SYNCS.PHASECHK.TRANS64.TRYWAIT P0, [UR21+0xb8], R9 ;  /* 0x0000b809ff0075a7 */ /* 0x000ee40008001115 */
[----:B--23--:R-:W-:Y:S05]  /*5f70*/  @!P0 BRA `(.L_x_103) ;  /* 0x0000007000488947 */ /* 0x00cfea0003800000 */
.L_x_244:
[----:B------:R-:W-:Y:S01]  /*5f80*/  UPLOP3.LUT UP1, UPT, UPT, UPT, UPT, 0x80, 0x8 ;  /* 0x000000000008789c */ /* 0x000fe20003f2f070 */
[----:B------:R-:W-:Y:S01]  /*5f90*/  @!P1 IADD3 R6, P0, PT, R16, 0x580, RZ ;  /* 0x0000058010069810 */ /* 0x000fe20007f1e0ff */
[----:B------:R-:W-:Y:S01]  /*5fa0*/  UMOV UR6, 0x0 ;  /* 0x0000000000067882 */ /* 0x000fe20000000000 */
[----:B------:R-:W-:Y:S01]  /*5fb0*/  VOTEU.ALL UP0, P1 ;  /* 0x0000000000ff7886 */ /* 0x000fe20000800000 */
[----:B------:R-:W-:Y:S01]  /*5fc0*/  UMOV UR7, 0x10000000 ;  /* 0x1000000000077882 */ /* 0x000fe20000000000 */
[----:B------:R-:W-:Y:S01]  /*5fd0*/  @!P1 R2UR UR5, R6 ;  /* 0x00000000060592ca */ /* 0x000fe200000e0000 */
[----:B--2---:R-:W-:Y:S01]  /*5fe0*/  @!P1 IMAD.X R0, RZ, RZ, R17, P0 ;  /* 0x000000ffff009224 */ /* 0x004fe200000e0611 */
[----:B------:R-:W-:Y:S01]  /*5ff0*/  UMOV UR17, UR25 ;  /* 0x0000001900117c82 */ /* 0x000fe20008000000 */
[----:B------:R-:W-:Y:S01]  /*6000*/  @!UP0 UIADD3 UR18, UPT, UPT, UR50, 0x70, URZ ;  /* 0x0000007032128890 */ /* 0x000fe2000fffe0ff */
[----:B------:R-:W-:Y:S01]  /*6010*/  R2UR UR26, R68 ;  /* 0x00000000441a72ca */ /* 0x000fe200000e0000 */
[----:B------:R-:W-:Y:S01]  /*6020*/  @!UP0 UIADD3 UR16, UPT, UPT, UR21, 0x6200, URZ ;  /* 0x0000620015108890 */ /* 0x000fe2000fffe0ff */
[----:B------:R-:W-:Y:S01]  /*6030*/  @!P1 R2UR UR4, R0 ;  /* 0x00000000000492ca */ /* 0x000fe200000e0000 */
[----:B------:R-:W-:Y:S01]  /*6040*/  @!UP0 UIADD3 UR10, UPT, UPT, UR50, 0xf0, URZ ;  /* 0x000000f0320a8890 */ /* 0x000fe2000fffe0ff */
[----:B------:R-:W-:Y:S01]  /*6050*/  R2UR UR24, R69 ;  /* 0x00000000451872ca */ /* 0x000fe200000e0000 */
[----:B------:R-:W-:Y:S01]  /*6060*/  @!UP0 UIADD3 UR8, UPT, UPT, UR21, 0x7200, URZ ;  /* 0x0000720015088890 */ /* 0x000fe2000fffe0ff */
[----:B------:R-:W-:Y:S01]  /*6070*/  ISETP.NE.AND P0, PT, R14, 0x2, PT ;  /* 0x000000020e00780c */ /* 0x000fe20003f05270 */
[----:B------:R-:W-:Y:S01]  /*6080*/  VOTEU.ALL UP0, P1 ;  /* 0x0000000000ff7886 */ /* 0x000fe20000800000 */
[----:B------:R-:W-:Y:S01]  /*6090*/  UMOV UR19, UR51 ;  /* 0x0000003300137c82 */ /* 0x000fe20008000000 */
[----:B------:R-:W-:Y:S01]  /*60a0*/  IMAD.U32 R8, RZ, RZ, UR5 ;  /* 0x00000005ff087e24 */ /* 0x000fe2000f8e00ff */
[----:B------:R-:W-:Y:S01]  /*60b0*/  UMOV UR20, UR36 ;  /* 0x0000002400147c82 */ /* 0x000fe20008000000 */
[----:B------:R-:W-:Y:S01]  /*60c0*/  UMOV UR9, UR25 ;  /* 0x0000001900097c82 */ /* 0x000fe20008000000 */
[----:B------:R-:W-:Y:S01]  /*60d0*/  UMOV UR11, UR51 ;  /* 0x00000033000b7c82 */ /* 0x000fe20008000000 */
[----:B------:R-:W-:Y:S01]  /*60e0*/  UMOV UR12, UR36 ;  /* 0x00000024000c7c82 */ /* 0x000fe20008000000 */
[----:B------:R-:W-:Y:S01]  /*60f0*/  SEL R0, RZ, 0x1, P0 ;  /* 0x00000001ff007807 */ /* 0x000fe20000000000 */
[----:B------:R-:W-:Y:S01]  /*6100*/  IMAD.U32 R9, RZ, RZ, UR4 ;  /* 0x00000004ff097e24 */ /* 0x000fe2000f8e00ff */
[----:B------:R-:W-:Y:S01]  /*6110*/  @!P1 R2UR UR4, R8 ;  /* 0x00000000080492ca */ /* 0x000fe200000e0000 */
[----:B------:R-:W-:Y:S01]  /*6120*/  UIADD3 UR32, UPT, UPT, UR13, UR26, URZ ;  /* 0x0000001a0d207290 */ /* 0x000fe2000fffe0ff */
[----:B------:R-:W-:Y:S01]  /*6130*/  LOP3.LUT R13, R13, R0, RZ, 0x3c, !PT ;  /* 0x000000000d0d7212 */ /* 0x000fe200078e3cff */
[----:B------:R-:W-:Y:S01]  /*6140*/  UMOV UR36, UR38 ;  /* 0x0000002600247c82 */ /* 0x000fe20008000000 */
[----:B------:R-:W-:Y:S02]  /*6150*/  @!P1 R2UR UR5, R9 ;  /* 0x00000000090592ca */ /* 0x000fe400000e0000 */
[----:B------:R-:W-:Y:S11]  /*6160*/  SEL R14, R14, RZ, P0 ;  /* 0x000000ff0e0e7207 */ /* 0x000ff60000000000 */
[----:B------:R2:W-:Y:S01]  /*6170*/  @!UP0 UTMALDG.3D [UR16], [UR4], desc[UR6] ;  /* 0x00000610040085b4 */ /* 0x0005e20008011000 */
[----:B------:R-:W-:Y:S05]  /*6180*/  VOTEU.ALL UP0, P1 ;  /* 0x0000000000ff7886 */ /* 0x000fea0000800000 */
[----:B------:R3:W-:Y:S01]  /*6190*/  @!UP0 UTMALDG.3D [UR8], [UR4], desc[UR6] ;  /* 0x00000608040085b4 */ /* 0x0007e20008011000 */
[----:B------:R3:W-:Y:S01]  /*61a0*/  @!P1 SYNCS.ARRIVE.TRANS64.RED.A0TR RZ, [UR21+0x98], R7 ;  /* 0x00009807ffff99a7 */ /* 0x0007e20008300415 */
[----:B------:R-:W-:Y:S01]  /*61b0*/  SYNCS.ARRIVE.TRANS64.RED.A1T0 RZ, [UR29], RZ ;  /* 0x000000ffffff79a7 */ /* 0x000fe2000810041d */
[----:B--2---:R-:W-:Y:S01]  /*61c0*/  UIADD3 UR20, UPT, UPT, UR14, UR24, URZ ;  /* 0x000000180e147290 */ /* 0x004fe2000fffe0ff */
[----:B------:R-:W-:Y:S11]  /*61d0*/  BRA.U UP2, `(.L_x_104) ;  /* 0xffffffe902247547 */ /* 0x000ff6000b83ffff */
[----:B------:R-:W2:Y:S02]  /*61e0*/  SYNCS.PHASECHK.TRANS64.TRYWAIT P0, [UR21+0xa0], R10 ;  /* 0x0000a00aff0075a7 */ /* 0x000ea40008001115 */
[----:B--2---:R-:W-:Y:S05]  /*61f0*/  @!P0 BRA `(.L_x_105) ;  /* 0x0000006c00c08947 */ /* 0x004fea0003800000 */
.L_x_246:
[----:B------:R-:W4:Y:S02]  /*6200*/  SYNCS.PHASECHK.TRANS64.TRYWAIT P0, [UR21+0xa8], R10 ;  /* 0x0000a80aff0075a7 */ /* 0x000f240008001115 */
[----:B----4-:R-:W-:Y:S05]  /*6210*/  @!P0 BRA `(.L_x_106) ;  /* 0x0000006c00d08947 */ /* 0x010fea0003800000 */
.L_x_248:
[----:B------:R-:W4:Y:S01]  /*6220*/  SYNCS.PHASECHK.TRANS64.TRYWAIT P0, [UR21+0xb0], R10 ;  /* 0x0000b00aff0075a7 */ /* 0x000f220008001115 */
[----:B------:R-:W-:Y:S01]  /*6230*/  HFMA2 R0, -RZ, RZ, 0, 5.9604644775390625e-08 ;  /* 0x00000001ff007431 */ /* 0x000fe200000001ff */
[----:B----4-:R-:W-:Y:S06]  /*6240*/  @!P0 BRA `(.L_x_107) ;  /* 0x0000006c00dc8947 */ /* 0x010fec0003800000 */
.L_x_250:
[----:B------:R-:W-:Y:S02]  /*6250*/  MOV R2, UR21 ;  /* 0x0000001500027c02 */ /* 0x000fe40008000f00 */
[----:B--2---:R-:W-:-:S07]  /*6260*/  SHF.L.U32 R3, R0, 0x1f, RZ ;  /* 0x0000001f00037819 */ /* 0x004fce00000006ff */
.L_x_108:
[----:B--2---:R2:W4:Y:S02]  /*6270*/  SYNCS.PHASECHK.TRANS64.TRYWAIT P0, [R2+URZ+0xb8], R3 ;  /* 0x0000b803020075a7 */ /* 0x00452400080011ff */
[----:B----4-:R-:W-:Y:S05]  /*6280*/  @!P0 NANOSLEEP.SYNCS 0x989680 ;  /* 0x009896800000895d */ /* 0x010fea0003900000 */
[----:B------:R-:W4:Y:S02]  /*6290*/  @!P0 SYNCS.PHASECHK.TRANS64 P0, [R2+URZ+0xb8], R3 ;  /* 0x0000b803020085a7 */ /* 0x000f2400080010ff */
[----:B-1-34-:R-:W-:Y:S05]  /*62a0*/  @P0 EXIT ;  /* 0x000000000000094d */ /* 0x01afea0003800000 */
[----:B------:R-:W-:Y:S05]  /*62b0*/  BRA `(.L_x_108) ;  /* 0xfffffffc00ec7947 */ /* 0x000fea000383ffff */
.L_x_89:
[----:B------:R-:W-:-:S06]  /*62c0*/  UISETP.GE.AND UP0, UPT, UR22, 0x4, UPT ;  /* 0x000000041600788c */ /* 0x000fcc000bf06270 */
[----:B------:R-:W-:-:S13]  /*62d0*/  PLOP3.LUT P0, PT, PT, PT, UP0, 0x80, 0x8 ;  /* 0x000000000008781c */ /* 0x000fda0003f0f008 */
[----:B-1----:R-:W-:Y:S05]  /*62e0*/  @!P0 EXIT ;  /* 0x000000000000894d */ /* 0x002fea0003800000 */
[----:B------:R-:W1:Y:S08]  /*62f0*/  S2UR UR4, SR_CgaCtaId ;  /* 0x00000000000479c3 */ /* 0x000e700000008800 */
[----:B------:R-:W-:Y:S01]  /*6300*/  BAR.SYNC.DEFER_BLOCKING 0x6, 0xa0 ;  /* 0x0182800000007b1d */ /* 0x000fe20000010000 */
[C---:B------:R-:W-:Y:S01]  /*6310*/  IMAD.SHL.U32 R7, R79.reuse, 0x10, RZ ;  /* 0x000000104f077824 */ /* 0x040fe200078e00ff */
[----:B------:R-:W-:Y:S01]  /*6320*/  LOP3.LUT R80, R79, 0x60, RZ, 0xc0, !PT ;  /* 0x000000604f507812 */ /* 0x000fe200078ec0ff */
[----:B------:R-:W-:Y:S01]  /*6330*/  IMAD.SHL.U32 R2, R67, 0x200, RZ ;  /* 0x0000020043027824 */ /* 0x000fe200078e00ff */
[----:B------:R-:W-:Y:S01]  /*6340*/  LOP3.LUT R77, R79, 0x2, RZ, 0xc0, !PT ;  /* 0x000000024f4d7812 */ /* 0x000fe200078ec0ff */
[----:B------:R-:W-:Y:S01]  /*6350*/  IMAD.SHL.U32 R6, R67, 0x200000, RZ ;  /* 0x0020000043067824 */ /* 0x000fe200078e00ff */
[----:B------:R-:W-:Y:S01]  /*6360*/  UMOV UR43, 0x400 ;  /* 0x00000400002b7882 */ /* 0x000fe20000000000 */
[C---:B------:R-:W-:Y:S01]  /*6370*/  LOP3.LUT R3, R7.reuse, 0x590, RZ, 0xc0, !PT ;  /* 0x0000059007037812 */ /* 0x040fe200078ec0ff */
[----:B------:R-:W2:Y:S01]  /*6380*/  LDC.64 R62, c[0x0][0x888] ;  /* 0x00022200ff3e7b82 */ /* 0x000ea20000000a00 */
[----:B------:R-:W-:Y:S01]  /*6390*/  LOP3.LUT R7, R7, 0x60, RZ, 0xc0, !PT ;  /* 0x0000006007077812 */ /* 0x000fe200078ec0ff */
[----:B------:R-:W-:Y:S01]  /*63a0*/  IMAD.U32 R23, R79, 0x10000, RZ ;  /* 0x000100004f177824 */ /* 0x000fe200078e00ff */
[----:B------:R-:W-:Y:S01]  /*63b0*/  LOP3.LUT R3, R3, 0x200, R2, 0xf8, !PT ;  /* 0x0000020003037812 */ /* 0x000fe200078ef802 */
[----:B------:R-:W-:Y:S01]  /*63c0*/  IMAD.SHL.U32 R2, R79, 0x2, RZ ;  /* 0x000000024f027824 */ /* 0x000fe200078e00ff */
[----:B------:R-:W-:-:S02]  /*63d0*/  LOP3.LUT R6, R6, 0x200000, RZ, 0xc0, !PT ;  /* 0x0020000006067812 */ /* 0x000fc400078ec0ff */
[----:B------:R-:W-:Y:S02]  /*63e0*/  CS2R R74, SRZ ;  /* 0x00000000004a7805 */ /* 0x000fe4000001ff00 */
[----:B------:R-:W-:Y:S01]  /*63f0*/  LOP3.LUT R79, R79, 0x4, RZ, 0xc0, !PT ;  /* 0x000000044f4f7812 */ /* 0x000fe200078ec0ff */
[----:B------:R-:W3:Y:S01]  /*6400*/  LDC.64 R64, c[0x0][0x890] ;  /* 0x00022400ff407b82 */ /* 0x000ee20000000a00 */
[----:B------:R-:W-:Y:S01]  /*6410*/  LOP3.LUT R2, R7, 0xc, R2, 0xf8, !PT ;  /* 0x0000000c07027812 */ /* 0x000fe200078ef802 */
[----:B------:R-:W-:Y:S01]  /*6420*/  IMAD.MOV.U32 R72, RZ, RZ, RZ ;  /* 0x000000ffff487224 */ /* 0x000fe200078e00ff */
[----:B------:R-:W-:Y:S01]  /*6430*/  LOP3.LUT R23, R6, 0x400000, R23, 0xf8, !PT ;  /* 0x0040000006177812 */ /* 0x000fe200078ef817 */
[----:B------:R-:W4:Y:S01]  /*6440*/  LDCU UR62, c[0x0][0x370] ;  /* 0x00006e00ff3e77ac */ /* 0x000f220008000800 */
[----:B------:R-:W-:Y:S02]  /*6450*/  LOP3.LUT R3, R3, R2, RZ, 0xfc, !PT ;  /* 0x0000000203037212 */ /* 0x000fe400078efcff */
[----:B------:R-:W-:Y:S01]  /*6460*/  MOV R22, RZ ;  /* 0x000000ff00167202 */ /* 0x000fe20000000f00 */
[----:B-1----:R-:W-:Y:S01]  /*6470*/  ULEA UR43, UR4, UR43, 0x18 ;  /* 0x0000002b042b7291 */ /* 0x002fe2000f8ec0ff */
[----:B------:R-:W1:Y:S01]  /*6480*/  LDC.64 R60, c[0x0][0x8b0] ;  /* 0x00022c00ff3c7b82 */ /* 0x000e620000000a00 */
[----:B------:R-:W1:Y:S02]  /*6490*/  LDCU.64 UR54, c[0x0][0x348] ;  /* 0x00006900ff3677ac */ /* 0x000e640008000a00 */
[----:B------:R-:W-:Y:S01]  /*64a0*/  UIADD3 UR4, UPT, UPT, UR43, 0x200, URZ ;  /* 0x000002002b047890 */ /* 0x000fe2000fffe0ff */
[----:B------:R-:W1:Y:S04]  /*64b0*/  LDCU UR42, c[0x0][0xb0c] ;  /* 0x00016180ff2a77ac */ /* 0x000e680008000800 */
[----:B------:R-:W4:Y:S01]  /*64c0*/  LDS R0, [UR43+0x180] ;  /* 0x0001802bff007984 */ /* 0x000f220008000800 */
[----:B------:R-:W1:Y:S01]  /*64d0*/  LDC.64 R42, c[0x0][0x8a8] ;  /* 0x00022a00ff2a7b82 */ /* 0x000e620000000a00 */
[----:B------:R-:W-:Y:S01]  /*64e0*/  IMAD.U32 R70, RZ, RZ, UR4 ;  /* 0x00000004ff467e24 */ /* 0x000fe2000f8e00ff */
[----:B------:R-:W1:Y:S03]  /*64f0*/  LDCU UR39, c[0x0][0xb30] ;  /* 0x00016600ff2777ac */ /* 0x000e660008000800 */
[----:B------:R-:W-:Y:S01]  /*6500*/  IMAD R78, R3, 0x4, R70 ;  /* 0x00000004034e7824 */ /* 0x000fe200078e0246 */
[----:B------:R-:W1:Y:S03]  /*6510*/  LDCU.64 UR60, c[0x0][0x888] ;  /* 0x00011100ff3c77ac */ /* 0x000e660008000a00 */
[--C-:B------:R-:W-:Y:S01]  /*6520*/  IMAD R77, R77, -0x10, R78.reuse ;  /* 0xfffffff04d4d7824 */ /* 0x100fe200078e024e */
[----:B------:R-:W1:Y:S01]  /*6530*/  LDCU.64 UR40, c[0x0][0xb28] ;  /* 0x00016500ff2877ac */ /* 0x000e620008000a00 */
[----:B------:R-:W-:Y:S01]  /*6540*/  IMAD R76, R79, -0x10, R78 ;  /* 0xfffffff04f4c7824 */ /* 0x000fe200078e024e */
[----:B------:R-:W1:Y:S01]  /*6550*/  LDCU.128 UR56, c[0x0][0xb10] ;  /* 0x00016200ff3877ac */ /* 0x000e620008000c00 */
[----:B------:R-:W1:Y:S01]  /*6560*/  LDCU UR53, c[0x0][0x374] ;  /* 0x00006e80ff3577ac */ /* 0x000e620008000800 */
[----:B------:R-:W-:Y:S01]  /*6570*/  UMOV UR52, URZ ;  /* 0x000000ff00347c82 */ /* 0x000fe20008000000 */
[----:B------:R-:W-:Y:S01]  /*6580*/  UMOV UR47, URZ ;  /* 0x000000ff002f7c82 */ /* 0x000fe20008000000 */
[----:B--234-:R-:W-:-:S07]  /*6590*/  IADD3 R23, PT, PT, R0, R23, RZ ;  /* 0x0000001700177210 */ /* 0x01cfce0007ffe0ff */
.L_x_184:
[----:B------:R-:W-:Y:S02]  /*65a0*/  LEA R3, R72, UR43, 0x3 ;  /* 0x0000002b48037c11 */ /* 0x000fe4000f8e18ff */
[----:B------:R-:W-:Y:S02]  /*65b0*/  SHF.L.U32 R0, R74, 0x1f, RZ ;  /* 0x0000001f4a007819 */ /* 0x000fe400000006ff */
[----:B-1----:R-:W-:Y:S02]  /*65c0*/  LEA R5, R72, UR43, 0x4 ;  /* 0x0000002b48057c11 */ /* 0x002fe4000f8e20ff */
[----:B------:R-:W2:Y:S02]  /*65d0*/  SYNCS.PHASECHK.TRANS64.TRYWAIT P0, [R3+URZ+0xd0], R0 ;  /* 0x0000d000030075a7 */ /* 0x000ea400080011ff */
[----:B--2---:R-:W-:Y:S05]  /*65e0*/  @!P0 BRA `(.L_x_109) ;  /* 0x0000006c000c8947 */ /* 0x004fea0003800000 */
.L_x_251:
[----:B------:R-:W3:Y:S01]  /*65f0*/  LDS.128 R4, [R5+0x160] ;  /* 0x0001600005047984 */ /* 0x000ee20000000c00 */
[----:B------:R-:W-:Y:S01]  /*6600*/  UISETP.GE.AND UP0, UPT, UR45, 0x1, UPT ;  /* 0x000000012d00788c */ /* 0x000fe2000bf06270 */
[----:B------:R-:W-:Y:S01]  /*6610*/  @!PT LDS RZ, [RZ] ;  /* 0x00000000fffff984 */ /* 0x000fe20000000800 */
[----:B------:R-:W-:Y:S01]  /*6620*/  @!PT LDS RZ, [RZ] ;  /* 0x00000000fffff984 */ /* 0x000fe20000000800 */
[----:B------:R-:W-:Y:S01]  /*6630*/  @!PT LDS RZ, [RZ] ;  /* 0x00000000fffff984 */ /* 0x000fe20000000800 */
[----:B------:R-:W-:Y:S01]  /*6640*/  @!PT LDS RZ, [RZ] ;  /* 0x00000000fffff984 */ /* 0x000fe20000000800 */
[----:B------:R4:W-:Y:S06]  /*6650*/  MEMBAR.ALL.CTA ;  /* 0x0000000000007992 */ /* 0x0009ec0000008000 */
[----:B----4-:R-:W4:Y:S01]  /*6660*/  FENCE.VIEW.ASYNC.S ;  /* 0x00000000000073c6 */ /* 0x010f220000000000 */
[----:B---3--:R-:W-:Y:S11]  /*6670*/  LOP3.LUT P0, RZ, R6, 0x1, RZ, 0xc0, !PT ;  /* 0x0000000106ff7812 */ /* 0x008ff6000780c0ff */
[----:B------:R-:W-:Y:S02]  /*6680*/  @!UPT UIADD3 URZ, UPT, UPT, URZ, URZ, URZ ;  /* 0x000000fffffff290 */ /* 0x000fe4000fffe0ff */
[----:B----4-:R-:W-:Y:S01]  /*6690*/  VOTEU.ANY UP1, P0 ;  /* 0x0000000000ff7886 */ /* 0x010fe20000020100 */
[----:B------:R-:W-:Y:S01]  /*66a0*/  PLOP3.LUT P0, PT, PT, PT, UP1, 0x80, 0x8 ;  /* 0x000000000008781c */ /* 0x000fe20003f0f018 */
[----:B------:R-:W-:Y:S06]  /*66b0*/  UP2UR UR4, UPR, URZ, 0x2 ;  /* 0x00000002ff047883 */ /* 0x000fec0008000000 */
[----:B------:R-:W-:Y:S06]  /*66c0*/  IMAD.U32 R81, RZ, RZ, UR4 ;  /* 0x00000004ff517e24 */ /* 0x000fec000f8e00ff */
[----:B--2---:R-:W-:Y:S02]  /*66d0*/  @P0 SHF.R.U32.HI R0, RZ, 0x10, R5 ;  /* 0x00000010ff000819 */ /* 0x004fe40000011605 */
        /* <DEDUP_REMOVED lines=12> */
[----:B------:R-:W3:Y:S01]  /*67a0*/  LDCU UR12, c[0x0][0xb20] ;  /* 0x00016400ff0c77ac */ /* 0x000ee20008000800 */
[----:B-1----:R-:W-:Y:S02]  /*67b0*/  UIMAD.WIDE.U32 UR4, UR53, UR59, URZ ;  /* 0x0000003b350472a5 */ /* 0x002fe4000f8e00ff */
[----:B------:R-:W-:Y:S02]  /*67c0*/  UIMAD.WIDE.U32 UR6, UR62, UR56, URZ ;  /* 0x000000383e0672a5 */ /* 0x000fe4000f8e00ff */
[----:B------:R-:W-:Y:S02]  /*67d0*/  UISETP.NE.AND UP0, UPT, UR58, 0x1, UPT ;  /* 0x000000013a00788c */ /* 0x000fe4000bf05270 */
[----:B------:R-:W-:Y:S02]  /*67e0*/  UIMAD.WIDE.U32 UR8, UR37, UR59, URZ ;  /* 0x0000003b250872a5 */ /* 0x000fe4000f8e00ff */
[----:B------:R-:W-:Y:S02]  /*67f0*/  UIMAD.WIDE.U32 UR10, UR38, UR56, URZ ;  /* 0x00000038260a72a5 */ /* 0x000fe4000f8e00ff */
[----:B------:R-:W-:Y:S02]  /*6800*/  UISETP.NE.AND UP1, UPT, UR42, 0x1, UPT ;  /* 0x000000012a00788c */ /* 0x000fe4000bf25270 */
[----:B------:R-:W-:Y:S01]  /*6810*/  UISETP.NE.AND UP2, UPT, UR45, 0x1, UPT ;  /* 0x000000012d00788c */ /* 0x000fe2000bf45270 */
[----:B------:R-:W-:Y:S02]  /*6820*/  UMOV UR4, UR5 ;  /* 0x0000000500047c82 */ /* 0x000fe40008000000 */
[----:B---3--:R-:W-:Y:S03]  /*6830*/  USHF.R.U32.HI UR5, URZ, UR12, UR4 ;  /* 0x0000000cff057299 */ /* 0x008fe60008011604 */
[----:B------:R-:W-:Y:S02]  /*6840*/  UMOV UR4, UR7 ;  /* 0x0000000700047c82 */ /* 0x000fe40008000000 */
[----:B------:R-:W-:Y:S02]  /*6850*/  USHF.R.U32.HI UR7, URZ, UR57, UR4 ;  /* 0x00000039ff077299 */ /* 0x000fe40008011604 */
[----:B------:R-:W-:Y:S02]  /*6860*/  USEL UR4, UR53, UR5, !UP0 ;  /* 0x0000000535047287 */ /* 0x000fe4000c000000 */
[----:B------:R-:W-:Y:S01]  /*6870*/  USEL UR7, UR62, UR7, !UP1 ;  /* 0x000000073e077287 */ /* 0x000fe2000c800000 */
[----:B------:R-:W-:Y:S01]  /*6880*/  UMOV UR5, UR9 ;  /* 0x0000000900057c82 */ /* 0x000fe20008000000 */
[----:B------:R-:W-:Y:S02]  /*6890*/  UIMAD.WIDE.U32 UR8, UR4, UR40, URZ ;  /* 0x00000028040872a5 */ /* 0x000fe4000f8e00ff */
[----:B------:R-:W-:Y:S03]  /*68a0*/  USHF.R.U32.HI UR6, URZ, UR12, UR5 ;  /* 0x0000000cff067299 */ /* 0x000fe60008011605 */
[----:B------:R-:W-:Y:S01]  /*68b0*/  UMOV UR5, UR11 ;  /* 0x0000000b00057c82 */ /* 0x000fe20008000000 */
[----:B------:R-:W-:Y:S02]  /*68c0*/  UIMAD.WIDE.U32 UR10, UR7, UR40, URZ ;  /* 0x00000028070a72a5 */ /* 0x000fe4000f8e00ff */
[----:B------:R-:W-:Y:S02]  /*68d0*/  USHF.R.U32.HI UR12, URZ, UR57, UR5 ;  /* 0x00000039ff0c7299 */ /* 0x000fe40008011605 */
[----:B------:R-:W-:Y:S01]  /*68e0*/  USEL UR6, UR37, UR6, !UP0 ;  /* 0x0000000625067287 */ /* 0x000fe2000c000000 */
[----:B------:R-:W-:Y:S02]  /*68f0*/  UMOV UR5, UR9 ;  /* 0x0000000900057c82 */ /* 0x000fe40008000000 */
[----:B------:R-:W-:Y:S01]  /*6900*/  UMOV UR10, UR11 ;  /* 0x0000000b000a7c82 */ /* 0x000fe20008000000 */
[----:B------:R-:W-:Y:S02]  /*6910*/  @UP2 USHF.R.U32.HI UR4, URZ, UR41, UR5 ;  /* 0x00000029ff042299 */ /* 0x000fe40008011605 */
[----:B------:R-:W-:Y:S02]  /*6920*/  @UP2 USHF.R.U32.HI UR7, URZ, UR41, UR10 ;  /* 0x00000029ff072299 */ /* 0x000fe4000801160a */
[----:B------:R-:W-:Y:S02]  /*6930*/  UIMAD UR4, UR45, UR4, URZ ;  /* 0x000000042d0472a4 */ /* 0x000fe4000f8e02ff */
        /* <DEDUP_REMOVED lines=8> */
[----:B------:R-:W-:Y:S02]  /*69c0*/  USEL UR11, UR6, UR4, !UP2 ;  /* 0x00000004060b7287 */ /* 0x000fe4000d000000 */
[----:B------:R-:W-:Y:S02]  /*69d0*/  UIADD3 UR8, UPT, UPT, -UR5, URZ, URZ ;  /* 0x000000ff05087290 */ /* 0x000fe4000fffe1ff */
[----:B------:R-:W-:Y:S01]  /*69e0*/  UIADD3 UR10, UPT, UPT, -UR11, URZ, URZ ;  /* 0x000000ff0b0a7290 */ /* 0x000fe2000fffe1ff */
[----:B------:R-:W-:Y:S01]  /*69f0*/  @!UP0 UMOV UR4, UR9 ;  /* 0x0000000900048c82 */ /* 0x000fe20008000000 */
[----:B------:R-:W-:Y:S02]  /*6a00*/  UIADD3 UR9, UPT, UPT, -UR6, URZ, URZ ;  /* 0x000000ff06097290 */ /* 0x000fe4000fffe1ff */
[----:B------:R-:W-:Y:S02]  /*6a10*/  @!UP0 USHF.R.U32.HI UR4, URZ, UR41, UR4 ;  /* 0x00000029ff048299 */ /* 0x000fe40008011604 */
[----:B------:R-:W-:Y:S02]  /*6a20*/  UIMAD UR10, UR45, UR10, UR6 ;  /* 0x0000000a2d0a72a4 */ /* 0x000fe4000f8e0206 */
[----:B------:R-:W-:Y:S04]  /*6a30*/  @!UP0 USEL UR4, UR5, UR4, !UP2 ;  /* 0x0000000405048287 */ /* 0x000fe8000d000000 */
[----:B------:R-:W-:Y:S02]  /*6a40*/  @!UP0 UIMAD UR10, UR7, UR10, UR4 ;  /* 0x0000000a070a82a4 */ /* 0x000fe4000f8e0204 */
[----:B------:R-:W-:Y:S02]  /*6a50*/  @!UP0 UIADD3 UR11, UPT, UPT, UR11, -UR4, URZ ;  /* 0x800000040b0b8290 */ /* 0x000fe4000fffe0ff */
[----:B------:R-:W-:Y:S02]  /*6a60*/  UIMAD UR7, UR42, UR8, UR38 ;  /* 0x000000082a0772a4 */ /* 0x000fe4000f8e0226 */
[----:B------:R-:W-:Y:S02]  /*6a70*/  @!UP0 UIMAD UR6, UR11, UR45, UR5 ;  /* 0x0000002d0b0682a4 */ /* 0x000fe4000f8e0205 */
[----:B------:R-:W-:Y:S01]  /*6a80*/  UIMAD UR4, UR58, UR9, UR37 ;  /* 0x000000093a0472a4 */ /* 0x000fe2000f8e0225 */
[----:B------:R-:W-:Y:S02]  /*6a90*/  @!UP0 UMOV UR5, UR10 ;  /* 0x0000000a00058c82 */ /* 0x000fe40008000000 */
[----:B------:R-:W-:Y:S02]  /*6aa0*/  UIMAD UR38, UR5, UR42, UR7 ;  /* 0x0000002a052672a4 */ /* 0x000fe4000f8e0207 */
[----:B------:R-:W-:Y:S11]  /*6ab0*/  UIMAD UR37, UR6, UR58, UR4 ;  /* 0x0000003a062572a4 */ /* 0x000ff6000f8e0204 */
[----:B------:R-:W-:Y:S01]  /*6ac0*/  @!UPT UIADD3 URZ, UPT, UPT, URZ, URZ, URZ ;  /* 0x000000fffffff290 */ /* 0x000fe2000fffe0ff */
.L_x_110:
[----:B-1----:R-:W-:Y:S01]  /*6ad0*/  UISETP.NE.AND UP0, UPT, UR39, 0x1, UPT ;  /* 0x000000012700788c */ /* 0x002fe2000bf05270 */
[----:B------:R-:W-:Y:S01]  /*6ae0*/  LOP3.LUT P0, RZ, R70, 0x1b0, RZ, 0xc0, !PT ;  /* 0x000001b046ff7812 */ /* 0x000fe2000780c0ff */
[----:B------:R-:W-:Y:S01]  /*6af0*/  USHF.L.U32 UR50, UR20, 0x6, URZ ;  /* 0x0000000614327899 */ /* 0x000fe200080006ff */
[----:B------:R-:W-:Y:S01]  /*6b00*/  BSSY.RECONVERGENT B6, `(.L_x_111) ;  /* 0x0000034000067945 */ /* 0x000fe20003800200 */
[----:B------:R-:W-:Y:S01]  /*6b10*/  USHF.L.U32 UR49, UR32, 0x8, URZ ;  /* 0x0000000820317899 */ /* 0x000fe200080006ff */
[----:B------:R-:W-:Y:S06]  /*6b20*/  IADD3 R72, PT, PT, R72, 0x1, RZ ;  /* 0x0000000148487810 */ /* 0x000fec0007ffe0ff */
[----:B------:R-:W1:Y:S01]  /*6b30*/  @!UP0 LDCU.128 UR12, c[0x0][0xb10] ;  /* 0x00016200ff0c87ac */ /* 0x000e620008000c00 */
[----:B------:R-:W3:Y:S01]  /*6b40*/  @!UP0 LDCU UR5, c[0x0][0xb0c] ;  /* 0x00016180ff0587ac */ /* 0x000ee20008000800 */
[----:B------:R-:W4:Y:S01]  /*6b50*/  @!UP0 LDCU UR10, c[0x0][0xb20] ;  /* 0x00016400ff0a87ac */ /* 0x000f220008000800 */
[----:B-1----:R-:W-:Y:S02]  /*6b60*/  UIMAD.WIDE.U32 UR8, UR38, UR12, URZ ;  /* 0x0000000c260872a5 */ /* 0x002fe4000f8e00ff */
[----:B------:R-:W-:Y:S02]  /*6b70*/  UIMAD.WIDE.U32 UR6, UR37, UR15, URZ ;  /* 0x0000000f250672a5 */ /* 0x000fe4000f8e00ff */
[----:B------:R-:W-:Y:S03]  /*6b80*/  @!UP0 UISETP.NE.AND UP1, UPT, UR14, 0x1, UPT ;  /* 0x000000010e00888c */ /* 0x000fe6000bf25270 */
[----:B------:R-:W-:Y:S01]  /*6b90*/  @!UP0 UMOV UR4, UR9 ;  /* 0x0000000900048c82 */ /* 0x000fe20008000000 */
[----:B---3--:R-:W-:Y:S02]  /*6ba0*/  @!UP0 UISETP.NE.AND UP2, UPT, UR5, 0x1, UPT ;  /* 0x000000010500888c */ /* 0x008fe4000bf45270 */
[----:B------:R-:W-:Y:S01]  /*6bb0*/  @!UP0 USHF.R.U32.HI UR4, URZ, UR13, UR4 ;  /* 0x0000000dff048299 */ /* 0x000fe20008011604 */
[----:B------:R-:W-:Y:S02]  /*6bc0*/  @!UP0 UMOV UR6, UR7 ;  /* 0x0000000700068c82 */ /* 0x000fe40008000000 */
[----:B----4-:R-:W-:Y:S02]  /*6bd0*/  @!UP0 USHF.R.U32.HI UR6, URZ, UR10, UR6 ;  /* 0x0000000aff068299 */ /* 0x010fe40008011606 */
[----:B------:R-:W-:Y:S02]  /*6be0*/  @!UP0 USEL UR7, UR38, UR4, !UP2 ;  /* 0x0000000426078287 */ /* 0x000fe4000d000000 */
[----:B------:R-:W-:Y:S04]  /*6bf0*/  @!UP0 USEL UR6, UR37, UR6, !UP1 ;  /* 0x0000000625068287 */ /* 0x000fe8000c800000 */
[----:B------:R-:W-:Y:S02]  /*6c00*/  @!UP0 UIADD3 UR4, UPT, UPT, -UR7, UR6, URZ ;  /* 0x0000000607048290 */ /* 0x000fe4000fffe1ff */
[----:B------:R-:W-:Y:S02]  /*6c10*/  @!UP0 UIADD3 UR6, UPT, UPT, UR7, -UR6, URZ ;  /* 0x8000000607068290 */ /* 0x000fe4000fffe0ff */
[----:B------:R-:W-:Y:S02]  /*6c20*/  @!UP0 UIMAD UR38, UR4, UR5, UR38 ;  /* 0x00000005042682a4 */ /* 0x000fe4000f8e0226 */
[----:B------:R-:W-:Y:S01]  /*6c30*/  @!UP0 UIMAD UR37, UR6, UR14, UR37 ;  /* 0x0000000e062582a4 */ /* 0x000fe2000f8e0225 */
[----:B------:R-:W-:Y:S11]  /*6c40*/  @!P0 BRA `(.L_x_112) ;  /* 0x00000000007c8947 */ /* 0x000ff60003800000 */
[----:B------:R-:W1:Y:S01]  /*6c50*/  LDCU.64 UR8, c[0x4][0x80] ;  /* 0x01001000ff0877ac */ /* 0x000e620008000a00 */
[----:B------:R-:W-:Y:S01]  /*6c60*/  MOV R2, 0x0 ;  /* 0x0000000000027802 */ /* 0x000fe20000000f00 */
[----:B------:R-:W-:Y:S02]  /*6c70*/  HFMA2 R12, -RZ, RZ, 0, 5.9604644775390625e-08 ;  /* 0x00000001ff0c7431 */ /* 0x000fe400000001ff */
[----:B------:R-:W-:Y:S01]  /*6c80*/  IMAD.MOV.U32 R8, RZ, RZ, 0x70 ;  /* 0x00000070ff087424 */ /* 0x000fe200078e00ff */
[----:B------:R3:W4:Y:S01]  /*6c90*/  LDC.64 R14, c[0x4][R2] ;  /* 0x01000000020e7b82 */ /* 0x0007220000000a00 */
[----:B------:R-:W2:Y:S01]  /*6ca0*/  LDCU.64 UR6, c[0x4][0x88] ;  /* 0x01001100ff0677ac */ /* 0x000ea20008000a00 */
[----:B------:R-:W-:Y:S01]  /*6cb0*/  IMAD.MOV.U32 R13, RZ, RZ, RZ ;  /* 0x000000ffff0d7224 */ /* 0x000fe200078e00ff */
[----:B------:R-:W2:Y:S01]  /*6cc0*/  LDCU.64 UR4, c[0x4][0x8] ;  /* 0x01000100ff0477ac */ /* 0x000ea20008000a00 */
[----:B-1----:R-:W-:Y:S01]  /*6cd0*/  MOV R5, UR9 ;  /* 0x0000000900057c02 */ /* 0x002fe20008000f00 */
[----:B------:R-:W-:Y:S01]  /*6ce0*/  IMAD.U32 R4, RZ, RZ, UR8 ;  /* 0x00000008ff047e24 */ /* 0x000fe2000f8e00ff */
[----:B--2---:R-:W-:Y:S01]  /*6cf0*/  MOV R7, UR7 ;  /* 0x0000000700077c02 */ /* 0x004fe20008000f00 */
[----:B------:R-:W-:Y:S01]  /*6d00*/  IMAD.U32 R6, RZ, RZ, UR6 ;  /* 0x00000006ff067e24 */ /* 0x000fe2000f8e00ff */
[----:B------:R-:W-:Y:S01]  /*6d10*/  MOV R11, UR5 ;  /* 0x00000005000b7c02 */ /* 0x000fe20008000f00 */
[----:B------:R-:W-:Y:S02]  /*6d20*/  IMAD.U32 R10, RZ, RZ, UR4 ;  /* 0x00000004ff0a7e24 */ /* 0x000fe4000f8e00ff */
[----:B------:R-:W-:Y:S07]  /*6d30*/  LEPC R20, `(.L_x_113) ;  /* 0x000000001014794e */ /* 0x000fee0000000000 */
[----:B---345:R-:W-:Y:S05]  /*6d40*/  CALL.ABS.NOINC R14 ;  /* 0x000000000e007343 */ /* 0x038fea0003c00000 */
.L_x_113:
[----:B------:R-:W1:Y:S01]  /*6d50*/  LDCU.64 UR8, c[0x4][0x80] ;  /* 0x01001000ff0877ac */ /* 0x000e620008000a00 */
[----:B------:R-:W2:Y:S01]  /*6d60*/  LDC.64 R2, c[0x4][R2] ;  /* 0x0100000002027b82 */ /* 0x000ea20000000a00 */
[----:B------:R-:W-:Y:S02]  /*6d70*/  HFMA2 R12, -RZ, RZ, 0, 5.9604644775390625e-08 ;  /* 0x00000001ff0c7431 */ /* 0x000fe400000001ff */
[----:B------:R-:W-:Y:S02]  /*6d80*/  IMAD.MOV.U32 R8, RZ, RZ, 0x70 ;  /* 0x00000070ff087424 */ /* 0x000fe400078e00ff */
[----:B------:R-:W-:Y:S01]  /*6d90*/  IMAD.MOV.U32 R13, RZ, RZ, RZ ;  /* 0x000000ffff0d7224 */ /* 0x000fe200078e00ff */
[----:B------:R-:W3:Y:S01]  /*6da0*/  LDCU.64 UR6, c[0x4][0x88] ;  /* 0x01001100ff0677ac */ /* 0x000ee20008000a00 */
[----:B------:R-:W4:Y:S01]  /*6db0*/  LDCU.64 UR4, c[0x4][0x8] ;  /* 0x01000100ff0477ac */ /* 0x000f220008000a00 */
[----:B-1----:R-:W-:Y:S02]  /*6dc0*/  MOV R4, UR8 ;  /* 0x0000000800047c02 */ /* 0x002fe40008000f00 */
[----:B------:R-:W-:Y:S02]  /*6dd0*/  MOV R5, UR9 ;  /* 0x0000000900057c02 */ /* 0x000fe40008000f00 */
[----:B---3--:R-:W-:Y:S01]  /*6de0*/  MOV R7, UR7 ;  /* 0x0000000700077c02 */ /* 0x008fe20008000f00 */
[----:B------:R-:W-:Y:S01]  /*6df0*/  IMAD.U32 R6, RZ, RZ, UR6 ;  /* 0x00000006ff067e24 */ /* 0x000fe2000f8e00ff */
[----:B----4-:R-:W-:Y:S01]  /*6e00*/  MOV R11, UR5 ;  /* 0x00000005000b7c02 */ /* 0x010fe20008000f00 */
[----:B------:R-:W-:Y:S02]  /*6e10*/  IMAD.U32 R10, RZ, RZ, UR4 ;  /* 0x00000004ff0a7e24 */ /* 0x000fe4000f8e00ff */
[----:B------:R-:W-:Y:S07]  /*6e20*/  LEPC R20, `(.L_x_112) ;  /* 0x000000001014794e */ /* 0x000fee0000000000 */
[----:B--2---:R-:W-:Y:S05]  /*6e30*/  CALL.ABS.NOINC R2 ;  /* 0x0000000002007343 */ /* 0x004fea0003c00000 */
.L_x_112:
[----:B------:R-:W-:Y:S05]  /*6e40*/  BSYNC.RECONVERGENT B6 ;  /* 0x0000000000067941 */ /* 0x000fea0003800200 */
.L_x_111:
[----:B------:R-:W-:Y:S02]  /*6e50*/  ISETP.NE.U32.AND P0, PT, RZ, UR60, PT ;  /* 0x0000003cff007c0c */ /* 0x000fe4000bf05070 */
[C---:B------:R-:W-:Y:S02]  /*6e60*/  ISETP.NE.U32.AND P1, PT, R64.reuse, RZ, PT ;  /* 0x000000ff4000720c */ /* 0x040fe40003f25070 */
[----:B------:R-:W-:Y:S02]  /*6e70*/  ISETP.NE.U32.AND P4, PT, R64, RZ, PT ;  /* 0x000000ff4000720c */ /* 0x000fe40003f85070 */
[----:B------:R-:W-:Y:S02]  /*6e80*/  ISETP.NE.AND.EX P0, PT, RZ, UR61, PT, P0 ;  /* 0x0000003dff007c0c */ /* 0x000fe4000bf05300 */
[C---:B------:R-:W-:Y:S02]  /*6e90*/  ISETP.NE.AND.EX P1, PT, R65.reuse, RZ, PT, P1 ;  /* 0x000000ff4100720c */ /* 0x040fe40003f25310 */
[----:B------:R-:W-:Y:S02]  /*6ea0*/  ISETP.NE.AND.EX P4, PT, R65, RZ, P0, P4 ;  /* 0x000000ff4100720c */ /* 0x000fe40000785340 */
[----:B------:R-:W-:Y:S02]  /*6eb0*/  ISETP.NE.U32.AND P5, PT, R60, RZ, PT ;  /* 0x000000ff3c00720c */ /* 0x000fe40003fa5070 */
[----:B------:R-:W-:Y:S02]  /*6ec0*/  ISETP.NE.U32.AND P3, PT, RZ, UR60, PT ;  /* 0x0000003cff007c0c */ /* 0x000fe4000bf65070 */
[----:B------:R-:W-:Y:S02]  /*6ed0*/  PLOP3.LUT P2, PT, PT, PT, PT, 0x8, 0x80 ;  /* 0x000000000080781c */ /* 0x000fe40003f4e170 */
[----:B------:R-:W-:Y:S02]  /*6ee0*/  ISETP.NE.AND.EX P5, PT, R61, RZ, PT, P5 ;  /* 0x000000ff3d00720c */ /* 0x000fe40003fa5350 */
[----:B------:R-:W-:Y:S03]  /*6ef0*/  ISETP.NE.AND.EX P3, PT, RZ, UR61, PT, P3 ;  /* 0x0000003dff007c0c */ /* 0x000fe6000bf65330 */
[----:B------:R-:W-:Y:S01]  /*6f00*/  @!P4 PLOP3.LUT P2, PT, P1, PT, PT, 0x80, 0x8 ;  /* 0x000000000008c81c */ /* 0x000fe20000f4f070 */
[----:B------:R-:W-:Y:S01]  /*6f10*/  @!UPT UIADD3 URZ, UPT, UPT, URZ, URZ, URZ ;  /* 0x000000fffffff290 */ /* 0x000fe2000fffe0ff */
[----:B------:R-:W-:Y:S11]  /*6f20*/  @!P1 BRA `(.L_x_114) ;  /* 0x0000000000309947 */ /* 0x000ff60003800000 */
[----:B------:R-:W-:Y:S01]  /*6f30*/  ISETP.NE.U32.AND P0, PT, R62, RZ, PT ;  /* 0x000000ff3e00720c */ /* 0x000fe20003f05070 */
[----:B------:R-:W1:Y:S01]  /*6f40*/  LDCU.64 UR4, c[0x0][0x358] ;  /* 0x00006b00ff0477ac */ /* 0x000e620008000a00 */
[----:B------:R-:W-:Y:S02]  /*6f50*/  IMAD.MOV.U32 R66, RZ, RZ, 0x1 ;  /* 0x00000001ff427424 */ /* 0x000fe400078e00ff */
[----:B------:R-:W-:Y:S11]  /*6f60*/  ISETP.NE.AND.EX P0, PT, R63, RZ, PT, P0 ;  /* 0x000000ff3f00720c */ /* 0x000ff60003f05300 */
[----:B------:R-:W-:Y:S02]  /*6f70*/  @!UPT UIADD3 URZ, UPT, UPT, URZ, URZ, URZ ;  /* 0x000000fffffff290 */ /* 0x000fe4000fffe0ff */
[----:B------:R-:W3:Y:S01]  /*6f80*/  @P0 LDC.64 R2, c[0x0][0x888] ;  /* 0x00022200ff020b82 */ /* 0x000ee20000000a00 */
[----:B--2---:R-:W-:Y:S04]  /*6f90*/  @P0 IMAD R0, R64, UR36, RZ ;  /* 0x0000002440000c24 */ /* 0x004fe8000f8e02ff */
[----:B---3--:R-:W-:Y:S04]  /*6fa0*/  @P0 IMAD.WIDE R2, R0, 0x4, R2 ;  /* 0x0000000400020825 */ /* 0x008fe800078e0202 */
[----:B------:R-:W-:Y:S01]  /*6fb0*/  HFMA2 R0, -RZ, RZ, 0, 5.9604644775390625e-08 ;  /* 0x00000001ff007431 */ /* 0x000fe200000001ff */
[----:B-1---5:R1:W5:Y:S04]  /*6fc0*/  @P0 LDG.E R27, desc[UR4][R2.64] ;  /* 0x00000004021b0981 */ /* 0x022368000c1e1900 */
[----:B------:R-:W-:Y:S01]  /*6fd0*/  @!P0 PRMT R66, R0, 0x7610, R66 ;  /* 0x0000761000428816 */ /* 0x000fe20000000042 */
[----:B-1----:R-:W3:Y:S06]  /*6fe0*/  @!P0 LDC R27, c[0x0][0x880] ;  /* 0x00022000ff1b8b82 */ /* 0x002eec0000000800 */
.L_x_114:
[----:B------:R-:W-:Y:S05]  /*6ff0*/  @!P5 BRA `(.L_x_115) ;  /* 0x000000000024d947 */ /* 0x000fea0003800000 */
[----:B------:R-:W-:Y:S01]  /*7000*/  ISETP.NE.U32.AND P0, PT, R42, RZ, PT ;  /* 0x000000ff2a00720c */ /* 0x000fe20003f05070 */
[----:B------:R-:W1:Y:S03]  /*7010*/  LDCU.64 UR4, c[0x0][0x358] ;  /* 0x00006b00ff0477ac */ /* 0x000e660008000a00 */
[----:B------:R-:W-:Y:S11]  /*7020*/  ISETP.NE.AND.EX P0, PT, R43, RZ, PT, P0 ;  /* 0x000000ff2b00720c */ /* 0x000ff60003f05300 */
[----:B------:R-:W-:Y:S02]  /*7030*/  @!UPT UIADD3 URZ, UPT, UPT, URZ, URZ, URZ ;  /* 0x000000fffffff290 */ /* 0x000fe4000fffe0ff */
[----:B------:R-:W4:Y:S01]  /*7040*/  @P0 LDC.64 R2, c[0x0][0x8a8] ;  /* 0x00022a00ff020b82 */ /* 0x000f220000000a00 */
[----:B--2---:R-:W-:Y:S04]  /*7050*/  @P0 IMAD R0, R60, UR36, RZ ;  /* 0x000000243c000c24 */ /* 0x004fe8000f8e02ff */
[----:B----4-:R-:W-:Y:S05]  /*7060*/  @P0 IMAD.WIDE R2, R0, 0x4, R2 ;  /* 0x0000000400020825 */ /* 0x010fea00078e0202 */
[----:B-1---5:R1:W5:Y:S02]  /*7070*/  @P0 LDG.E R24, desc[UR4][R2.64] ;  /* 0x0000000402180981 */ /* 0x022364000c1e1900 */
[----:B-1----:R-:W4:Y:S02]  /*7080*/  @!P0 LDC R24, c[0x0][0x8a0] ;  /* 0x00022800ff188b82 */ /* 0x002f240000000800 */
.L_x_115:
[----:B---3-5:R-:W-:Y:S01]  /*7090*/  FSETP.NEU.AND P0, PT, R27, RZ, PT ;  /* 0x000000ff1b00720b */ /* 0x028fe20003f0d000 */
[----:B------:R-:W-:Y:S01]  /*70a0*/  BSSY B1, `(.L_x_116) ;  /* 0x0000037000017945 */ /* 0x000fe20003800000 */
[----:B------:R-:W-:Y:S01]  /*70b0*/  SEL R3, RZ, 0xffffffff, P3 ;  /* 0xffffffffff037807 */ /* 0x000fe20001800000 */
[----:B------:R-:W-:Y:S01]  /*70c0*/  IMAD.MOV.U32 R85, RZ, RZ, 0x1 ;  /* 0x00000001ff557424 */ /* 0x000fe200078e00ff */
[----:B------:R-:W-:Y:S01]  /*70d0*/  @!P4 LOP3.LUT P3, RZ, R66, 0xff, RZ, 0xc0, !PT ;  /* 0x000000ff42ffc812 */ /* 0x000fe2000786c0ff */
[C---:B------:R-:W-:Y:S01]  /*70e0*/  IMAD R25, R22.reuse, 0x80, R23 ;  /* 0x0000008016197824 */ /* 0x040fe200078e0217 */
[----:B------:R-:W-:Y:S01]  /*70f0*/  @!P4 SEL R2, RZ, 0xffffffff, P0 ;  /* 0xffffffffff02c807 */ /* 0x000fe20000000000 */
[----:B------:R-:W-:Y:S01]  /*7100*/  IMAD R73, R79, -0x10, R77 ;  /* 0xfffffff04f497824 */ /* 0x000fe200078e024d */
[----:B------:R-:W-:Y:S01]  /*7110*/  LEA R83, R22, UR43, 0x3 ;  /* 0x0000002b16537c11 */ /* 0x000fe2000f8e18ff */
[----:B------:R-:W-:Y:S01]  /*7120*/  IMAD.MOV.U32 R84, RZ, RZ, RZ ;  /* 0x000000ffff547224 */ /* 0x000fe200078e00ff */
[----:B------:R-:W-:Y:S02]  /*7130*/  @P2 SEL R2, R3, R2, !P3 ;  /* 0x0000000203022207 */ /* 0x000fe40005800000 */
[----:B------:R-:W-:Y:S02]  /*7140*/  CS2R R46, SRZ ;  /* 0x00000000002e7805 */ /* 0x000fe4000001ff00 */
[----:B--2---:R-:W-:Y:S02]  /*7150*/  SHF.L.U32 R0, R75, 0x1f, RZ ;  /* 0x0000001f4b007819 */ /* 0x004fe400000006ff */
[----:B------:R-:W-:Y:S02]  /*7160*/  CS2R R44, SRZ ;  /* 0x00000000002c7805 */ /* 0x000fe4000001ff00 */
[----:B------:R-:W-:Y:S02]  /*7170*/  @!P4 LOP3.LUT R2, R2, 0x1, RZ, 0xc0, !PT ;  /* 0x000000010202c812 */ /* 0x000fe400078ec0ff */
[----:B------:R-:W-:Y:S02]  /*7180*/  CS2R R50, SRZ ;  /* 0x0000000000327805 */ /* 0x000fe4000001ff00 */
[----:B------:R-:W-:Y:S02]  /*7190*/  CS2R R48, SRZ ;  /* 0x0000000000307805 */ /* 0x000fe4000001ff00 */
[----:B------:R-:W-:Y:S02]  /*71a0*/  CS2R R54, SRZ ;  /* 0x0000000000367805 */ /* 0x000fe4000001ff00 */
[----:B------:R-:W-:Y:S02]  /*71b0*/  ISETP.NE.U32.OR P5, PT, R2, 0x1, P4 ;  /* 0x000000010200780c */ /* 0x000fe400027a5470 */
[----:B------:R-:W-:Y:S02]  /*71c0*/  CS2R R52, SRZ ;  /* 0x0000000000347805 */ /* 0x000fe4000001ff00 */
[----:B------:R-:W-:Y:S02]  /*71d0*/  LOP3.LUT P4, R71, R66, 0xff, RZ, 0xc0, !PT ;  /* 0x000000ff42477812 */ /* 0x000fe4000788c0ff */
[----:B------:R-:W-:Y:S02]  /*71e0*/  CS2R R58, SRZ ;  /* 0x00000000003a7805 */ /* 0x000fe4000001ff00 */
[----:B------:R-:W-:Y:S02]  /*71f0*/  SEL R2, RZ, 0xffffffff, P0 ;  /* 0xffffffffff027807 */ /* 0x000fe40000000000 */
[----:B------:R-:W-:Y:S02]  /*7200*/  CS2R R56, SRZ ;  /* 0x0000000000387805 */ /* 0x000fe4000001ff00 */
[----:B------:R-:W-:Y:S02]  /*7210*/  P2R R82, PR, RZ, 0x20 ;  /* 0x00000020ff527803 */ /* 0x000fe40000000000 */
[----:B------:R-:W-:Y:S04]  /*7220*/  @P1 SEL R2, R3, R2, !P4 ;  /* 0x0000000203021207 */ /* 0x000fe80006000000 */
[----:B------:R-:W-:Y:S02]  /*7230*/  LOP3.LUT R2, R2, 0x1, RZ, 0xc0, !PT ;  /* 0x0000000102027812 */ /* 0x000fe400078ec0ff */
[----:B------:R-:W-:Y:S02]  /*7240*/  @P5 SHF.L.U32 R4, RZ, 0x1f, RZ ;  /* 0x0000001fff045819 */ /* 0x000fe400000006ff */
[----:B------:R-:W-:Y:S02]  /*7250*/  ISETP.NE.U32.AND P0, PT, R2, 0x1, PT ;  /* 0x000000010200780c */ /* 0x000fe40003f05070 */
[----:B------:R-:W1:Y:S02]  /*7260*/  @P5 SYNCS.PHASECHK.TRANS64.TRYWAIT P3, [UR43+0x80], R4 ;  /* 0x00008004ff0055a7 */ /* 0x000e64000806112b */
[----:B------:R-:W-:Y:S01]  /*7270*/  P2R R86, PR, RZ, 0x1 ;  /* 0x00000001ff567803 */ /* 0x000fe20000000000 */
[----:B------:R2:W3:Y:S01]  /*7280*/  SYNCS.PHASECHK.TRANS64.TRYWAIT P2, [R83+URZ+0xf0], R0 ;  /* 0x0000f000530075a7 */ /* 0x0004e200080411ff */
[----:B-1----:R-:W-:Y:S01]  /*7290*/  @P5 SEL R85, RZ, 0x1, !P3 ;  /* 0x00000001ff555807 */ /* 0x002fe20005800000 */
[----:B--2---:R-:W-:Y:S06]  /*72a0*/  @!P5 BRA `(.L_x_117) ;  /* 0x000000000058d947 */ /* 0x004fec0003800000 */
[----:B------:R-:W-:Y:S01]  /*72b0*/  IMAD.MOV.U32 R47, RZ, RZ, RZ ;  /* 0x000000ffff2f7224 */ /* 0x000fe200078e00ff */
[----:B------:R-:W-:Y:S01]  /*72c0*/  ISETP.NE.AND P0, PT, R85, RZ, PT ;  /* 0x000000ff5500720c */ /* 0x000fe20003f05270 */
[----:B------:R-:W-:Y:S01]  /*72d0*/  BSSY B0, `(.L_x_118) ;  /* 0x000000c000007945 */ /* 0x000fe20003800000 */
[----:B------:R-:W-:Y:S02]  /*72e0*/  CS2R R58, SRZ ;  /* 0x00000000003a7805 */ /* 0x000fe4000001ff00 */
[----:B------:R-:W-:Y:S02]  /*72f0*/  CS2R R56, SRZ ;  /* 0x0000000000387805 */ /* 0x000fe4000001ff00 */
[----:B------:R-:W-:Y:S02]  /*7300*/  CS2R R54, SRZ ;  /* 0x0000000000367805 */ /* 0x000fe4000001ff00 */
[----:B------:R-:W-:Y:S02]  /*7310*/  CS2R R52, SRZ ;  /* 0x0000000000347805 */ /* 0x000fe4000001ff00 */
[----:B------:R-:W-:Y:S02]  /*7320*/  CS2R R50, SRZ ;  /* 0x0000000000327805 */ /* 0x000fe4000001ff00 */
[----:B------:R-:W-:Y:S02]  /*7330*/  CS2R R48, SRZ ;  /* 0x0000000000307805 */ /* 0x000fe4000001ff00 */
[----:B------:R-:W-:Y:S01]  /*7340*/  CS2R R44, SRZ ;  /* 0x00000000002c7805 */ /* 0x000fe2000001ff00 */
[----:B------:R-:W-:Y:S06]  /*7350*/  @P0 BRA `(.L_x_119) ;  /* 0x00000000000c0947 */ /* 0x000fec0003800000 */
[----:B------:R-:W-:Y:S04]  /*7360*/  SHF.L.U32 R3, RZ, 0x1f, RZ ;  /* 0x0000001fff037819 */ /* 0x000fe800000006ff */
[----:B------:R-:W1:Y:S02]  /*7370*/  SYNCS.PHASECHK.TRANS64.TRYWAIT P0, [UR43+0x80], R3 ;  /* 0x00008003ff0075a7 */ /* 0x000e64000800112b */
[----:B-1----:R-:W-:Y:S05]  /*7380*/  @!P0 BRA `(.L_x_120) ;  /* 0x0000005c00b88947 */ /* 0x002fea0003800000 */
.L_x_119:
[----:B------:R-:W-:Y:S05]  /*7390*/  BSYNC B0 ;  /* 0x0000000000007941 */ /* 0x000fea0003800000 */
.L_x_118:
[----:B------:R-:W-:Y:S01]  /*73a0*/  ISETP.NE.AND P0, PT, R86, RZ, PT ;  /* 0x000000ff5600720c */ /* 0x000fe20003f05270 */
[----:B------:R-:W-:Y:S11]  /*73b0*/  HFMA2 R84, -RZ, RZ, 0, 5.9604644775390625e-08 ;  /* 0x00000001ff547431 */ /* 0x000ff600000001ff */
[----:B------:R-:W-:Y:S01]  /*73c0*/  @!UPT UIADD3 URZ, UPT, UPT, URZ, URZ, URZ ;  /* 0x000000fffffff290 */ /* 0x000fe2000fffe0ff */
[----:B------:R2:W1:Y:S04]  /*73d0*/  @P0 LDS.128 R56, [R78] ;  /* 0x000000004e380984 */ /* 0x0004680000000c00 */
[----:B------:R2:W1:Y:S04]  /*73e0*/  @P0 LDS.128 R52, [R77+0x10] ;  /* 0x000010004d340984 */ /* 0x0004680000000c00 */
[----:B------:R2:W1:Y:S04]  /*73f0*/  @P0 LDS.128 R48, [R76+0x20] ;  /* 0x000020004c300984 */ /* 0x0004680000000c00 */
[----:B------:R2:W1:Y:S02]  /*7400*/  @P0 LDS.128 R44, [R73+0x30] ;  /* 0x00003000492c0984 */ /* 0x0004640000000c00 */
.L_x_117:
[----:B------:R-:W-:Y:S05]  /*7410*/  BSYNC B1 ;  /* 0x0000000000017941 */ /* 0x000fea0003800000 */
.L_x_116:
[----:B-1----:R-:W-:Y:S04]  /*7420*/  SHF.R.U32.HI R2, RZ, 0x15, R25 ;  /* 0x00000015ff027819 */ /* 0x002fe80000011619 */
[----:B------:R-:W-:Y:S01]  /*7430*/  LOP3.LUT P0, RZ, R2, 0x3, R67, 0x48, !PT ;  /* 0x0000000302ff7812 */ /* 0x000fe20007804843 */
[----:B------:R-:W-:Y:S01]  /*7440*/  @!UPT UIADD3 URZ, UPT, UPT, URZ, URZ, URZ ;  /* 0x000000fffffff290 */ /* 0x000fe2000fffe0ff */
[----:B---3--:R-:W-:Y:S11]  /*7450*/  @P2 BRA `(.L_x_121) ;  /* 0x0000000000082947 */ /* 0x008ff60003800000 */
[----:B------:R-:W1:Y:S02]  /*7460*/  SYNCS.PHASECHK.TRANS64.TRYWAIT P1, [R83+URZ+0xf0], R0 ;  /* 0x0000f000530075a7 */ /* 0x000e6400080211ff */
[----:B-1----:R-:W-:Y:S05]  /*7470*/  @!P1 BRA `(.L_x_122) ;  /* 0x0000005c00949947 */ /* 0x002fea0003800000 */
.L_x_121:
[----:B------:R-:W-:Y:S05]  /*7480*/  @!P0 BRA `(.L_x_123) ;  /* 0x0000000000408947 */ /* 0x000fea0003800000 */
[----:B------:R-:W3:Y:S01]  /*7490*/  LDCU.64 UR8, c[0x4][0x70] ;  /* 0x01000e00ff0877ac */ /* 0x000ee20008000a00 */
[----:B------:R-:W-:Y:S01]  /*74a0*/  MOV R3, 0x0 ;  /* 0x0000000000037802 */ /* 0x000fe20000000f00 */
[----:B------:R-:W-:Y:S02]  /*74b0*/  HFMA2 R12, -RZ, RZ, 0, 5.9604644775390625e-08 ;  /* 0x00000001ff0c7431 */ /* 0x000fe400000001ff */
[----:B------:R-:W-:Y:S02]  /*74c0*/  IMAD.MOV.U32 R8, RZ, RZ, 0x192 ;  /* 0x00000192ff087424 */ /* 0x000fe400078e00ff */
[----:B------:R-:W-:Y:S01]  /*74d0*/  IMAD.MOV.U32 R13, RZ, RZ, RZ ;  /* 0x000000ffff0d7224 */ /* 0x000fe200078e00ff */
[----:B------:R-:W5:Y:S01]  /*74e0*/  LDCU.64 UR6, c[0x4][0x78] ;  /* 0x01000f00ff0677ac */ /* 0x000f620008000a00 */
[----:B------:R-:W1:Y:S01]  /*74f0*/  LDC.64 R2, c[0x4][R3] ;  /* 0x0100000003027b82 */ /* 0x000e620000000a00 */
[----:B------:R-:W2:Y:S01]  /*7500*/  LDCU.64 UR4, c[0x4][0x10] ;  /* 0x01000200ff0477ac */ /* 0x000ea20008000a00 */
[----:B---3--:R-:W-:Y:S01]  /*7510*/  MOV R5, UR9 ;  /* 0x0000000900057c02 */ /* 0x008fe20008000f00 */
[----:B------:R-:W-:Y:S01]  /*7520*/  IMAD.U32 R4, RZ, RZ, UR8 ;  /* 0x00000008ff047e24 */ /* 0x000fe2000f8e00ff */
[----:B-----5:R-:W-:Y:S01]  /*7530*/  MOV R7, UR7 ;  /* 0x0000000700077c02 */ /* 0x020fe20008000f00 */
[----:B------:R-:W-:Y:S01]  /*7540*/  IMAD.U32 R6, RZ, RZ, UR6 ;  /* 0x00000006ff067e24 */ /* 0x000fe2000f8e00ff */
[----:B--2---:R-:W-:Y:S01]  /*7550*/  MOV R11, UR5 ;  /* 0x00000005000b7c02 */ /* 0x004fe20008000f00 */
[----:B------:R-:W-:Y:S02]  /*7560*/  IMAD.U32 R10, RZ, RZ, UR4 ;  /* 0x00000004ff0a7e24 */ /* 0x000fe4000f8e00ff */
[----:B------:R-:W-:Y:S07]  /*7570*/  LEPC R20, `(.L_x_123) ;  /* 0x000000001014794e */ /* 0x000fee0000000000 */
[----:B-1--4-:R-:W-:Y:S05]  /*7580*/  CALL.ABS.NOINC R2 ;  /* 0x0000000002007343 */ /* 0x012fea0003c00000 */
.L_x_123:
[----:B------:R-:W-:Y:S01]  /*7590*/  LOP3.LUT R20, R56, 0xffffe000, RZ, 0xc0, !PT ;  /* 0xffffe00038147812 */ /* 0x000fe200078ec0ff */
[----:B------:R-:W-:Y:S05]  /*75a0*/  WARPSYNC.ALL ;  /* 0x0000000000007948 */ /* 0x000fea0003800000 */
[----:B------:R-:W-:Y:S01]  /*75b0*/  R2UR UR4, R25 ;  /* 0x00000000190472ca */ /* 0x000fe200000e0000 */
[----:B------:R-:W-:Y:S01]  /*75c0*/  BSSY.RECONVERGENT B0, `(.L_x_124) ;  /* 0x000005c000007945 */ /* 0x000fe20003800200 */
[----:B------:R-:W-:Y:S02]  /*75d0*/  LOP3.LUT R21, R57, 0xffffe000, RZ, 0xc0, !PT ;  /* 0xffffe00039157812 */ /* 0x000fe400078ec0ff */
[----:B------:R-:W-:Y:S02]  /*75e0*/  LOP3.LUT R26, R58, 0xffffe000, RZ, 0xc0, !PT ;  /* 0xffffe0003a1a7812 */ /* 0x000fe400078ec0ff */
[----:B------:R-:W-:Y:S02]  /*75f0*/  LOP3.LUT R33, R52, 0xffffe000, RZ, 0xc0, !PT ;  /* 0xffffe00034217812 */ /* 0x000fe400078ec0ff */
[----:B------:R-:W-:Y:S05]  /*7600*/  ISETP.NE.AND P0, PT, R80, RZ, PT ;  /* 0x000000ff5000720c */ /* 0x000fea0003f05270 */
[----:B------:R-:W1:Y:S02]  /*7610*/  LDTM.x16 R4, tmem[UR4] ;  /* 0x00000004000479ee */ /* 0x000e640008240000 */
[C---:B-1--4-:R-:W-:Y:S01]  /*7620*/  FMUL R0, R24.reuse, R4 ;  /* 0x0000000418007220 */ /* 0x052fe20000400000 */
[C---:B------:R-:W-:Y:S01]  /*7630*/  FMUL R2, R24.reuse, R5 ;  /* 0x0000000518027220 */ /* 0x040fe20000400000 */
[C---:B------:R-:W-:Y:S01]  /*7640*/  FMUL R3, R24.reuse, R6 ;  /* 0x0000000618037220 */ /* 0x040fe20000400000 */
[----:B------:R-:W-:Y:S01]  /*7650*/  FMUL R7, R24, R7 ;  /* 0x0000000718077220 */ /* 0x000fe20000400000 */
[----:B------:R-:W-:Y:S01]  /*7660*/  FFMA R28, R27, R20, R0 ;  /* 0x000000141b1c7223 */ /* 0x000fe20000000000 */
[----:B------:R-:W-:Y:S01]  /*7670*/  LOP3.LUT R20, R59, 0xffffe000, RZ, 0xc0, !PT ;  /* 0xffffe0003b147812 */ /* 0x000fe200078ec0ff */
[C---:B------:R-:W-:Y:S01]  /*7680*/  FFMA R29, R27.reuse, R21, R2 ;  /* 0x000000151b1d7223 */ /* 0x040fe20000000002 */
[----:B------:R-:W-:Y:S01]  /*7690*/  LOP3.LUT R21, R54, 0xffffe000, RZ, 0xc0, !PT ;  /* 0xffffe00036157812 */ /* 0x000fe200078ec0ff */
[----:B------:R-:W-:Y:S01]  /*76a0*/  FFMA R30, R27, R26, R3 ;  /* 0x0000001a1b1e7223 */ /* 0x000fe20000000003 */
[----:B------:R-:W-:Y:S01]  /*76b0*/  LOP3.LUT R26, R53, 0xffffe000, RZ, 0xc0, !PT ;  /* 0xffffe000351a7812 */ /* 0x000fe200078ec0ff */
[----:B------:R-:W-:Y:S01]  /*76c0*/  FFMA R31, R27, R20, R7 ;  /* 0x000000141b1f7223 */ /* 0x000fe20000000007 */
[----:B------:R-:W-:Y:S01]  /*76d0*/  LOP3.LUT R20, R55, 0xffffe000, RZ, 0xc0, !PT ;  /* 0xffffe00037147812 */ /* 0x000fe200078ec0ff */
[C---:B------:R-:W-:Y:S01]  /*76e0*/  FMUL R4, R24.reuse, R8 ;  /* 0x0000000818047220 */ /* 0x040fe20000400000 */
[----:B------:R-:W-:Y:S01]  /*76f0*/  F2FP.TF32.F32.PACK_B R28, R28 ;  /* 0x0000001cff1c723e */ /* 0x000fe200024050ff */
[C---:B------:R-:W-:Y:S01]  /*7700*/  FMUL R5, R24.reuse, R9 ;  /* 0x0000000918057220 */ /* 0x040fe20000400000 */
[----:B------:R-:W-:Y:S01]  /*7710*/  F2FP.TF32.F32.PACK_B R29, R29 ;  /* 0x0000001dff1d723e */ /* 0x000fe200024050ff */
[C---:B------:R-:W-:Y:S01]  /*7720*/  FMUL R6, R24.reuse, R10 ;  /* 0x0000000a18067220 */ /* 0x040fe20000400000 */
[----:B------:R-:W-:Y:S01]  /*7730*/  FMUL R11, R24, R11 ;  /* 0x0000000b180b7220 */ /* 0x000fe20000400000 */
[----:B------:R-:W-:Y:S01]  /*7740*/  F2FP.TF32.F32.PACK_B R30, R30 ;  /* 0x0000001eff1e723e */ /* 0x000fe200024050ff */
[C---:B------:R-:W-:Y:S01]  /*7750*/  FFMA R4, R27.reuse, R33, R4 ;  /* 0x000000211b047223 */ /* 0x040fe20000000004 */
[----:B------:R-:W-:Y:S01]  /*7760*/  F2FP.TF32.F32.PACK_B R31, R31 ;  /* 0x0000001fff1f723e */ /* 0x000fe200024050ff */
[C---:B------:R-:W-:Y:S01]  /*7770*/  FFMA R5, R27.reuse, R26, R5 ;  /* 0x0000001a1b057223 */ /* 0x040fe20000000005 */
[C---:B------:R-:W-:Y:S01]  /*7780*/  FFMA R6, R27.reuse, R21, R6 ;  /* 0x000000151b067223 */ /* 0x040fe20000000006 */
[----:B------:R-:W-:Y:S01]  /*7790*/  FFMA R7, R27, R20, R11 ;  /* 0x000000141b077223 */ /* 0x000fe2000000000b */
[----:B------:R-:W-:Y:S01]  /*77a0*/  LOP3.LUT R33, R48, 0xffffe000, RZ, 0xc0, !PT ;  /* 0xffffe00030217812 */ /* 0x000fe200078ec0ff */
[----:B------:R1:W-:Y:S01]  /*77b0*/  STS.128 [R78], R28 ;  /* 0x0000001c4e007388 */ /* 0x0003e20000000c00 */
[----:B------:R-:W-:Y:S01]  /*77c0*/  LOP3.LUT R26, R49, 0xffffe000, RZ, 0xc0, !PT ;  /* 0xffffe000311a7812 */ /* 0x000fe200078ec0ff */
[C---:B------:R-:W-:Y:S01]  /*77d0*/  FMUL R8, R24.reuse, R12 ;  /* 0x0000000c18087220 */ /* 0x040fe20000400000 */
[----:B------:R-:W-:Y:S01]  /*77e0*/  FMUL R9, R24, R13 ;  /* 0x0000000d18097220 */ /* 0x000fe20000400000 */
[----:B------:R-:W-:Y:S01]  /*77f0*/  LOP3.LUT R21, R50, 0xffffe000, RZ, 0xc0, !PT ;  /* 0xffffe00032157812 */ /* 0x000fe200078ec0ff */
[C---:B------:R-:W-:Y:S01]  /*7800*/  FMUL R10, R24.reuse, R14 ;  /* 0x0000000e180a7220 */ /* 0x040fe20000400000 */
[----:B------:R-:W-:Y:S01]  /*7810*/  LOP3.LUT R20, R51, 0xffffe000, RZ, 0xc0, !PT ;  /* 0xffffe00033147812 */ /* 0x000fe200078ec0ff */
[----:B------:R-:W-:Y:S01]  /*7820*/  FMUL R15, R24, R15 ;  /* 0x0000000f180f7220 */ /* 0x000fe20000400000 */
[----:B------:R-:W-:Y:S01]  /*7830*/  F2FP.TF32.F32.PACK_B R4, R4 ;  /* 0x00000004ff04723e */ /* 0x000fe200024050ff */
[C---:B------:R-:W-:Y:S01]  /*7840*/  FFMA R8, R27.reuse, R33, R8 ;  /* 0x000000211b087223 */ /* 0x040fe20000000008 */
[----:B------:R-:W-:Y:S01]  /*7850*/  F2FP.TF32.F32.PACK_B R5, R5 ;  /* 0x00000005ff05723e */ /* 0x000fe200024050ff */
[C---:B------:R-:W-:Y:S01]  /*7860*/  FFMA R9, R27.reuse, R26, R9 ;  /* 0x0000001a1b097223 */ /* 0x040fe20000000009 */
[----:B------:R-:W-:Y:S01]  /*7870*/  F2FP.TF32.F32.PACK_B R6, R6 ;  /* 0x00000006ff06723e */ /* 0x000fe200024050ff */
[C---:B------:R-:W-:Y:S01]  /*7880*/  FFMA R10, R27.reuse, R21, R10 ;  /* 0x000000151b0a7223 */ /* 0x040fe2000000000a */
[----:B------:R-:W-:Y:S01]  /*7890*/  F2FP.TF32.F32.PACK_B R7, R7 ;  /* 0x00000007ff07723e */ /* 0x000fe200024050ff */
[----:B------:R-:W-:Y:S01]  /*78a0*/  FFMA R11, R27, R20, R15 ;  /* 0x000000141b0b7223 */ /* 0x000fe2000000000f */
[----:B------:R-:W-:Y:S01]  /*78b0*/  LOP3.LUT R33, R44, 0xffffe000, RZ, 0xc0, !PT ;  /* 0xffffe0002c217812 */ /* 0x000fe200078ec0ff */
[C---:B------:R-:W-:Y:S01]  /*78c0*/  FMUL R12, R24.reuse, R16 ;  /* 0x00000010180c7220 */ /* 0x040fe20000400000 */
[----:B------:R-:W-:Y:S01]  /*78d0*/  LOP3.LUT R26, R45, 0xffffe000, RZ, 0xc0, !PT ;  /* 0xffffe0002d1a7812 */ /* 0x000fe200078ec0ff */
[----:B------:R1:W-:Y:S01]  /*78e0*/  STS.128 [R77+0x10], R4 ;  /* 0x000010044d007388 */ /* 0x0003e20000000c00 */
        /* <DEDUP_REMOVED lines=13> */
[----:B------:R-:W-:Y:S02]  /*79c0*/  F2FP.TF32.F32.PACK_B R12, R12 ;  /* 0x0000000cff0c723e */ /* 0x000fe400024050ff */
[----:B------:R-:W-:Y:S01]  /*79d0*/  F2FP.TF32.F32.PACK_B R13, R13 ;  /* 0x0000000dff0d723e */ /* 0x000fe200024050ff */
[----:B------:R1:W-:Y:S01]  /*79e0*/  STS.128 [R76+0x20], R8 ;  /* 0x000020084c007388 */ /* 0x0003e20000000c00 */
[----:B------:R-:W-:Y:S02]  /*79f0*/  F2FP.TF32.F32.PACK_B R14, R14 ;  /* 0x0000000eff0e723e */ /* 0x000fe400024050ff */
[----:B------:R-:W-:Y:S05]  /*7a00*/  F2FP.TF32.F32.PACK_B R15, R15 ;  /* 0x0000000fff0f723e */ /* 0x000fea00024050ff */
[----:B------:R1:W-:Y:S01]  /*7a10*/  STS.128 [R73+0x30], R12 ;  /* 0x0000300c49007388 */ /* 0x0003e20000000c00 */
[----:B------:R-:W-:Y:S01]  /*7a20*/  @!PT LDS RZ, [RZ] ;  /* 0x00000000fffff984 */ /* 0x000fe20000000800 */
[----:B------:R-:W-:Y:S01]  /*7a30*/  @!PT LDS RZ, [RZ] ;  /* 0x00000000fffff984 */ /* 0x000fe20000000800 */
[----:B------:R-:W-:Y:S01]  /*7a40*/  @!PT LDS RZ, [RZ] ;  /* 0x00000000fffff984 */ /* 0x000fe20000000800 */
[----:B------:R-:W-:Y:S01]  /*7a50*/  @!PT LDS RZ, [RZ] ;  /* 0x00000000fffff984 */ /* 0x000fe20000000800 */
[----:B------:R3:W-:Y:S07]  /*7a60*/  MEMBAR.ALL.CTA ;  /* 0x0000000000007992 */ /* 0x0007ee0000008000 */
[----:B---3--:R-:W3:Y:S02]  /*7a70*/  FENCE.VIEW.ASYNC.S ;  /* 0x00000000000073c6 */ /* 0x008ee40000000000 */
[----:B---3--:R-:W-:Y:S06]  /*7a80*/  BAR.SYNC.DEFER_BLOCKING 0x1, 0x80 ;  /* 0x0042000000007b1d */ /* 0x008fec0000010000 */
[----:B------:R-:W-:Y:S05]  /*7a90*/  @P0 BRA `(.L_x_125) ;  /* 0x0000000000380947 */ /* 0x000fea0003800000 */
[----:B------:R-:W-:Y:S01]  /*7aa0*/  UIADD3 UR4, UPT, UPT, UR43, 0x200, URZ ;  /* 0x000002002b047890 */ /* 0x000fe2000fffe0ff */
[----:B------:R-:W-:Y:S01]  /*7ab0*/  UMOV UR51, UR36 ;  /* 0x0000002400337c82 */ /* 0x000fe20008000000 */
[----:B------:R-:W-:Y:S02]  /*7ac0*/  UIADD3 UR9, UPT, UPT, UR49, 0x80, URZ ;  /* 0x0000008031097890 */ /* 0x000fe4000fffe0ff */
[----:B------:R-:W-:Y:S02]  /*7ad0*/  UIADD3 UR8, UPT, UPT, UR43, 0x1200, URZ ;  /* 0x000012002b087890 */ /* 0x000fe4000fffe0ff */
[----:B------:R-:W-:Y:S01]  /*7ae0*/  MOV R70, UR4 ;  /* 0x0000000400467c02 */ /* 0x000fe20008000f00 */
[----:B------:R-:W-:Y:S01]  /*7af0*/  UIADD3 UR4, UP0, UPT, UR54, 0x680, URZ ;  /* 0x0000068036047890 */ /* 0x000fe2000ff1e0ff */
[----:B------:R-:W-:Y:S02]  /*7b00*/  UMOV UR10, UR50 ;  /* 0x00000032000a7c82 */ /* 0x000fe40008000000 */
[----:B------:R-:W-:Y:S01]  /*7b10*/  R2UR UR48, R70 ;  /* 0x00000000463072ca */ /* 0x000fe200000e0000 */
[----:B------:R-:W-:Y:S01]  /*7b20*/  UIADD3.X UR5, UPT, UPT, URZ, UR55, URZ, UP0, !UPT ;  /* 0x00000037ff057290 */ /* 0x000fe200087fe4ff */
[----:B------:R-:W-:Y:S11]  /*7b30*/  UMOV UR11, UR36 ;  /* 0x00000024000b7c82 */ /* 0x000ff60008000000 */
[----:B------:R3:W-:Y:S01]  /*7b40*/  UTMASTG.3D [UR48], [UR4] ;  /* 0x00000030040073b5 */ /* 0x0007e20008010000 */
[----:B------:R3:W-:Y:S01]  /*7b50*/  UTMASTG.3D [UR8], [UR4] ;  /* 0x00000008040073b5 */ /* 0x0007e20008010000 */
[----:B------:R0:W-:Y:S01]  /*7b60*/  UTMACMDFLUSH ;  /* 0x00000000000079b7 */ /* 0x0001e20000000000 */
[----:B---3--:R-:W-:Y:S04]  /*7b70*/  DEPBAR.LE SB0, 0x1 ;  /* 0x000080400000791a */ /* 0x008fe80000000000 */
.L_x_125:
[----:B------:R-:W-:Y:S05]  /*7b80*/  BSYNC.RECONVERGENT B0 ;  /* 0x0000000000007941 */ /* 0x000fea0003800200 */
.L_x_124:
[----:B------:R-:W-:Y:S01]  /*7b90*/  BAR.SYNC.DEFER_BLOCKING 0x1, 0x80 ;  /* 0x0042000000007b1d */ /* 0x000fe20000010000 */
[----:B------:R-:W-:Y:S01]  /*7ba0*/  ISETP.NE.AND P1, PT, R82, RZ, PT ;  /* 0x000000ff5200720c */ /* 0x000fe20003f25270 */
[----:B------:R-:W-:Y:S01]  /*7bb0*/  UISETP.NE.AND UP0, UPT, UR52, URZ, UPT ;  /* 0x000000ff3400728c */ /* 0x000fe2000bf05270 */
[----:B------:R-:W-:Y:S11]  /*7bc0*/  LEA R3, R84, UR43, 0x3 ;  /* 0x0000002b54037c11 */ /* 0x000ff6000f8e18ff */
[----:B-1----:R-:W-:Y:S01]  /*7bd0*/  @P1 SHF.L.U32 R4, RZ, 0x1f, RZ ;  /* 0x0000001fff041819 */ /* 0x002fe200000006ff */
[----:B------:R-:W-:Y:S06]  /*7be0*/  BRA.U !UP0, `(.L_x_126) ;  /* 0x0000000108247547 */ /* 0x000fec000b800000 */
[----:B------:R-:W1:Y:S01]  /*7bf0*/  S2R R0, SR_CgaCtaId ;  /* 0x0000000000007919 */ /* 0x000e620000008800 */
[----:B------:R-:W-:Y:S01]  /*7c00*/  IMAD.U32 R2, RZ, RZ, UR47 ;  /* 0x0000002fff027e24 */ /* 0x000fe2000f8e00ff */
[----:B------:R-:W-:Y:S04]  /*7c10*/  UIADD3 UR4, UPT, UPT, UR47, 0x1, URZ ;  /* 0x000000012f047890 */ /* 0x000fe8000fffe0ff */
[----:B------:R-:W-:Y:S01]  /*7c20*/  @P1 LEA R2, R2, UR43, 0x3 ;  /* 0x0000002b02021c11 */ /* 0x000fe2000f8e18ff */
[----:B------:R-:W-:Y:S04]  /*7c30*/  UISETP.NE.AND UP0, UPT, UR4, 0x4, UPT ;  /* 0x000000040400788c */ /* 0x000fe8000bf05270 */
[----:B------:R-:W-:Y:S01]  /*7c40*/  @P1 VIADD R5, R2, 0xa0 ;  /* 0x000000a002051836 */ /* 0x000fe20000000000 */
[----:B------:R-:W-:Y:S04]  /*7c50*/  USEL UR47, UR4, URZ, UP0 ;  /* 0x000000ff042f7287 */ /* 0x000fe80008000000 */
[----:B-1----:R-:W-:Y:S04]  /*7c60*/  @P1 PRMT R0, R0, 0x654, R5 ;  /* 0x0000065400001816 */ /* 0x002fe80000000005 */
[----:B------:R1:W-:Y:S04]  /*7c70*/  @P1 SYNCS.ARRIVE.TRANS64.RED.A1T0 RZ, [R0+URZ], RZ ;  /* 0x000000ff00ff19a7 */ /* 0x0003e800081004ff */
.L_x_126:
[----:B------:R-:W3:Y:S01]  /*7c80*/  @P1 SYNCS.PHASECHK.TRANS64.TRYWAIT P0, [R3+URZ+0x80], R4 ;  /* 0x00008004030015a7 */ /* 0x000ee200080011ff */
[----:B------:R-:W-:Y:S01]  /*7c90*/  BSSY B1, `(.L_x_127) ;  /* 0x0000016000017945 */ /* 0x000fe20003800000 */
[----:B---3--:R-:W-:Y:S03]  /*7ca0*/  @P1 SEL R85, RZ, 0x1, !P0 ;  /* 0x00000001ff551807 */ /* 0x008fe60004000000 */
[----:B------:R-:W-:Y:S05]  /*7cb0*/  @!P1 BRA `(.L_x_128) ;  /* 0x00000000004c9947 */ /* 0x000fea0003800000 */
[----:B------:R-:W-:Y:S01]  /*7cc0*/  ISETP.NE.AND P0, PT, R85, RZ, PT ;  /* 0x000000ff5500720c */ /* 0x000fe20003f05270 */
[----:B------:R-:W-:Y:S01]  /*7cd0*/  BSSY B0, `(.L_x_129) ;  /* 0x000000b000007945 */ /* 0x000fe20003800000 */
[----:B------:R-:W-:Y:S11]  /*7ce0*/  ISETP.NE.AND P1, PT, R86, RZ, PT ;  /* 0x000000ff5600720c */ /* 0x000ff60003f25270 */
[----:B------:R-:W-:Y:S02]  /*7cf0*/  @!UPT UIADD3 URZ, UPT, UPT, URZ, URZ, URZ ;  /* 0x000000fffffff290 */ /* 0x000fe4000fffe0ff */
[C---:B------:R-:W-:Y:S01]  /*7d00*/  @P1 IMAD R6, R84.reuse, 0x2000, R78 ;  /* 0x0000200054061824 */ /* 0x040fe200078e024e */
[C---:B------:R-:W-:Y:S01]  /*7d10*/  @P1 LEA R4, R84.reuse, R76, 0xd ;  /* 0x0000004c54041211 */ /* 0x040fe200078e68ff */
[C---:B------:R-:W-:Y:S02]  /*7d20*/  @P1 IMAD R5, R84.reuse, 0x2000, R77 ;  /* 0x0000200054051824 */ /* 0x040fe400078e024d */
[----:B------:R-:W-:Y:S01]  /*7d30*/  @P1 IMAD R2, R84, 0x2000, R73 ;  /* 0x0000200054021824 */ /* 0x000fe200078e0249 */
[----:B------:R-:W-:Y:S06]  /*7d40*/  @P0 BRA `(.L_x_130) ;  /* 0x00000000000c0947 */ /* 0x000fec0003800000 */
[----:B-1----:R-:W-:Y:S04]  /*7d50*/  SHF.L.U32 R0, RZ, 0x1f, RZ ;  /* 0x0000001fff007819 */ /* 0x002fe800000006ff */
[----:B------:R-:W1:Y:S02]  /*7d60*/  SYNCS.PHASECHK.TRANS64.TRYWAIT P0, [R3+URZ+0x80], R0 ;  /* 0x00008000030075a7 */ /* 0x000e6400080011ff */
[----:B-1----:R-:W-:Y:S05]  /*7d70*/  @!P0 BRA `(.L_x_131) ;  /* 0x0000005400688947 */ /* 0x002fea0003800000 */
.L_x_130:
[----:B------:R-:W-:Y:S05]  /*7d80*/  BSYNC B0 ;  /* 0x0000000000007941 */ /* 0x000fea0003800000 */
.L_x_129:
[----:B------:R-:W-:Y:S02]  /*7d90*/  ISETP.NE.AND P0, PT, R86, RZ, PT ;  /* 0x000000ff5600720c */ /* 0x000fe40003f05270 */
[----:B------:R-:W-:Y:S11]  /*7da0*/  IADD3 R84, PT, PT, R84, 0x1, RZ ;  /* 0x0000000154547810 */ /* 0x000ff60007ffe0ff */
[----:B------:R3:W4:Y:S04]  /*7db0*/  @P0 LDS.128 R56, [R6] ;  /* 0x0000000006380984 */ /* 0x0007280000000c00 */
[----:B------:R3:W1:Y:S04]  /*7dc0*/  @P0 LDS.128 R52, [R5+0x10] ;  /* 0x0000100005340984 */ /* 0x0006680000000c00 */
[----:B------:R3:W1:Y:S04]  /*7dd0*/  @P0 LDS.128 R48, [R4+0x20] ;  /* 0x0000200004300984 */ /* 0x0006680000000c00 */
[----:B------:R3:W1:Y:S02]  /*7de0*/  @P0 LDS.128 R44, [R2+0x30] ;  /* 0x00003000022c0984 */ /* 0x0006640000000c00 */
.L_x_128:
[----:B------:R-:W-:Y:S05]  /*7df0*/  BSYNC B1 ;  /* 0x0000000000017941 */ /* 0x000fea0003800000 */
.L_x_127:
[----:B-1----:R-:W-:Y:S05]  /*7e00*/  VIADD R0, R25, 0x10 ;  /* 0x0000001019007836 */ /* 0x002fea0000000000 */
[----:B------:R-:W-:Y:S04]  /*7e10*/  SHF.R.U32.HI R0, RZ, 0x15, R0 ;  /* 0x00000015ff007819 */ /* 0x000fe80000011600 */
[----:B------:R-:W-:Y:S11]  /*7e20*/  LOP3.LUT P0, RZ, R0, 0x3, R67, 0x48, !PT ;  /* 0x0000000300ff7812 */ /* 0x000ff60007804843 */
[----:B------:R-:W-:Y:S02]  /*7e30*/  @!UPT UIADD3 URZ, UPT, UPT, URZ, URZ, URZ ;  /* 0x000000fffffff290 */ /* 0x000fe4000fffe0ff */
[----:B------:R-:W-:Y:S05]  /*7e40*/  @!P0 BRA `(.L_x_132) ;  /* 0x0000000000408947 */ /* 0x000fea0003800000 */
[----:B------:R-:W1:Y:S01]  /*7e50*/  LDCU.64 UR8, c[0x4][0x70] ;  /* 0x01000e00ff0877ac */ /* 0x000e620008000a00 */
[----:B------:R-:W-:Y:S01]  /*7e60*/  MOV R3, 0x0 ;  /* 0x0000000000037802 */ /* 0x000fe20000000f00 */
[----:B------:R-:W-:Y:S02]  /*7e70*/  HFMA2 R12, -RZ, RZ, 0, 5.9604644775390625e-08 ;  /* 0x00000001ff0c7431 */ /* 0x000fe400000001ff */
[----:B------:R-:W-:Y:S02]  /*7e80*/  IMAD.MOV.U32 R8, RZ, RZ, 0x192 ;  /* 0x00000192ff087424 */ /* 0x000fe400078e00ff */
[----:B------:R-:W-:Y:S01]  /*7e90*/  IMAD.MOV.U32 R13, RZ, RZ, RZ ;  /* 0x000000ffff0d7224 */ /* 0x000fe200078e00ff */
[----:B------:R-:W5:Y:S01]  /*7ea0*/  LDCU.64 UR6, c[0x4][0x78] ;  /* 0x01000f00ff0677ac */ /* 0x000f620008000a00 */
[----:B---3--:R-:W3:Y:S01]  /*7eb0*/  LDC.64 R2, c[0x4][R3] ;  /* 0x0100000003027b82 */ /* 0x008ee20000000a00 */
[----:B------:R-:W2:Y:S01]  /*7ec0*/  LDCU.64 UR4, c[0x4][0x10] ;  /* 0x01000200ff0477ac */ /* 0x000ea20008000a00 */
[----:B-1----:R-:W-:Y:S01]  /*7ed0*/  MOV R5, UR9 ;  /* 0x0000000900057c02 */ /* 0x002fe20008000f00 */
[----:B------:R-:W-:Y:S01]  /*7ee0*/  IMAD.U32 R4, RZ, RZ, UR8 ;  /* 0x00000008ff047e24 */ /* 0x000fe2000f8e00ff */
[----:B-----5:R-:W-:Y:S01]  /*7ef0*/  MOV R7, UR7 ;  /* 0x0000000700077c02 */ /* 0x020fe20008000f00 */
[----:B------:R-:W-:Y:S01]  /*7f00*/  IMAD.U32 R6, RZ, RZ, UR6 ;  /* 0x00000006ff067e24 */ /* 0x000fe2000f8e00ff */
[----:B--2---:R-:W-:Y:S01]  /*7f10*/  MOV R11, UR5 ;  /* 0x00000005000b7c02 */ /* 0x004fe20008000f00 */
[----:B------:R-:W-:Y:S02]  /*7f20*/  IMAD.U32 R10, RZ, RZ, UR4 ;  /* 0x00000004ff0a7e24 */ /* 0x000fe4000f8e00ff */
[----:B------:R-:W-:Y:S07]  /*7f30*/  LEPC R20, `(.L_x_132) ;  /* 0x000000001014794e */ /* 0x000fee0000000000 */
[----:B---34-:R-:W-:Y:S05]  /*7f40*/  CALL.ABS.NOINC R2 ;  /* 0x0000000002007343 */ /* 0x018fea0003c00000 */
.L_x_132:
[----:B----4-:R-:W-:Y:S01]  /*7f50*/  LOP3.LUT R20, R56, 0xffffe000, RZ, 0xc0, !PT ;  /* 0xffffe00038147812 */ /* 0x010fe200078ec0ff */
[----:B------:R-:W-:Y:S05]  /*7f60*/  WARPSYNC.ALL ;  /* 0x0000000000007948 */ /* 0x000fea0003800000 */
[----:B------:R-:W-:Y:S01]  /*7f70*/  R2UR UR4, R25 ;  /* 0x00000000190472ca */ /* 0x000fe200000e0000 */
[----:B------:R-:W1:Y:S01]  /*7f80*/  S2R R87, SR_CgaCtaId ;  /* 0x0000000000577919 */ /* 0x000e620000008800 */
[----:B------:R-:W-:Y:S01]  /*7f90*/  LOP3.LUT R21, R57, 0xffffe000, RZ, 0xc0, !PT ;  /* 0xffffe00039157812 */ /* 0x000fe200078ec0ff */
[----:B------:R-:W-:Y:S01]  /*7fa0*/  IMAD.U32 R40, RZ, RZ, UR47 ;  /* 0x0000002fff287e24 */ /* 0x000fe2000f8e00ff */
[----:B------:R-:W-:Y:S01]  /*7fb0*/  LOP3.LUT R41, R58, 0xffffe000, RZ, 0xc0, !PT ;  /* 0xffffe0003a297812 */ /* 0x000fe200078ec0ff */
[----:B------:R-:W-:Y:S01]  /*7fc0*/  BSSY.RECONVERGENT B0, `(.L_x_133) ;  /* 0x0000060000007945 */ /* 0x000fe20003800200 */
[----:B------:R-:W-:Y:S02]  /*7fd0*/  LOP3.LUT R26, R48, 0xffffe000, RZ, 0xc0, !PT ;  /* 0xffffe000301a7812 */ /* 0x000fe400078ec0ff */
[----:B------:R-:W-:Y:S02]  /*7fe0*/  ISETP.NE.AND P6, PT, R82, RZ, PT ;  /* 0x000000ff5200720c */ /* 0x000fe40003fc5270 */
[----:B------:R-:W-:Y:S03]  /*7ff0*/  ISETP.NE.AND P0, PT, R80, RZ, PT ;  /* 0x000000ff5000720c */ /* 0x000fe60003f05270 */
[----:B---3--:R-:W3:Y:S08]  /*8000*/  LDTM.x16 R4, tmem[UR4+0x10] ;  /* 0x00001004000479ee */ /* 0x008ef00008240000 */
[----:B------:R-:W-:Y:S02]  /*8010*/  @P6 LEA R40, R40, UR43, 0x3 ;  /* 0x0000002b28286c11 */ /* 0x000fe4000f8e18ff */
[----:B------:R-:W-:Y:S03]  /*8020*/  @P6 SHF.L.U32 R89, RZ, 0x1f, RZ ;  /* 0x0000001fff596819 */ /* 0x000fe600000006ff */
[----:B------:R-:W-:Y:S01]  /*8030*/  @P6 VIADD R88, R40, 0xa0 ;  /* 0x000000a028586836 */ /* 0x000fe20000000000 */
[----:B------:R-:W-:Y:S04]  /*8040*/  LEA R40, R84, UR43, 0x3 ;  /* 0x0000002b54287c11 */ /* 0x000fe8000f8e18ff */
[----:B-1----:R-:W-:Y:S01]  /*8050*/  @P6 PRMT R88, R87, 0x654, R88 ;  /* 0x0000065457586816 */ /* 0x002fe20000000058 */
[C---:B---3--:R-:W-:Y:S01]  /*8060*/  FMUL R0, R24.reuse, R4 ;  /* 0x0000000418007220 */ /* 0x048fe20000400000 */
[C---:B------:R-:W-:Y:S01]  /*8070*/  FMUL R2, R24.reuse, R5 ;  /* 0x0000000518027220 */ /* 0x040fe20000400000 */
[C---:B------:R-:W-:Y:S01]  /*8080*/  FMUL R3, R24.reuse, R10 ;  /* 0x0000000a18037220 */ /* 0x040fe20000400000 */
[----:B------:R-:W-:Y:S01]  /*8090*/  FMUL R4, R24, R11 ;  /* 0x0000000b18047220 */ /* 0x000fe20000400000 */
[C---:B------:R-:W-:Y:S01]  /*80a0*/  FFMA R28, R27.reuse, R20, R0 ;  /* 0x000000141b1c7223 */ /* 0x040fe20000000000 */
[----:B------:R-:W-:Y:S01]  /*80b0*/  LOP3.LUT R20, R52, 0xffffe000, RZ, 0xc0, !PT ;  /* 0xffffe00034147812 */ /* 0x000fe200078ec0ff */
[----:B------:R-:W-:Y:S01]  /*80c0*/  FFMA R29, R27, R21, R2 ;  /* 0x000000151b1d7223 */ /* 0x000fe20000000002 */
[----:B------:R-:W-:Y:S01]  /*80d0*/  LOP3.LUT R21, R59, 0xffffe000, RZ, 0xc0, !PT ;  /* 0xffffe0003b157812 */ /* 0x000fe200078ec0ff */
[C---:B------:R-:W-:Y:S01]  /*80e0*/  FMUL R0, R24.reuse, R6 ;  /* 0x0000000618007220 */ /* 0x040fe20000400000 */
[----:B------:R-:W-:Y:S01]  /*80f0*/  F2FP.TF32.F32.PACK_B R28, R28 ;  /* 0x0000001cff1c723e */ /* 0x000fe200024050ff */
[C---:B------:R-:W-:Y:S01]  /*8100*/  FMUL R2, R24.reuse, R7 ;  /* 0x0000000718027220 */ /* 0x040fe20000400000 */
[----:B------:R-:W-:Y:S01]  /*8110*/  F2FP.TF32.F32.PACK_B R29, R29 ;  /* 0x0000001dff1d723e */ /* 0x000fe200024050ff */
[----:B------:R-:W-:Y:S01]  /*8120*/  FFMA R30, R27, R41, R0 ;  /* 0x000000291b1e7223 */ /* 0x000fe20000000000 */
[----:B------:R-:W-:Y:S01]  /*8130*/  LOP3.LUT R41, R55, 0xffffe000, RZ, 0xc0, !PT ;  /* 0xffffe00037297812 */ /* 0x000fe200078ec0ff */
[----:B------:R-:W-:Y:S01]  /*8140*/  FFMA R31, R27, R21, R2 ;  /* 0x000000151b1f7223 */ /* 0x000fe20000000002 */
[----:B------:R-:W-:Y:S01]  /*8150*/  LOP3.LUT R21, R53, 0xffffe000, RZ, 0xc0, !PT ;  /* 0xffffe00035157812 */ /* 0x000fe200078ec0ff */
[C---:B------:R-:W-:Y:S01]  /*8160*/  FMUL R0, R24.reuse, R8 ;  /* 0x0000000818007220 */ /* 0x040fe20000400000 */
[----:B------:R-:W-:Y:S01]  /*8170*/  F2FP.TF32.F32.PACK_B R30, R30 ;  /* 0x0000001eff1e723e */ /* 0x000fe200024050ff */
[----:B------:R-:W-:Y:S01]  /*8180*/  FMUL R2, R24, R9 ;  /* 0x0000000918027220 */ /* 0x000fe20000400000 */
[----:B------:R-:W-:Y:S01]  /*8190*/  F2FP.TF32.F32.PACK_B R31, R31 ;  /* 0x0000001fff1f723e */ /* 0x000fe200024050ff */
[C---:B------:R-:W-:Y:S01]  /*81a0*/  FFMA R32, R27.reuse, R20, R0 ;  /* 0x000000141b207223 */ /* 0x040fe20000000000 */
[----:B------:R-:W-:Y:S01]  /*81b0*/  LOP3.LUT R20, R54, 0xffffe000, RZ, 0xc0, !PT ;  /* 0xffffe00036147812 */ /* 0x000fe200078ec0ff */
[----:B------:R-:W-:Y:S01]  /*81c0*/  FFMA R33, R27, R21, R2 ;  /* 0x000000151b217223 */ /* 0x000fe20000000002 */
[C---:B------:R-:W-:Y:S01]  /*81d0*/  FMUL R5, R24.reuse, R12 ;  /* 0x0000000c18057220 */ /* 0x040fe20000400000 */
[----:B------:R1:W-:Y:S01]  /*81e0*/  STS.128 [R78+0x2000], R28 ;  /* 0x0020001c4e007388 */ /* 0x0003e20000000c00 */
[----:B------:R-:W-:Y:S01]  /*81f0*/  LOP3.LUT R21, R49, 0xffffe000, RZ, 0xc0, !PT ;  /* 0xffffe00031157812 */ /* 0x000fe200078ec0ff */
[C---:B------:R-:W-:Y:S01]  /*8200*/  FFMA R34, R27.reuse, R20, R3 ;  /* 0x000000141b227223 */ /* 0x040fe20000000003 */
[----:B------:R-:W-:Y:S01]  /*8210*/  FFMA R35, R27, R41, R4 ;  /* 0x000000291b237223 */ /* 0x000fe20000000004 */
        /* <DEDUP_REMOVED lines=22> */
[----:B------:R-:W-:Y:S02]  /*8380*/  F2FP.TF32.F32.PACK_B R36, R36 ;  /* 0x00000024ff24723e */ /* 0x000fe400024050ff */
[----:B------:R-:W-:Y:S02]  /*8390*/  F2FP.TF32.F32.PACK_B R37, R37 ;  /* 0x00000025ff25723e */ /* 0x000fe400024050ff */
[----:B------:R-:W-:Y:S01]  /*83a0*/  F2FP.TF32.F32.PACK_B R38, R38 ;  /* 0x00000026ff26723e */ /* 0x000fe200024050ff */
[C---:B-1----:R-:W-:Y:S01]  /*83b0*/  FFMA R28, R27.reuse, R20, R9 ;  /* 0x000000141b1c7223 */ /* 0x042fe20000000009 */
[----:B------:R-:W-:Y:S01]  /*83c0*/  F2FP.TF32.F32.PACK_B R39, R39 ;  /* 0x00000027ff27723e */ /* 0x000fe200024050ff */
[C---:B------:R-:W-:Y:S01]  /*83d0*/  FFMA R29, R27.reuse, R21, R10 ;  /* 0x000000151b1d7223 */ /* 0x040fe2000000000a */
[C---:B------:R-:W-:Y:S01]  /*83e0*/  FFMA R30, R27.reuse, R26, R11 ;  /* 0x0000001a1b1e7223 */ /* 0x040fe2000000000b */
[----:B------:R-:W-:Y:S01]  /*83f0*/  FFMA R31, R27, R41, R12 ;  /* 0x000000291b1f7223 */ /* 0x000fe2000000000c */
[----:B------:R-:W-:Y:S01]  /*8400*/  F2FP.TF32.F32.PACK_B R28, R28 ;  /* 0x0000001cff1c723e */ /* 0x000fe200024050ff */
[----:B------:R3:W-:Y:S01]  /*8410*/  STS.128 [R76+0x2020], R36 ;  /* 0x002020244c007388 */ /* 0x0007e20000000c00 */
[----:B------:R-:W-:Y:S02]  /*8420*/  F2FP.TF32.F32.PACK_B R29, R29 ;  /* 0x0000001dff1d723e */ /* 0x000fe400024050ff */
        /* <DEDUP_REMOVED lines=8> */
[----:B-1----:R-:W1:Y:S02]  /*84b0*/  FENCE.VIEW.ASYNC.S ;  /* 0x00000000000073c6 */ /* 0x002e640000000000 */
[----:B-1----:R-:W-:Y:S06]  /*84c0*/  BAR.SYNC.DEFER_BLOCKING 0x1, 0x80 ;  /* 0x0042000000007b1d */ /* 0x002fec0000010000 */
[----:B------:R-:W-:Y:S05]  /*84d0*/  @P0 BRA `(.L_x_134) ;  /* 0x0000000000380947 */ /* 0x000fea0003800000 */
[----:B------:R-:W-:Y:S02]  /*84e0*/  UIADD3 UR4, UP0, UPT, UR54, 0x680, URZ ;  /* 0x0000068036047890 */ /* 0x000fe4000ff1e0ff */
[----:B------:R-:W-:Y:S02]  /*84f0*/  UIADD3 UR13, UPT, UPT, UR49, 0x10, URZ ;  /* 0x00000010310d7890 */ /* 0x000fe4000fffe0ff */
[----:B------:R-:W-:Y:S02]  /*8500*/  UIADD3 UR12, UPT, UPT, UR43, 0x2200, URZ ;  /* 0x000022002b0c7890 */ /* 0x000fe4000fffe0ff */
[----:B------:R-:W-:Y:S01]  /*8510*/  UIADD3.X UR5, UPT, UPT, URZ, UR55, URZ, UP0, !UPT ;  /* 0x00000037ff057290 */ /* 0x000fe200087fe4ff */
[----:B------:R-:W-:Y:S01]  /*8520*/  UMOV UR14, UR50 ;  /* 0x00000032000e7c82 */ /* 0x000fe20008000000 */
[----:B------:R-:W-:Y:S01]  /*8530*/  UMOV UR15, UR36 ;  /* 0x00000024000f7c82 */ /* 0x000fe20008000000 */
[----:B------:R-:W-:Y:S02]  /*8540*/  UIADD3 UR9, UPT, UPT, UR49, 0x90, URZ ;  /* 0x0000009031097890 */ /* 0x000fe4000fffe0ff */
[----:B------:R-:W-:Y:S01]  /*8550*/  UIADD3 UR8, UPT, UPT, UR43, 0x3200, URZ ;  /* 0x000032002b087890 */ /* 0x000fe2000fffe0ff */
[----:B------:R-:W-:Y:S03]  /*8560*/  UMOV UR10, UR50 ;  /* 0x00000032000a7c82 */ /* 0x000fe60008000000 */
[----:B------:R1:W-:Y:S01]  /*8570*/  UTMASTG.3D [UR12], [UR4] ;  /* 0x0000000c040073b5 */ /* 0x0003e20008010000 */
[----:B------:R-:W-:Y:S04]  /*8580*/  UMOV UR11, UR36 ;  /* 0x00000024000b7c82 */ /* 0x000fe80008000000 */
[----:B------:R1:W-:Y:S01]  /*8590*/  UTMASTG.3D [UR8], [UR4] ;  /* 0x00000008040073b5 */ /* 0x0003e20008010000 */
[----:B------:R0:W-:Y:S01]  /*85a0*/  UTMACMDFLUSH ;  /* 0x00000000000079b7 */ /* 0x0001e20000000000 */
[----:B-1----:R-:W-:Y:S04]  /*85b0*/  DEPBAR.LE SB0, 0x1 ;  /* 0x000080400000791a */ /* 0x002fe80000000000 */
.L_x_134:
[----:B------:R-:W-:Y:S05]  /*85c0*/  BSYNC.RECONVERGENT B0 ;  /* 0x0000000000007941 */ /* 0x000fea0003800200 */
.L_x_133:
[----:B------:R-:W-:Y:S01]  /*85d0*/  BAR.SYNC.DEFER_BLOCKING 0x1, 0x80 ;  /* 0x0042000000007b1d */ /* 0x000fe20000010000 */
[----:B------:R-:W-:Y:S04]  /*85e0*/  UIADD3 UR4, UPT, UPT, UR47, 0x1, URZ ;  /* 0x000000012f047890 */ /* 0x000fe8000fffe0ff */
[----:B------:R-:W-:Y:S04]  /*85f0*/  UISETP.NE.AND UP0, UPT, UR4, 0x4, UPT ;  /* 0x000000040400788c */ /* 0x000fe8000bf05270 */
[----:B------:R-:W-:Y:S01]  /*8600*/  USEL UR46, UR4, URZ, UP0 ;  /* 0x000000ff042e7287 */ /* 0x000fe20008000000 */
[----:B------:R1:W-:Y:S01]  /*8610*/  @P6 SYNCS.ARRIVE.TRANS64.RED.A1T0 RZ, [R88+URZ], RZ ;  /* 0x000000ff58ff69a7 */ /* 0x0003e200081004ff */
[----:B------:R-:W-:Y:S01]  /*8620*/  BSSY B1, `(.L_x_135) ;  /* 0x0000017000017945 */ /* 0x000fe20003800000 */
[----:B------:R-:W4:Y:S02]  /*8630*/  @P6 SYNCS.PHASECHK.TRANS64.TRYWAIT P0, [R40+URZ+0x80], R89 ;  /* 0x00008059280065a7 */ /* 0x000f2400080011ff */
[----:B----4-:R-:W-:Y:S01]  /*8640*/  @P6 SEL R85, RZ, 0x1, !P0 ;  /* 0x00000001ff556807 */ /* 0x010fe20004000000 */
[----:B-1----:R-:W-:Y:S06]  /*8650*/  @!P6 BRA `(.L_x_136) ;  /* 0x00000000004ce947 */ /* 0x002fec0003800000 */
        /* <DEDUP_REMOVED lines=9> */
[----:B------:R-:W-:Y:S04]  /*86f0*/  SHF.L.U32 R5, RZ, 0x1f, RZ ;  /* 0x0000001fff057819 */ /* 0x000fe800000006ff */
[----:B------:R-:W1:Y:S02]  /*8700*/  SYNCS.PHASECHK.TRANS64.TRYWAIT P0, [R40+URZ+0x80], R5 ;  /* 0x00008005280075a7 */ /* 0x000e6400080011ff */
[----:B-1----:R-:W-:Y:S05]  /*8710*/  @!P0 BRA `(.L_x_139) ;  /* 0x0000004c00148947 */ /* 0x002fea0003800000 */
.L_x_138:
[----:B------:R-:W-:Y:S05]  /*8720*/  BSYNC B0 ;  /* 0x0000000000007941 */ /* 0x000fea0003800000 */
.L_x_137:
[----:B------:R-:W-:Y:S02]  /*8730*/  ISETP.NE.AND P0, PT, R86, RZ, PT ;  /* 0x000000ff5600720c */ /* 0x000fe40003f05270 */
[----:B------:R-:W-:Y:S11]  /*8740*/  IADD3 R84, PT, PT, R84, 0x1, RZ ;  /* 0x0000000154547810 */ /* 0x000ff60007ffe0ff */
[----:B------:R4:W1:Y:S04]  /*8750*/  @P0 LDS.128 R56, [R4] ;  /* 0x0000000004380984 */ /* 0x0008680000000c00 */
[----:B------:R4:W1:Y:S04]  /*8760*/  @P0 LDS.128 R52, [R3+0x10] ;  /* 0x0000100003340984 */ /* 0x0008680000000c00 */
[----:B------:R4:W1:Y:S04]  /*8770*/  @P0 LDS.128 R48, [R2+0x20] ;  /* 0x0000200002300984 */ /* 0x0008680000000c00 */
[----:B------:R4:W1:Y:S02]  /*8780*/  @P0 LDS.128 R44, [R0+0x30] ;  /* 0x00003000002c0984 */ /* 0x0008640000000c00 */
.L_x_136:
[----:B------:R-:W-:Y:S05]  /*8790*/  BSYNC B1 ;  /* 0x0000000000017941 */ /* 0x000fea0003800000 */
.L_x_135:
[----:B----4-:R-:W-:Y:S05]  /*87a0*/  VIADD R0, R25, 0x20 ;  /* 0x0000002019007836 */ /* 0x010fea0000000000 */
        /* <DEDUP_REMOVED lines=9> */
[----:B------:R-:W4:Y:S01]  /*8840*/  LDCU.64 UR6, c[0x4][0x78] ;  /* 0x01000f00ff0677ac */ /* 0x000f220008000a00 */
[----:B------:R-:W2:Y:S01]  /*8850*/  LDC.64 R2, c[0x4][R3] ;  /* 0x0100000003027b82 */ /* 0x000ea20000000a00 */
[----:B------:R-:W5:Y:S01]  /*8860*/  LDCU.64 UR4, c[0x4][0x10] ;  /* 0x01000200ff0477ac */ /* 0x000f620008000a00 */
[----:B-1----:R-:W-:Y:S01]  /*8870*/  MOV R5, UR9 ;  /* 0x0000000900057c02 */ /* 0x002fe20008000f00 */
[----:B------:R-:W-:Y:S01]  /*8880*/  IMAD.U32 R4, RZ, RZ, UR8 ;  /* 0x00000008ff047e24 */ /* 0x000fe2000f8e00ff */
[----:B----4-:R-:W-:Y:S01]  /*8890*/  MOV R7, UR7 ;  /* 0x0000000700077c02 */ /* 0x010fe20008000f00 */
[----:B------:R-:W-:Y:S01]  /*88a0*/  IMAD.U32 R6, RZ, RZ, UR6 ;  /* 0x00000006ff067e24 */ /* 0x000fe2000f8e00ff */
[----:B-----5:R-:W-:Y:S01]  /*88b0*/  MOV R11, UR5 ;  /* 0x00000005000b7c02 */ /* 0x020fe20008000f00 */
[----:B------:R-:W-:Y:S02]  /*88c0*/  IMAD.U32 R10, RZ, RZ, UR4 ;  /* 0x00000004ff0a7e24 */ /* 0x000fe4000f8e00ff */
[----:B------:R-:W-:Y:S07]  /*88d0*/  LEPC R20, `(.L_x_140) ;  /* 0x000000001014794e */ /* 0x000fee0000000000 */
[----:B--23--:R-:W-:Y:S05]  /*88e0*/  CALL.ABS.NOINC R2 ;  /* 0x0000000002007343 */ /* 0x00cfea0003c00000 */
.L_x_140:
[----:B-1----:R-:W-:Y:S01]  /*88f0*/  LOP3.LUT R20, R56, 0xffffe000, RZ, 0xc0, !PT ;  /* 0xffffe00038147812 */ /* 0x002fe200078ec0ff */
[----:B------:R-:W-:Y:S05]  /*8900*/  WARPSYNC.ALL ;  /* 0x0000000000007948 */ /* 0x000fea0003800000 */
[----:B------:R-:W-:Y:S01]  /*8910*/  R2UR UR4, R25 ;  /* 0x00000000190472ca */ /* 0x000fe200000e0000 */
[----:B------:R-:W-:Y:S01]  /*8920*/  IMAD.U32 R88, RZ, RZ, UR46 ;  /* 0x0000002eff587e24 */ /* 0x000fe2000f8e00ff */
[----:B------:R-:W-:Y:S01]  /*8930*/  LOP3.LUT R21, R57, 0xffffe000, RZ, 0xc0, !PT ;  /* 0xffffe00039157812 */ /* 0x000fe200078ec0ff */
[----:B------:R-:W-:Y:S01]  /*8940*/  BSSY.RECONVERGENT B0, `(.L_x_141) ;  /* 0x0000061000007945 */ /* 0x000fe20003800200 */
[----:B------:R-:W-:Y:S02]  /*8950*/  LOP3.LUT R41, R58, 0xffffe000, RZ, 0xc0, !PT ;  /* 0xffffe0003a297812 */ /* 0x000fe400078ec0ff */
[----:B------:R-:W-:Y:S02]  /*8960*/  LOP3.LUT R26, R54, 0xffffe000, RZ, 0xc0, !PT ;  /* 0xffffe000361a7812 */ /* 0x000fe400078ec0ff */
[----:B------:R-:W-:Y:S02]  /*8970*/  LOP3.LUT R40, R50, 0xffffe000, RZ, 0xc0, !PT ;  /* 0xffffe00032287812 */ /* 0x000fe400078ec0ff */
[----:B------:R-:W-:Y:S02]  /*8980*/  ISETP.NE.AND P6, PT, R82, RZ, PT ;  /* 0x000000ff5200720c */ /* 0x000fe40003fc5270 */
[----:B------:R-:W-:Y:S01]  /*8990*/  ISETP.NE.AND P0, PT, R80, RZ, PT ;  /* 0x000000ff5000720c */ /* 0x000fe20003f05270 */
[----:B------:R-:W1:Y:S01]  /*89a0*/  LDTM.x16 R4, tmem[UR4+0x20] ;  /* 0x00002004000479ee */ /* 0x000e620008240000 */
[----:B------:R-:W-:Y:S09]  /*89b0*/  LEA R89, R84, UR43, 0x3 ;  /* 0x0000002b54597c11 */ /* 0x000ff2000f8e18ff */
[----:B------:R-:W-:Y:S02]  /*89c0*/  @P6 LEA R88, R88, UR43, 0x3 ;  /* 0x0000002b58586c11 */ /* 0x000fe4000f8e18ff */
[----:B------:R-:W-:Y:S03]  /*89d0*/  @P6 SHF.L.U32 R90, RZ, 0x1f, RZ ;  /* 0x0000001fff5a6819 */ /* 0x000fe600000006ff */
[----:B------:R-:W-:Y:S05]  /*89e0*/  @P6 VIADD R88, R88, 0xa0 ;  /* 0x000000a058586836 */ /* 0x000fea0000000000 */
[----:B------:R-:W-:Y:S01]  /*89f0*/  @P6 PRMT R88, R87, 0x654, R88 ;  /* 0x0000065457586816 */ /* 0x000fe20000000058 */
[C---:B-1----:R-:W-:Y:S01]  /*8a00*/  FMUL R0, R24.reuse, R4 ;  /* 0x0000000418007220 */ /* 0x042fe20000400000 */
[C---:B------:R-:W-:Y:S01]  /*8a10*/  FMUL R2, R24.reuse, R5 ;  /* 0x0000000518027220 */ /* 0x040fe20000400000 */
[C---:B------:R-:W-:Y:S01]  /*8a20*/  FMUL R3, R24.reuse, R10 ;  /* 0x0000000a18037220 */ /* 0x040fe20000400000 */
[----:B------:R-:W-:Y:S01]  /*8a30*/  FMUL R4, R24, R11 ;  /* 0x0000000b18047220 */ /* 0x000fe20000400000 */
[C---:B---3--:R-:W-:Y:S01]  /*8a40*/  FFMA R28, R27.reuse, R20, R0 ;  /* 0x000000141b1c7223 */ /* 0x048fe20000000000 */
        /* <DEDUP_REMOVED lines=9> */
[C---:B------:R-:W-:Y:S01]  /*8ae0*/  FFMA R31, R27.reuse, R21, R2 ;  /* 0x000000151b1f7223 */ /* 0x040fe20000000002 */
[C---:B------:R-:W-:Y:S01]  /*8af0*/  FMUL R0, R24.reuse, R8 ;  /* 0x0000000818007220 */ /* 0x040fe20000400000 */
[C---:B------:R-:W-:Y:S01]  /*8b00*/  FMUL R2, R24.reuse, R9 ;  /* 0x0000000918027220 */ /* 0x040fe20000400000 */
[----:B------:R-:W-:Y:S01]  /*8b10*/  F2FP.TF32.F32.PACK_B R30, R30 ;  /* 0x0000001eff1e723e */ /* 0x000fe200024050ff */
[----:B------:R-:W-:Y:S01]  /*8b20*/  FMUL R5, R24, R12 ;  /* 0x0000000c18057220 */ /* 0x000fe20000400000 */
[----:B------:R-:W-:Y:S01]  /*8b30*/  F2FP.TF32.F32.PACK_B R31, R31 ;  /* 0x0000001fff1f723e */ /* 0x000fe200024050ff */
[C---:B------:R-:W-:Y:S01]  /*8b40*/  FFMA R32, R27.reuse, R20, R0 ;  /* 0x000000141b207223 */ /* 0x040fe20000000000 */
[C---:B------:R-:W-:Y:S01]  /*8b50*/  FFMA R33, R27.reuse, R41, R2 ;  /* 0x000000291b217223 */ /* 0x040fe20000000002 */
[----:B------:R-:W-:Y:S01]  /*8b60*/  FFMA R34, R27, R26, R3 ;  /* 0x0000001a1b227223 */ /* 0x000fe20000000003 */
[----:B------:R-:W-:Y:S01]  /*8b70*/  LOP3.LUT R20, R55, 0xffffe000, RZ, 0xc0, !PT ;  /* 0xffffe00037147812 */ /* 0x000fe200078ec0ff */
[----:B------:R1:W-:Y:S01]  /*8b80*/  STS.128 [R78+0x4000], R28 ;  /* 0x0040001c4e007388 */ /* 0x0003e20000000c00 */
[----:B------:R-:W-:Y:S01]  /*8b90*/  LOP3.LUT R26, R48, 0xffffe000, RZ, 0xc0, !PT ;  /* 0xffffe000301a7812 */ /* 0x000fe200078ec0ff */
[C---:B------:R-:W-:Y:S01]  /*8ba0*/  FMUL R6, R24.reuse, R13 ;  /* 0x0000000d18067220 */ /* 0x040fe20000400000 */
[----:B------:R-:W-:Y:S01]  /*8bb0*/  LOP3.LUT R21, R49, 0xffffe000, RZ, 0xc0, !PT ;  /* 0xffffe00031157812 */ /* 0x000fe200078ec0ff */
[----:B------:R-:W-:Y:S01]  /*8bc0*/  FFMA R35, R27, R20, R4 ;  /* 0x000000141b237223 */ /* 0x000fe20000000004 */
        /* <DEDUP_REMOVED lines=22> */
[----:B------:R-:W-:Y:S02]  /*8d30*/  F2FP.TF32.F32.PACK_B R38, R38 ;  /* 0x00000026ff26723e */ /* 0x000fe400024050ff */
[----:B------:R-:W-:Y:S01]  /*8d40*/  F2FP.TF32.F32.PACK_B R39, R39 ;  /* 0x00000027ff27723e */ /* 0x000fe200024050ff */
[C---:B-1----:R-:W-:Y:S01]  /*8d50*/  FFMA R28, R27.reuse, R20, R9 ;  /* 0x000000141b1c7223 */ /* 0x042fe20000000009 */
[C---:B------:R-:W-:Y:S01]  /*8d60*/  FFMA R29, R27.reuse, R21, R10 ;  /* 0x000000151b1d7223 */ /* 0x040fe2000000000a */
[C---:B------:R-:W-:Y:S01]  /*8d70*/  FFMA R30, R27.reuse, R26, R11 ;  /* 0x0000001a1b1e7223 */ /* 0x040fe2000000000b */
[----:B------:R-:W-:Y:S01]  /*8d80*/  FFMA R31, R27, R41, R12 ;  /* 0x000000291b1f7223 */ /* 0x000fe2000000000c */
[----:B------:R3:W-:Y:S01]  /*8d90*/  STS.128 [R76+0x4020], R36 ;  /* 0x004020244c007388 */ /* 0x0007e20000000c00 */
[----:B------:R-:W-:Y:S02]  /*8da0*/  F2FP.TF32.F32.PACK_B R28, R28 ;  /* 0x0000001cff1c723e */ /* 0x000fe400024050ff */
        /* <DEDUP_REMOVED lines=26> */
.L_x_142:
[----:B------:R-:W-:Y:S05]  /*8f50*/  BSYNC.RECONVERGENT B0 ;  /* 0x0000000000007941 */ /* 0x000fea0003800200 */
.L_x_141:
[----:B------:R-:W-:Y:S01]  /*8f60*/  BAR.SYNC.DEFER_BLOCKING 0x1, 0x80 ;  /* 0x0042000000007b1d */ /* 0x000fe20000010000 */
[----:B------:R-:W-:Y:S04]  /*8f70*/  UIADD3 UR4, UPT, UPT, UR46, 0x1, URZ ;  /* 0x000000012e047890 */ /* 0x000fe8000fffe0ff */
[----:B------:R-:W-:Y:S04]  /*8f80*/  UISETP.NE.AND UP0, UPT, UR4, 0x4, UPT ;  /* 0x000000040400788c */ /* 0x000fe8000bf05270 */
[----:B------:R-:W-:Y:S01]  /*8f90*/  USEL UR44, UR4, URZ, UP0 ;  /* 0x000000ff042c7287 */ /* 0x000fe20008000000 */
[----:B------:R1:W-:Y:S01]  /*8fa0*/  @P6 SYNCS.ARRIVE.TRANS64.RED.A1T0 RZ, [R88+URZ], RZ ;  /* 0x000000ff58ff69a7 */ /* 0x0003e200081004ff */
[----:B------:R-:W-:Y:S01]  /*8fb0*/  BSSY B1, `(.L_x_143) ;  /* 0x000001c000017945 */ /* 0x000fe20003800000 */
[----:B------:R-:W4:Y:S01]  /*8fc0*/  @P6 SYNCS.PHASECHK.TRANS64.TRYWAIT P0, [R89+URZ+0x80], R90 ;  /* 0x0000805a590065a7 */ /* 0x000f2200080011ff */
[----:B-1----:R-:W-:Y:S01]  /*8fd0*/  HFMA2 R88, -RZ, RZ, 0, 0 ;  /* 0x00000000ff587431 */ /* 0x002fe200000001ff */
[----:B----4-:R-:W-:Y:S01]  /*8fe0*/  @P6 SEL R85, RZ, 0x1, !P0 ;  /* 0x00000001ff556807 */ /* 0x010fe20004000000 */
[----:B------:R-:W-:Y:S06]  /*8ff0*/  @!P6 BRA `(.L_x_144) ;  /* 0x00000000005ce947 */ /* 0x000fec0003800000 */
        /* <DEDUP_REMOVED lines=12> */
.L_x_146:
[----:B------:R-:W-:Y:S05]  /*90c0*/  BSYNC B0 ;  /* 0x0000000000007941 */ /* 0x000fea0003800000 */
.L_x_145:
[----:B------:R-:W-:Y:S01]  /*90d0*/  ISETP.NE.AND P0, PT, R86, RZ, PT ;  /* 0x000000ff5600720c */ /* 0x000fe20003f05270 */
[----:B------:R-:W-:Y:S11]  /*90e0*/  VIADD R84, R84, 0x1 ;  /* 0x0000000154547836 */ /* 0x000ff60000000000 */
[----:B------:R-:W-:Y:S01]  /*90f0*/  @!UPT UIADD3 URZ, UPT, UPT, URZ, URZ, URZ ;  /* 0x000000fffffff290 */ /* 0x000fe2000fffe0ff */
[----:B------:R4:W1:Y:S04]  /*9100*/  @P0 LDS.128 R56, [R4] ;  /* 0x0000000004380984 */ /* 0x0008680000000c00 */
[----:B------:R4:W1:Y:S04]  /*9110*/  @P0 LDS.128 R52, [R3+0x10] ;  /* 0x0000100003340984 */ /* 0x0008680000000c00 */
[----:B------:R4:W1:Y:S04]  /*9120*/  @P0 LDS.128 R48, [R2+0x20] ;  /* 0x0000200002300984 */ /* 0x0008680000000c00 */
[----:B------:R4:W1:Y:S01]  /*9130*/  @P0 LDS.128 R44, [R0+0x30] ;  /* 0x00003000002c0984 */ /* 0x0008620000000c00 */
[C---:B------:R-:W-:Y:S04]  /*9140*/  ISETP.NE.AND P0, PT, R84.reuse, 0x4, PT ;  /* 0x000000045400780c */ /* 0x040fe80003f05270 */
[----:B------:R-:W-:Y:S02]  /*9150*/  SEL R84, R84, RZ, P0 ;  /* 0x000000ff54547207 */ /* 0x000fe40000000000 */
[----:B------:R-:W-:Y:S02]  /*9160*/  SEL R88, RZ, 0x1, P0 ;  /* 0x00000001ff587807 */ /* 0x000fe40000000000 */
.L_x_144:
[----:B------:R-:W-:Y:S05]  /*9170*/  BSYNC B1 ;  /* 0x0000000000017941 */ /* 0x000fea0003800000 */
.L_x_143:
[----:B----4-:R-:W-:Y:S05]  /*9180*/  VIADD R0, R25, 0x30 ;  /* 0x0000003019007836 */ /* 0x010fea0000000000 */
[----:B------:R-:W-:Y:S04]  /*9190*/  SHF.R.U32.HI R0, RZ, 0x15, R0 ;  /* 0x00000015ff007819 */ /* 0x000fe80000011600 */
[----:B------:R-:W-:Y:S11]  /*91a0*/  LOP3.LUT P0, RZ, R0, 0x3, R67, 0x48, !PT ;  /* 0x0000000300ff7812 */ /* 0x000ff60007804843 */
[----:B------:R-:W-:Y:S02]  /*91b0*/  @!UPT UIADD3 URZ, UPT, UPT, URZ, URZ, URZ ;  /* 0x000000fffffff290 */ /* 0x000fe4000fffe0ff */
[----:B------:R-:W-:Y:S05]  /*91c0*/  @!P0 BRA `(.L_x_148) ;  /* 0x0000000000408947 */ /* 0x000fea0003800000 */
[----:B------:R-:W4:Y:S01]  /*91d0*/  LDCU.64 UR8, c[0x4][0x70] ;  /* 0x01000e00ff0877ac */ /* 0x000f220008000a00 */
[----:B------:R-:W-:Y:S01]  /*91e0*/  MOV R3, 0x0 ;  /* 0x0000000000037802 */ /* 0x000fe20000000f00 */
[----:B------:R-:W-:Y:S02]  /*91f0*/  HFMA2 R12, -RZ, RZ, 0, 5.9604644775390625e-08 ;  /* 0x00000001ff0c7431 */ /* 0x000fe400000001ff */
[----:B------:R-:W-:Y:S02]  /*9200*/  IMAD.MOV.U32 R8, RZ, RZ, 0x192 ;  /* 0x00000192ff087424 */ /* 0x000fe400078e00ff */
[----:B------:R-:W-:Y:S01]  /*9210*/  IMAD.MOV.U32 R13, RZ, RZ, RZ ;  /* 0x000000ffff0d7224 */ /* 0x000fe200078e00ff */
[----:B------:R-:W5:Y:S01]  /*9220*/  LDCU.64 UR6, c[0x4][0x78] ;  /* 0x01000f00ff0677ac */ /* 0x000f620008000a00 */
[----:B------:R-:W2:Y:S01]  /*9230*/  LDC.64 R2, c[0x4][R3] ;  /* 0x0100000003027b82 */ /* 0x000ea20000000a00 */
[----:B------:R-:W3:Y:S01]  /*9240*/  LDCU.64 UR4, c[0x4][0x10] ;  /* 0x01000200ff0477ac */ /* 0x000ee20008000a00 */
[----:B----4-:R-:W-:Y:S01]  /*9250*/  MOV R5, UR9 ;  /* 0x0000000900057c02 */ /* 0x010fe20008000f00 */
[----:B------:R-:W-:Y:S01]  /*9260*/  IMAD.U32 R4, RZ, RZ, UR8 ;  /* 0x00000008ff047e24 */ /* 0x000fe2000f8e00ff */
[----:B-----5:R-:W-:Y:S01]  /*9270*/  MOV R7, UR7 ;  /* 0x0000000700077c02 */ /* 0x020fe20008000f00 */
[----:B-1----:R-:W-:Y:S01]  /*9280*/  IMAD.U32 R6, RZ, RZ, UR6 ;  /* 0x00000006ff067e24 */ /* 0x002fe2000f8e00ff */
[----:B---3--:R-:W-:Y:S01]  /*9290*/  MOV R11, UR5 ;  /* 0x00000005000b7c02 */ /* 0x008fe20008000f00 */
[----:B------:R-:W-:Y:S02]  /*92a0*/  IMAD.U32 R10, RZ, RZ, UR4 ;  /* 0x00000004ff0a7e24 */ /* 0x000fe4000f8e00ff */
[----:B------:R-:W-:Y:S07]  /*92b0*/  LEPC R20, `(.L_x_148) ;  /* 0x000000001014794e */ /* 0x000fee0000000000 */
[----:B--2---:R-:W-:Y:S05]  /*92c0*/  CALL.ABS.NOINC R2 ;  /* 0x0000000002007343 */ /* 0x004fea0003c00000 */
.L_x_148:
        /* <DEDUP_REMOVED lines=13> */
[----:B------:R-:W-:Y:S05]  /*93a0*/  @P6 LEA R89, R89, UR43, 0x3 ;  /* 0x0000002b59596c11 */ /* 0x000fea000f8e18ff */
[----:B------:R-:W-:Y:S01]  /*93b0*/  @P6 VIADD R92, R89, 0xa0 ;  /* 0x000000a0595c6836 */ /* 0x000fe20000000000 */
[----:B------:R-:W-:Y:S04]  /*93c0*/  @P6 SHF.L.U32 R89, R88, 0x1f, RZ ;  /* 0x0000001f58596819 */ /* 0x000fe800000006ff */
        /* <DEDUP_REMOVED lines=86> */
.L_x_150:
[----:B------:R-:W-:Y:S05]  /*9930*/  BSYNC.RECONVERGENT B0 ;  /* 0x0000000000007941 */ /* 0x000fea0003800200 */
.L_x_149:
        /* <DEDUP_REMOVED lines=18> */
[----:B------:R-:W-:Y:S04]  /*9a60*/  SHF.L.U32 R5, R88, 0x1f, RZ ;  /* 0x0000001f58057819 */ /* 0x000fe800000006ff */
[----:B------:R-:W1:Y:S02]  /*9a70*/  SYNCS.PHASECHK.TRANS64.TRYWAIT P0, [R90+URZ+0x80], R5 ;  /* 0x000080055a0075a7 */ /* 0x000e6400080011ff */
[----:B-1----:R-:W-:Y:S05]  /*9a80*/  @!P0 BRA `(.L_x_155) ;  /* 0x0000003800608947 */ /* 0x002fea0003800000 */
.L_x_154:
[----:B------:R-:W-:Y:S05]  /*9a90*/  BSYNC B0 ;  /* 0x0000000000007941 */ /* 0x000fea0003800000 */
.L_x_153:
[----:B------:R-:W-:Y:S01]  /*9aa0*/  ISETP.NE.AND P0, PT, R86, RZ, PT ;  /* 0x000000ff5600720c */ /* 0x000fe20003f05270 */
[----:B------:R-:W-:Y:S11]  /*9ab0*/  VIADD R84, R84, 0x1 ;  /* 0x0000000154547836 */ /* 0x000ff60000000000 */
[----:B------:R-:W-:Y:S01]  /*9ac0*/  @!UPT UIADD3 URZ, UPT, UPT, URZ, URZ, URZ ;  /* 0x000000fffffff290 */ /* 0x000fe2000fffe0ff */
[----:B------:R4:W2:Y:S04]  /*9ad0*/  @P0 LDS.128 R56, [R4] ;  /* 0x0000000004380984 */ /* 0x0008a80000000c00 */
[----:B------:R4:W2:Y:S04]  /*9ae0*/  @P0 LDS.128 R52, [R3+0x10] ;  /* 0x0000100003340984 */ /* 0x0008a80000000c00 */
[----:B------:R4:W2:Y:S04]  /*9af0*/  @P0 LDS.128 R48, [R2+0x20] ;  /* 0x0000200002300984 */ /* 0x0008a80000000c00 */
[----:B------:R4:W2:Y:S01]  /*9b00*/  @P0 LDS.128 R44, [R0+0x30] ;  /* 0x00003000002c0984 */ /* 0x0008a20000000c00 */
[C---:B------:R-:W-:Y:S04]  /*9b10*/  ISETP.NE.AND P0, PT, R84.reuse, 0x4, PT ;  /* 0x000000045400780c */ /* 0x040fe80003f05270 */
[----:B-1----:R-:W-:Y:S02]  /*9b20*/  SEL R5, RZ, 0x1, P0 ;  /* 0x00000001ff057807 */ /* 0x002fe40000000000 */
[----:B------:R-:W-:Y:S02]  /*9b30*/  SEL R84, R84, RZ, P0 ;  /* 0x000000ff54547207 */ /* 0x000fe40000000000 */
[----:B------:R-:W-:Y:S02]  /*9b40*/  LOP3.LUT R88, R88, R5, RZ, 0x3c, !PT ;  /* 0x0000000558587212 */ /* 0x000fe400078e3cff */
.L_x_152:
[----:B------:R-:W-:Y:S05]  /*9b50*/  BSYNC B1 ;  /* 0x0000000000017941 */ /* 0x000fea0003800000 */
.L_x_151:
        /* <DEDUP_REMOVED lines=21> */
.L_x_156:
[----:B--2---:R-:W-:Y:S01]  /*9cb0*/  LOP3.LUT R20, R56, 0xffffe000, RZ, 0xc0, !PT ;  /* 0xffffe00038147812 */ /* 0x004fe200078ec0ff */
        /* <DEDUP_REMOVED lines=87> */
[----:B------:R-:W-:Y:S02]  /*a230*/  UIADD3 UR4, UPT, UPT, UR43, 0x200, URZ ;  /* 0x000002002b047890 */ /* 0x000fe4000fffe0ff */
[----:B------:R-:W-:Y:S01]  /*a240*/  UIADD3 UR9, UPT, UPT, UR49, 0x40, URZ ;  /* 0x0000004031097890 */ /* 0x000fe2000fffe0ff */
[----:B------:R-:W-:Y:S01]  /*a250*/  UMOV UR10, UR50 ;  /* 0x00000032000a7c82 */ /* 0x000fe20008000000 */
[----:B------:R-:W-:Y:S02]  /*a260*/  UMOV UR11, UR36 ;  /* 0x00000024000b7c82 */ /* 0x000fe40008000000 */
[----:B------:R-:W-:Y:S01]  /*a270*/  MOV R70, UR4 ;  /* 0x0000000400467c02 */ /* 0x000fe20008000f00 */
[----:B------:R-:W-:Y:S02]  /*a280*/  UIADD3 UR4, UP0, UPT, UR54, 0x680, URZ ;  /* 0x0000068036047890 */ /* 0x000fe4000ff1e0ff */
[----:B------:R-:W-:Y:S01]  /*a290*/  UIADD3 UR13, UPT, UPT, UR49, 0xc0, URZ ;  /* 0x000000c0310d7890 */ /* 0x000fe2000fffe0ff */
[----:B------:R-:W-:Y:S01]  /*a2a0*/  R2UR UR8, R70 ;  /* 0x00000000460872ca */ /* 0x000fe200000e0000 */
[----:B------:R-:W-:Y:S02]  /*a2b0*/  UIADD3.X UR5, UPT, UPT, URZ, UR55, URZ, UP0, !UPT ;  /* 0x00000037ff057290 */ /* 0x000fe400087fe4ff */
[----:B------:R-:W-:Y:S01]  /*a2c0*/  UIADD3 UR12, UPT, UPT, UR43, 0x1200, URZ ;  /* 0x000012002b0c7890 */ /* 0x000fe2000fffe0ff */
[----:B------:R-:W-:Y:S01]  /*a2d0*/  UMOV UR14, UR50 ;  /* 0x00000032000e7c82 */ /* 0x000fe20008000000 */
[----:B------:R-:W-:Y:S08]  /*a2e0*/  UMOV UR15, UR36 ;  /* 0x00000024000f7c82 */ /* 0x000ff00008000000 */
[----:B------:R1:W-:Y:S01]  /*a2f0*/  UTMASTG.3D [UR8], [UR4] ;  /* 0x00000008040073b5 */ /* 0x0003e20008010000 */
[----:B------:R1:W-:Y:S01]  /*a300*/  UTMASTG.3D [UR12], [UR4] ;  /* 0x0000000c040073b5 */ /* 0x0003e20008010000 */
[----:B------:R0:W-:Y:S01]  /*a310*/  UTMACMDFLUSH ;  /* 0x00000000000079b7 */ /* 0x0001e20000000000 */
[----:B-1----:R-:W-:Y:S04]  /*a320*/  DEPBAR.LE SB0, 0x1 ;  /* 0x000080400000791a */ /* 0x002fe80000000000 */
.L_x_158:
[----:B------:R-:W-:Y:S05]  /*a330*/  BSYNC.RECONVERGENT B0 ;  /* 0x0000000000007941 */ /* 0x000fea0003800200 */
.L_x_157:
[----:B------:R-:W-:Y:S01]  /*a340*/  BAR.SYNC.DEFER_BLOCKING 0x1, 0x80 ;  /* 0x0042000000007b1d */ /* 0x000fe20000010000 */
[----:B------:R-:W-:Y:S04]  /*a350*/  UIADD3 UR4, UPT, UPT, UR47, 0x1, URZ ;  /* 0x000000012f047890 */ /* 0x000fe8000fffe0ff */
[----:B------:R-:W-:Y:S04]  /*a360*/  UISETP.NE.AND UP0, UPT, UR4, 0x4, UPT ;  /* 0x000000040400788c */ /* 0x000fe8000bf05270 */
[----:B------:R-:W-:Y:S01]  /*a370*/  USEL UR46, UR4, URZ, UP0 ;  /* 0x000000ff042e7287 */ /* 0x000fe20008000000 */
[----:B------:R1:W-:Y:S01]  /*a380*/  @P6 SYNCS.ARRIVE.TRANS64.RED.A1T0 RZ, [R92+URZ], RZ ;  /* 0x000000ff5cff69a7 */ /* 0x0003e200081004ff */
[----:B------:R-:W-:Y:S01]  /*a390*/  BSSY B1, `(.L_x_159) ;  /* 0x000001c000017945 */ /* 0x000fe20003800000 */
[----:B------:R-:W3:Y:S02]  /*a3a0*/  @P6 SYNCS.PHASECHK.TRANS64.TRYWAIT P0, [R90+URZ+0x80], R89 ;  /* 0x000080595a0065a7 */ /* 0x000ee400080011ff */
[----:B---3--:R-:W-:Y:S01]  /*a3b0*/  @P6 SEL R85, RZ, 0x1, !P0 ;  /* 0x00000001ff556807 */ /* 0x008fe20004000000 */
        /* <DEDUP_REMOVED lines=13> */
.L_x_162:
[----:B------:R-:W-:Y:S05]  /*a490*/  BSYNC B0 ;  /* 0x0000000000007941 */ /* 0x000fea0003800000 */
.L_x_161:
[----:B------:R-:W-:Y:S01]  /*a4a0*/  ISETP.NE.AND P0, PT, R86, RZ, PT ;  /* 0x000000ff5600720c */ /* 0x000fe20003f05270 */
[----:B------:R-:W-:Y:S11]  /*a4b0*/  VIADD R84, R84, 0x1 ;  /* 0x0000000154547836 */ /* 0x000ff60000000000 */
[----:B------:R-:W-:Y:S01]  /*a4c0*/  @!UPT UIADD3 URZ, UPT, UPT, URZ, URZ, URZ ;  /* 0x000000fffffff290 */ /* 0x000fe2000fffe0ff */
[----:B------:R3:W4:Y:S04]  /*a4d0*/  @P0 LDS.128 R56, [R4] ;  /* 0x0000000004380984 */ /* 0x0007280000000c00 */
[----:B------:R3:W2:Y:S04]  /*a4e0*/  @P0 LDS.128 R52, [R3+0x10] ;  /* 0x0000100003340984 */ /* 0x0006a80000000c00 */
[----:B------:R3:W2:Y:S04]  /*a4f0*/  @P0 LDS.128 R48, [R2+0x20] ;  /* 0x0000200002300984 */ /* 0x0006a80000000c00 */
[----:B------:R3:W2:Y:S01]  /*a500*/  @P0 LDS.128 R44, [R0+0x30] ;  /* 0x00003000002c0984 */ /* 0x0006a20000000c00 */
[C---:B------:R-:W-:Y:S04]  /*a510*/  ISETP.NE.AND P0, PT, R84.reuse, 0x4, PT ;  /* 0x000000045400780c */ /* 0x040fe80003f05270 */
[----:B-1----:R-:W-:Y:S02]  /*a520*/  SEL R5, RZ, 0x1, P0 ;  /* 0x00000001ff057807 */ /* 0x002fe40000000000 */
[----:B------:R-:W-:Y:S02]  /*a530*/  SEL R84, R84, RZ, P0 ;  /* 0x000000ff54547207 */ /* 0x000fe40000000000 */
[----:B------:R-:W-:Y:S02]  /*a540*/  LOP3.LUT R88, R88, R5, RZ, 0x3c, !PT ;  /* 0x0000000558587212 */ /* 0x000fe400078e3cff */
.L_x_160:
[----:B------:R-:W-:Y:S05]  /*a550*/  BSYNC B1 ;  /* 0x0000000000017941 */ /* 0x000fea0003800000 */
.L_x_159:
[----:B---3--:R-:W-:Y:S05]  /*a560*/  VIADD R0, R25, 0x50 ;  /* 0x0000005019007836 */ /* 0x008fea0000000000 */
        /* <DEDUP_REMOVED lines=9> */
[----:B------:R-:W3:Y:S01]  /*a600*/  LDCU.64 UR6, c[0x4][0x78] ;  /* 0x01000f00ff0677ac */ /* 0x000ee20008000a00 */
[----:B------:R-:W2:Y:S01]  /*a610*/  LDC.64 R2, c[0x4][R3] ;  /* 0x0100000003027b82 */ /* 0x000ea20000000a00 */
[----:B------:R-:W5:Y:S01]  /*a620*/  LDCU.64 UR4, c[0x4][0x10] ;  /* 0x01000200ff0477ac */ /* 0x000f620008000a00 */
[----:B-1----:R-:W-:Y:S01]  /*a630*/  MOV R5, UR9 ;  /* 0x0000000900057c02 */ /* 0x002fe20008000f00 */
[----:B------:R-:W-:Y:S01]  /*a640*/  IMAD.U32 R4, RZ, RZ, UR8 ;  /* 0x00000008ff047e24 */ /* 0x000fe2000f8e00ff */
[----:B---3--:R-:W-:Y:S01]  /*a650*/  MOV R7, UR7 ;  /* 0x0000000700077c02 */ /* 0x008fe20008000f00 */
[----:B------:R-:W-:Y:S01]  /*a660*/  IMAD.U32 R6, RZ, RZ, UR6 ;  /* 0x00000006ff067e24 */ /* 0x000fe2000f8e00ff */
[----:B-----5:R-:W-:Y:S01]  /*a670*/  MOV R11, UR5 ;  /* 0x00000005000b7c02 */ /* 0x020fe20008000f00 */
[----:B------:R-:W-:Y:S02]  /*a680*/  IMAD.U32 R10, RZ, RZ, UR4 ;  /* 0x00000004ff0a7e24 */ /* 0x000fe4000f8e00ff */
[----:B------:R-:W-:Y:S07]  /*a690*/  LEPC R20, `(.L_x_164) ;  /* 0x000000001014794e */ /* 0x000fee0000000000 */
[----:B--2-4-:R-:W-:Y:S05]  /*a6a0*/  CALL.ABS.NOINC R2 ;  /* 0x0000000002007343 */ /* 0x014fea0003c00000 */
.L_x_164:
[----:B----4-:R-:W-:Y:S01]  /*a6b0*/  LOP3.LUT R20, R56, 0xffffe000, RZ, 0xc0, !PT ;  /* 0xffffe00038147812 */ /* 0x010fe200078ec0ff */
[----:B------:R-:W-:Y:S05]  /*a6c0*/  WARPSYNC.ALL ;  /* 0x0000000000007948 */ /* 0x000fea0003800000 */
[----:B------:R-:W-:Y:S01]  /*a6d0*/  R2UR UR4, R25 ;  /* 0x00000000190472ca */ /* 0x000fe200000e0000 */
[----:B------:R-:W-:Y:S01]  /*a6e0*/  IMAD.U32 R89, RZ, RZ, UR46 ;  /* 0x0000002eff597e24 */ /* 0x000fe2000f8e00ff */
[----:B------:R-:W-:Y:S01]  /*a6f0*/  LOP3.LUT R21, R57, 0xffffe000, RZ, 0xc0, !PT ;  /* 0xffffe00039157812 */ /* 0x000fe200078ec0ff */
[----:B------:R-:W-:Y:S01]  /*a700*/  BSSY.RECONVERGENT B0, `(.L_x_165) ;  /* 0x0000061000007945 */ /* 0x000fe20003800200 */
[----:B------:R-:W-:Y:S02]  /*a710*/  LOP3.LUT R41, R58, 0xffffe000, RZ, 0xc0, !PT ;  /* 0xffffe0003a297812 */ /* 0x000fe400078ec0ff */
[----:B--2---:R-:W-:Y:S02]  /*a720*/  LOP3.LUT R26, R54, 0xffffe000, RZ, 0xc0, !PT ;  /* 0xffffe000361a7812 */ /* 0x004fe400078ec0ff */
        /* <DEDUP_REMOVED lines=94> */
.L_x_166:
[----:B------:R-:W-:Y:S05]  /*ad10*/  BSYNC.RECONVERGENT B0 ;  /* 0x0000000000007941 */ /* 0x000fea0003800200 */
.L_x_165:
        /* <DEDUP_REMOVED lines=21> */
.L_x_170:
[----:B------:R-:W-:Y:S05]  /*ae70*/  BSYNC B0 ;  /* 0x0000000000007941 */ /* 0x000fea0003800000 */
.L_x_169:
        /* <DEDUP_REMOVED lines=11> */
.L_x_168:
[----:B------:R-:W-:Y:S05]  /*af30*/  BSYNC B1 ;  /* 0x0000000000017941 */ /* 0x000fea0003800000 */
.L_x_167:
        /* <DEDUP_REMOVED lines=21> */
.L_x_172:
        /* <DEDUP_REMOVED lines=11> */
[----:B------:R-:W1:Y:S10]  /*b140*/  LDTM.x16 R4, tmem[UR4+0x60] ;  /* 0x00006004000479ee */ /* 0x000e740008240000 */
[----:B------:R-:W-:Y:S02]  /*b150*/  @P6 LEA R89, R89, UR43, 0x3 ;  /* 0x0000002b59596c11 */ /* 0x000fe4000f8e18ff */
[----:B------:R-:W-:Y:S03]  /*b160*/  @P6 SHF.L.U32 R92, R88, 0x1f, RZ ;  /* 0x0000001f585c6819 */ /* 0x000fe600000006ff */
[----:B------:R-:W-:Y:S01]  /*b170*/  @P6 VIADD R90, R89, 0xa0 ;  /* 0x000000a0595a6836 */ /* 0x000fe20000000000 */
[----:B------:R-:W-:Y:S04]  /*b180*/  LEA R89, R84, UR43, 0x3 ;  /* 0x0000002b54597c11 */ /* 0x000fe8000f8e18ff */
        /* <DEDUP_REMOVED lines=86> */
.L_x_174:
[----:B------:R-:W-:Y:S05]  /*b6f0*/  BSYNC.RECONVERGENT B0 ;  /* 0x0000000000007941 */ /* 0x000fea0003800200 */
.L_x_173:
        /* <DEDUP_REMOVED lines=21> */
.L_x_178:
[----:B------:R-:W-:Y:S05]  /*b850*/  BSYNC B0 ;  /* 0x0000000000007941 */ /* 0x000fea0003800000 */
.L_x_177:
[----:B------:R-:W-:Y:S11]  /*b860*/  ISETP.NE.AND P0, PT, R86, RZ, PT ;  /* 0x000000ff5600720c */ /* 0x000ff60003f05270 */
[----:B------:R-:W-:Y:S02]  /*b870*/  @!UPT UIADD3 URZ, UPT, UPT, URZ, URZ, URZ ;  /* 0x000000fffffff290 */ /* 0x000fe4000fffe0ff */
[----:B------:R3:W4:Y:S04]  /*b880*/  @P0 LDS.128 R56, [R3] ;  /* 0x0000000003380984 */ /* 0x0007280000000c00 */
[----:B------:R3:W1:Y:S04]  /*b890*/  @P0 LDS.128 R52, [R2+0x10] ;  /* 0x0000100002340984 */ /* 0x0006680000000c00 */
[----:B------:R3:W1:Y:S04]  /*b8a0*/  @P0 LDS.128 R48, [R0+0x20] ;  /* 0x0000200000300984 */ /* 0x0006680000000c00 */
[----:B------:R3:W1:Y:S02]  /*b8b0*/  @P0 LDS.128 R44, [R84+0x30] ;  /* 0x00003000542c0984 */ /* 0x0006640000000c00 */
.L_x_176:
[----:B------:R-:W-:Y:S05]  /*b8c0*/  BSYNC B1 ;  /* 0x0000000000017941 */ /* 0x000fea0003800000 */
.L_x_175:
[----:B---3--:R-:W-:Y:S05]  /*b8d0*/  VIADD R0, R25, 0x70 ;  /* 0x0000007019007836 */ /* 0x008fea0000000000 */
[----:B------:R-:W-:Y:S04]  /*b8e0*/  SHF.R.U32.HI R0, RZ, 0x15, R0 ;  /* 0x00000015ff007819 */ /* 0x000fe80000011600 */
[----:B------:R-:W-:Y:S11]  /*b8f0*/  LOP3.LUT P0, RZ, R0, 0x3, R67, 0x48, !PT ;  /* 0x0000000300ff7812 */ /* 0x000ff60007804843 */
[----:B------:R-:W-:Y:S02]  /*b900*/  @!UPT UIADD3 URZ, UPT, UPT, URZ, URZ, URZ ;  /* 0x000000fffffff290 */ /* 0x000fe4000fffe0ff */
        /* <DEDUP_REMOVED lines=17> */
.L_x_180:
[----:B------:R-:W-:Y:S01]  /*ba20*/  ISETP.NE.AND P0, PT, R80, RZ, PT ;  /* 0x000000ff5000720c */ /* 0x000fe20003f05270 */
[----:B------:R-:W-:Y:S05]  /*ba30*/  WARPSYNC.ALL ;  /* 0x0000000000007948 */ /* 0x000fea0003800000 */
[----:B------:R-:W-:Y:S01]  /*ba40*/  R2UR UR4, R25 ;  /* 0x00000000190472ca */ /* 0x000fe200000e0000 */
[----:B------:R-:W-:Y:S01]  /*ba50*/  VIADD R83, R83, 0x110 ;  /* 0x0000011053537836 */ /* 0x000fe20000000000 */
[----:B----4-:R-:W-:Y:S01]  /*ba60*/  LOP3.LUT R0, R56, 0xffffe000, RZ, 0xc0, !PT ;  /* 0xffffe00038007812 */ /* 0x010fe200078ec0ff */
[----:B------:R-:W-:Y:S01]  /*ba70*/  BSSY.RECONVERGENT B0, `(.L_x_181) ;  /* 0x000005e000007945 */ /* 0x000fe20003800200 */
[----:B------:R-:W-:Y:S02]  /*ba80*/  LOP3.LUT R2, R57, 0xffffe000, RZ, 0xc0, !PT ;  /* 0xffffe00039027812 */ /* 0x000fe400078ec0ff */
[----:B------:R-:W-:Y:S02]  /*ba90*/  LOP3.LUT R3, R58, 0xffffe000, RZ, 0xc0, !PT ;  /* 0xffffe0003a037812 */ /* 0x000fe400078ec0ff */
[----:B------:R-:W-:Y:S02]  /*baa0*/  LOP3.LUT R20, R59, 0xffffe000, RZ, 0xc0, !PT ;  /* 0xffffe0003b147812 */ /* 0x000fe400078ec0ff */
[----:B-1----:R-:W-:Y:S02]  /*bab0*/  LOP3.LUT R21, R52, 0xffffe000, RZ, 0xc0, !PT ;  /* 0xffffe00034157812 */ /* 0x002fe400078ec0ff */
[----:B------:R-:W-:Y:S01]  /*bac0*/  LOP3.LUT R26, R53, 0xffffe000, RZ, 0xc0, !PT ;  /* 0xffffe000351a7812 */ /* 0x000fe200078ec0ff */
[----:B------:R-:W1:Y:S01]  /*bad0*/  LDTM.x16 R4, tmem[UR4+0x70] ;  /* 0x00007004000479ee */ /* 0x000e620008240000 */
[----:B--2---:R-:W-:Y:S01]  /*bae0*/  LOP3.LUT R29, R54, 0xffffe000, RZ, 0xc0, !PT ;  /* 0xffffe000361d7812 */ /* 0x004fe200078ec0ff */
[----:B------:R-:W-:Y:S01]  /*baf0*/  NOP ;  /* 0x0000000000007918 */ /* 0x000fe20000000000 */
[----:B------:R-:W-:Y:S02]  /*bb00*/  LOP3.LUT R28, R55, 0xffffe000, RZ, 0xc0, !PT ;  /* 0xffffe000371c7812 */ /* 0x000fe400078ec0ff */
[----:B------:R-:W-:Y:S02]  /*bb10*/  LOP3.LUT R83, R83, 0xfefffff8, RZ, 0xc0, !PT ;  /* 0xfefffff853537812 */ /* 0x000fe400078ec0ff */
[----:B------:R-:W-:Y:S02]  /*bb20*/  LOP3.LUT R31, R48, 0xffffe000, RZ, 0xc0, !PT ;  /* 0xffffe000301f7812 */ /* 0x000fe400078ec0ff */
[----:B------:R-:W-:Y:S01]  /*bb30*/  LOP3.LUT R30, R49, 0xffffe000, RZ, 0xc0, !PT ;  /* 0xffffe000311e7812 */ /* 0x000fe200078ec0ff */
[----:B-1----:R1:W-:Y:S01]  /*bb40*/  SYNCS.ARRIVE.TRANS64.RED.A1T0 RZ, [R83+URZ], RZ ;  /* 0x000000ff53ff79a7 */ /* 0x0023e200081004ff */
[----:B------:R-:W-:Y:S02]  /*bb50*/  LOP3.LUT R33, R50, 0xffffe000, RZ, 0xc0, !PT ;  /* 0xffffe00032217812 */ /* 0x000fe400078ec0ff */
[----:B------:R-:W-:Y:S02]  /*bb60*/  LOP3.LUT R32, R51, 0xffffe000, RZ, 0xc0, !PT ;  /* 0xffffe00033207812 */ /* 0x000fe400078ec0ff */
[----:B------:R-:W-:Y:S02]  /*bb70*/  LOP3.LUT R35, R44, 0xffffe000, RZ, 0xc0, !PT ;  /* 0xffffe0002c237812 */ /* 0x000fe400078ec0ff */
[----:B------:R-:W-:Y:S02]  /*bb80*/  LOP3.LUT R34, R45, 0xffffe000, RZ, 0xc0, !PT ;  /* 0xffffe0002d227812 */ /* 0x000fe400078ec0ff */
[----:B------:R-:W-:Y:S02]  /*bb90*/  LOP3.LUT R37, R46, 0xffffe000, RZ, 0xc0, !PT ;  /* 0xffffe0002e257812 */ /* 0x000fe400078ec0ff */
[----:B------:R-:W-:Y:S01]  /*bba0*/  LOP3.LUT R36, R47, 0xffffe000, RZ, 0xc0, !PT ;  /* 0xffffe0002f247812 */ /* 0x000fe200078ec0ff */
[C---:B------:R-:W-:Y:S01]  /*bbb0*/  FMUL R4, R24.reuse, R4 ;  /* 0x0000000418047220 */ /* 0x040fe20000400000 */
[C---:B------:R-:W-:Y:S01]  /*bbc0*/  FMUL R5, R24.reuse, R5 ;  /* 0x0000000518057220 */ /* 0x040fe20000400000 */
[C---:B------:R-:W-:Y:S01]  /*bbd0*/  FMUL R6, R24.reuse, R6 ;  /* 0x0000000618067220 */ /* 0x040fe20000400000 */
[C---:B------:R-:W-:Y:S01]  /*bbe0*/  FMUL R7, R24.reuse, R7 ;  /* 0x0000000718077220 */ /* 0x040fe20000400000 */
[C---:B------:R-:W-:Y:S01]  /*bbf0*/  FFMA R4, R27.reuse, R0, R4 ;  /* 0x000000001b047223 */ /* 0x040fe20000000004 */
[C---:B------:R-:W-:Y:S01]  /*bc00*/  FFMA R5, R27.reuse, R2, R5 ;  /* 0x000000021b057223 */ /* 0x040fe20000000005 */
[C---:B------:R-:W-:Y:S01]  /*bc10*/  FFMA R6, R27.reuse, R3, R6 ;  /* 0x000000031b067223 */ /* 0x040fe20000000006 */
[C---:B------:R-:W-:Y:S01]  /*bc20*/  FFMA R7, R27.reuse, R20, R7 ;  /* 0x000000141b077223 */ /* 0x040fe20000000007 */
[C---:B------:R-:W-:Y:S01]  /*bc30*/  FMUL R8, R24.reuse, R8 ;  /* 0x0000000818087220 */ /* 0x040fe20000400000 */
[C---:B------:R-:W-:Y:S01]  /*bc40*/  FMUL R9, R24.reuse, R9 ;  /* 0x0000000918097220 */ /* 0x040fe20000400000 */
[C---:B------:R-:W-:Y:S01]  /*bc50*/  FMUL R10, R24.reuse, R10 ;  /* 0x0000000a180a7220 */ /* 0x040fe20000400000 */
[C---:B------:R-:W-:Y:S01]  /*bc60*/  FMUL R11, R24.reuse, R11 ;  /* 0x0000000b180b7220 */ /* 0x040fe20000400000 */
[----:B------:R-:W-:Y:S01]  /*bc70*/  F2FP.TF32.F32.PACK_B R4, R4 ;  /* 0x00000004ff04723e */ /* 0x000fe200024050ff */
[C---:B------:R-:W-:Y:S01]  /*bc80*/  FFMA R8, R27.reuse, R21, R8 ;  /* 0x000000151b087223 */ /* 0x040fe20000000008 */
[----:B------:R-:W-:Y:S01]  /*bc90*/  F2FP.TF32.F32.PACK_B R5, R5 ;  /* 0x00000005ff05723e */ /* 0x000fe200024050ff */
[C---:B------:R-:W-:Y:S01]  /*bca0*/  FFMA R9, R27.reuse, R26, R9 ;  /* 0x0000001a1b097223 */ /* 0x040fe20000000009 */
[----:B------:R-:W-:Y:S01]  /*bcb0*/  F2FP.TF32.F32.PACK_B R6, R6 ;  /* 0x00000006ff06723e */ /* 0x000fe200024050ff */
[C---:B------:R-:W-:Y:S01]  /*bcc0*/  FFMA R10, R27.reuse, R29, R10 ;  /* 0x0000001d1b0a7223 */ /* 0x040fe2000000000a */
[----:B------:R-:W-:Y:S01]  /*bcd0*/  F2FP.TF32.F32.PACK_B R7, R7 ;  /* 0x00000007ff07723e */ /* 0x000fe200024050ff */
[C---:B------:R-:W-:Y:S01]  /*bce0*/  FFMA R11, R27.reuse, R28, R11 ;  /* 0x0000001c1b0b7223 */ /* 0x040fe2000000000b */
[C---:B------:R-:W-:Y:S01]  /*bcf0*/  FMUL R12, R24.reuse, R12 ;  /* 0x0000000c180c7220 */ /* 0x040fe20000400000 */
[----:B------:R-:W-:Y:S01]  /*bd00*/  F2FP.TF32.F32.PACK_B R8, R8 ;  /* 0x00000008ff08723e */ /* 0x000fe200024050ff */
[C---:B------:R-:W-:Y:S01]  /*bd10*/  FMUL R13, R24.reuse, R13 ;  /* 0x0000000d180d7220 */ /* 0x040fe20000400000 */
[----:B------:R1:W-:Y:S01]  /*bd20*/  STS.128 [R78+0x6000], R4 ;  /* 0x006000044e007388 */ /* 0x0003e20000000c00 */
        /* <DEDUP_REMOVED lines=8> */
[C---:B------:R-:W-:Y:S01]  /*bdb0*/  FFMA R15, R27.reuse, R32, R15 ;  /* 0x000000201b0f7223 */ /* 0x040fe2000000000f */
[C---:B------:R-:W-:Y:S01]  /*bdc0*/  FMUL R16, R24.reuse, R16 ;  /* 0x0000001018107220 */ /* 0x040fe20000400000 */
[----:B------:R-:W-:Y:S01]  /*bdd0*/  F2FP.TF32.F32.PACK_B R12, R12 ;  /* 0x0000000cff0c723e */ /* 0x000fe200024050ff */
[----:B------:R1:W-:Y:S01]  /*bde0*/  STS.128 [R77+0x6010], R8 ;  /* 0x006010084d007388 */ /* 0x0003e20000000c00 */
[C---:B------:R-:W-:Y:S01]  /*bdf0*/  FMUL R17, R24.reuse, R17 ;  /* 0x0000001118117220 */ /* 0x040fe20000400000 */
[C---:B------:R-:W-:Y:S01]  /*be00*/  FMUL R18, R24.reuse, R18 ;  /* 0x0000001218127220 */ /* 0x040fe20000400000 */
[----:B------:R-:W-:Y:S01]  /*be10*/  FMUL R19, R24, R19 ;  /* 0x0000001318137220 */ /* 0x000fe20000400000 */
[----:B------:R-:W-:Y:S01]  /*be20*/  F2FP.TF32.F32.PACK_B R13, R13 ;  /* 0x0000000dff0d723e */ /* 0x000fe200024050ff */
[C---:B------:R-:W-:Y:S01]  /*be30*/  FFMA R16, R27.reuse, R35, R16 ;  /* 0x000000231b107223 */ /* 0x040fe20000000010 */
[----:B------:R-:W-:Y:S01]  /*be40*/  F2FP.TF32.F32.PACK_B R14, R14 ;  /* 0x0000000eff0e723e */ /* 0x000fe200024050ff */
[C---:B------:R-:W-:Y:S01]  /*be50*/  FFMA R17, R27.reuse, R34, R17 ;  /* 0x000000221b117223 */ /* 0x040fe20000000011 */
[----:B------:R-:W-:Y:S01]  /*be60*/  F2FP.TF32.F32.PACK_B R15, R15 ;  /* 0x0000000fff0f723e */ /* 0x000fe200024050ff */
[C---:B------:R-:W-:Y:S01]  /*be70*/  FFMA R18, R27.reuse, R37, R18 ;  /* 0x000000251b127223 */ /* 0x040fe20000000012 */
[----:B------:R-:W-:Y:S01]  /*be80*/  FFMA R19, R27, R36, R19 ;  /* 0x000000241b137223 */ /* 0x000fe20000000013 */
[----:B------:R-:W-:Y:S02]  /*be90*/  F2FP.TF32.F32.PACK_B R16, R16 ;  /* 0x00000010ff10723e */ /* 0x000fe400024050ff */
        /* <DEDUP_REMOVED lines=10> */
[----:B--2---:R-:W2:Y:S02]  /*bf40*/  FENCE.VIEW.ASYNC.S ;  /* 0x00000000000073c6 */ /* 0x004ea40000000000 */
[----:B--2---:R-:W-:Y:S06]  /*bf50*/  BAR.SYNC.DEFER_BLOCKING 0x1, 0x80 ;  /* 0x0042000000007b1d */ /* 0x004fec0000010000 */
        /* <DEDUP_REMOVED lines=14> */
[----:B--2---:R-:W-:Y:S04]  /*c040*/  DEPBAR.LE SB0, 0x1 ;  /* 0x000080400000791a */ /* 0x004fe80000000000 */
.L_x_182:
[----:B------:R-:W-:Y:S05]  /*c050*/  BSYNC.RECONVERGENT B0 ;  /* 0x0000000000007941 */ /* 0x000fea0003800200 */
.L_x_181:
[----:B------:R-:W-:Y:S01]  /*c060*/  BAR.SYNC.DEFER_BLOCKING 0x1, 0x80 ;  /* 0x0042000000007b1d */ /* 0x000fe20000010000 */
[----:B------:R-:W-:Y:S01]  /*c070*/  UISETP.NE.AND UP0, UPT, UR52, -0x8, UPT ;  /* 0xfffffff83400788c */ /* 0x000fe2000bf05270 */
[----:B------:R-:W-:Y:S08]  /*c080*/  IADD3 R0, PT, PT, R22, 0x1, RZ ;  /* 0x0000000116007810 */ /* 0x000ff00007ffe0ff */
[----:B------:R-:W-:Y:S05]  /*c090*/  BRA.U !UP0, `(.L_x_183) ;  /* 0x0000000108247547 */ /* 0x000fea000b800000 */
[----:B------:R-:W-:Y:S01]  /*c0a0*/  ISETP.NE.AND P0, PT, R82, RZ, PT ;  /* 0x000000ff5200720c */ /* 0x000fe20003f05270 */
[----:B------:R-:W-:Y:S01]  /*c0b0*/  IMAD.U32 R2, RZ, RZ, UR47 ;  /* 0x0000002fff027e24 */ /* 0x000fe2000f8e00ff */
[----:B------:R-:W-:Y:S04]  /*c0c0*/  UIADD3 UR4, UPT, UPT, UR47, 0x1, URZ ;  /* 0x000000012f047890 */ /* 0x000fe8000fffe0ff */
[----:B------:R-:W-:Y:S04]  /*c0d0*/  UISETP.NE.AND UP0, UPT, UR4, 0x4, UPT ;  /* 0x000000040400788c */ /* 0x000fe8000bf05270 */
[----:B------:R-:W-:Y:S03]  /*c0e0*/  USEL UR47, UR4, URZ, UP0 ;  /* 0x000000ff042f7287 */ /* 0x000fe60008000000 */
[----:B------:R-:W-:Y:S05]  /*c0f0*/  @P0 LEA R2, R2, UR43, 0x3 ;  /* 0x0000002b02020c11 */ /* 0x000fea000f8e18ff */
[----:B------:R-:W-:Y:S05]  /*c100*/  @P0 VIADD R2, R2, 0xa0 ;  /* 0x000000a002020836 */ /* 0x000fea0000000000 */
[----:B------:R-:W-:Y:S04]  /*c110*/  @P0 PRMT R2, R87, 0x654, R2 ;  /* 0x0000065457020816 */ /* 0x000fe80000000002 */
[----:B------:R2:W-:Y:S03]  /*c120*/  @P0 SYNCS.ARRIVE.TRANS64.RED.A1T0 RZ, [R2+URZ], RZ ;  /* 0x000000ff02ff09a7 */ /* 0x0005e600081004ff */
.L_x_183:
[----:B------:R-:W-:Y:S01]  /*c130*/  R2UR UR6, R81 ;  /* 0x00000000510672ca */ /* 0x000fe200000e0000 */
[----:B------:R-:W-:Y:S01]  /*c140*/  UIADD3 UR52, UPT, UPT, UR52, 0x8, URZ ;  /* 0x0000000834347890 */ /* 0x000fe2000fffe0ff */
[----:B------:R-:W-:Y:S01]  /*c150*/  R2UR UR5, R68 ;  /* 0x00000000440572ca */ /* 0x000fe200000e0000 */
[----:B------:R-:W-:Y:S01]  /*c160*/  UMOV UR36, UR63 ;  /* 0x0000003f00247c82 */ /* 0x000fe20008000000 */
[----:B------:R-:W-:Y:S02]  /*c170*/  R2UR UR4, R69 ;  /* 0x00000000450472ca */ /* 0x000fe400000e0000 */
[----:B------:R-:W-:Y:S02]  /*c180*/  ISETP.NE.AND P0, PT, R72, 0x2, PT ;  /* 0x000000024800780c */ /* 0x000fe40003f05270 */
[----:B------:R-:W-:Y:S02]  /*c190*/  ISETP.NE.AND P1, PT, R0, 0x4, PT ;  /* 0x000000040000780c */ /* 0x000fe40003f25270 */
[----:B------:R-:W-:Y:S02]  /*c1a0*/  SEL R3, RZ, 0x1, P0 ;  /* 0x00000001ff037807 */ /* 0x000fe40000000000 */
[----:B--2---:R-:W-:Y:S01]  /*c1b0*/  SEL R2, RZ, 0x1, P1 ;  /* 0x00000001ff027807 */ /* 0x004fe20000800000 */
[----:B------:R-:W-:Y:S01]  /*c1c0*/  UISETP.NE.AND UP0, UPT, UR6, URZ, UPT ;  /* 0x000000ff0600728c */ /* 0x000fe2000bf05270 */
[----:B------:R-:W-:Y:S01]  /*c1d0*/  LOP3.LUT R74, R74, R3, RZ, 0x3c, !PT ;  /* 0x000000034a4a7212 */ /* 0x000fe200078e3cff */
[----:B------:R-:W-:Y:S01]  /*c1e0*/  UIADD3 UR32, UPT, UPT, UR37, UR5, URZ ;  /* 0x0000000525207290 */ /* 0x000fe2000fffe0ff */
[----:B------:R-:W-:Y:S01]  /*c1f0*/  LOP3.LUT R75, R75, R2, RZ, 0x3c, !PT ;  /* 0x000000024b4b7212 */ /* 0x000fe200078e3cff */
[----:B------:R-:W-:Y:S01]  /*c200*/  UIADD3 UR20, UPT, UPT, UR38, UR4, URZ ;  /* 0x0000000426147290 */ /* 0x000fe2000fffe0ff */
[----:B------:R-:W-:Y:S02]  /*c210*/  SEL R72, R72, RZ, P0 ;  /* 0x000000ff48487207 */ /* 0x000fe40000000000 */
[----:B------:R-:W-:Y:S02]  /*c220*/  SEL R22, R0, RZ, P1 ;  /* 0x000000ff00167207 */ /* 0x000fe40000800000 */
[----:B------:R-:W-:Y:S07]  /*c230*/  BRA.U UP0, `(.L_x_184) ;  /* 0xffffffa100d87547 */ /* 0x000fee000b83ffff */
[----:B------:R-:W2:Y:S01]  /*c240*/  LDCU.64 UR4, c[0x0][0x888] ;  /* 0x00011100ff0477ac */ /* 0x000ea20008000a00 */
[----:B------:R-:W3:Y:S01]  /*c250*/  LDCU.64 UR6, c[0x0][0x890] ;  /* 0x00011200ff0677ac */ /* 0x000ee20008000a00 */
[----:B--2---:R-:W-:Y:S02]  /*c260*/  ISETP.NE.U32.AND P2, PT, RZ, UR4, PT ;  /* 0x00000004ff007c0c */ /* 0x004fe4000bf45070 */
[----:B---3--:R-:W-:Y:S02]  /*c270*/  ISETP.NE.U32.AND P1, PT, RZ, UR6, PT ;  /* 0x00000006ff007c0c */ /* 0x008fe4000bf25070 */
[----:B------:R-:W-:Y:S02]  /*c280*/  ISETP.NE.AND.EX P2, PT, RZ, UR5, PT, P2 ;  /* 0x00000005ff007c0c */ /* 0x000fe4000bf45320 */
[----:B------:R-:W-:-:S13]  /*c290*/  ISETP.NE.AND.EX P0, PT, RZ, UR7, PT, P1 ;  /* 0x00000007ff007c0c */ /* 0x000fda000bf05310 */
[----:B------:R-:W-:Y:S05]  /*c2a0*/  @P2 BRA P0, `(.L_x_185) ;  /* 0x00000000003c2947 */ /* 0x000fea0000000000 */
[----:B------:R-:W-:-:S13]  /*c2b0*/  ISETP.NE.AND.EX P1, PT, RZ, UR7, PT, P1 ;  /* 0x00000007ff007c0c */ /* 0x000fda000bf25310 */
[----:B------:R-:W-:Y:S05]  /*c2c0*/  @P1 BRA `(.L_x_186) ;  /* 0x00000000000c1947 */ /* 0x000fea0003800000 */
[----:B------:R-:W-:-:S13]  /*c2d0*/  FSETP.NEU.AND P0, PT, R27, RZ, PT ;  /* 0x000000ff1b00720b */ /* 0x000fda0003f0d000 */
[----:B------:R-:W-:Y:S05]  /*c2e0*/  @!P0 EXIT ;  /* 0x000000000000894d */ /* 0x000fea0003800000 */
[----:B------:R-:W-:Y:S05]  /*c2f0*/  BRA `(.L_x_185) ;  /* 0x0000000000287947 */ /* 0x000fea0003800000 */
.L_x_186:
[----:B------:R-:W-:Y:S01]  /*c300*/  ISETP.NE.AND P0, PT, R71, RZ, PT ;  /* 0x000000ff4700720c */ /* 0x000fe20003f05270 */
[----:B------:R-:W-:-:S12]  /*c310*/  BSSY.RECONVERGENT B0, `(.L_x_185) ;  /* 0x0000008000007945 */ /* 0x000fd80003800200 */
[----:B------:R-:W-:Y:S05]  /*c320*/  @P0 BRA `(.L_x_187) ;  /* 0x0000000000100947 */ /* 0x000fea0003800000 */
[----:B------:R-:W-:-:S04]  /*c330*/  ISETP.NE.U32.AND P0, PT, RZ, UR4, PT ;  /* 0x00000004ff007c0c */ /* 0x000fc8000bf05070 */
[----:B------:R-:W-:-:S13]  /*c340*/  ISETP.NE.AND.EX P0, PT, RZ, UR5, PT, P0 ;  /* 0x00000005ff007c0c */ /* 0x000fda000bf05300 */
[----:B------:R-:W-:Y:S05]  /*c350*/  @!P0 EXIT ;  /* 0x000000000000894d */ /* 0x000fea0003800000 */
[----:B------:R-:W-:Y:S05]  /*c360*/  BRA `(.L_x_188) ;  /* 0x0000000000087947 */ /* 0x000fea0003800000 */
.L_x_187:
[----:B------:R-:W-:-:S13]  /*c370*/  FSETP.NEU.AND P0, PT, R27, RZ, PT ;  /* 0x000000ff1b00720b */ /* 0x000fda0003f0d000 */
[----:B------:R-:W-:Y:S05]  /*c380*/  @!P0 EXIT ;  /* 0x000000000000894d */ /* 0x000fea0003800000 */
.L_x_188:
[----:B------:R-:W-:Y:S05]  /*c390*/  BSYNC.RECONVERGENT B0 ;  /* 0x0000000000007941 */ /* 0x000fea0003800200 */
.L_x_185:
[----:B------:R-:W2:Y:S01]  /*c3a0*/  S2UR UR7, SR_CgaCtaId ;  /* 0x00000000000779c3 */ /* 0x000ea20000008800 */
[----:B------:R-:W-:Y:S01]  /*c3b0*/  ULEA UR6, UR47, UR43, 0x3 ;  /* 0x0000002b2f067291 */ /* 0x000fe2000f8e18ff */
[----:B------:R-:W-:-:S04]  /*c3c0*/  DEPBAR.LE SB0, 0x0 ;  /* 0x000080000000791a */ /* 0x000fc80000000000 */
[----:B------:R-:W-:-:S04]  /*c3d0*/  UIADD3 UR6, UPT, UPT, UR6, 0xa0, URZ ;  /* 0x000000a006067890 */ /* 0x000fc8000fffe0ff */
[----:B--2---:R-:W-:-:S09]  /*c3e0*/  UPRMT UR6, UR7, 0x654, UR6 ;  /* 0x0000065407067896 */ /* 0x004fd20008000006 */
[----:B------:R-:W-:Y:S01]  /*c3f0*/  SYNCS.ARRIVE.TRANS64.RED.A1T0 RZ, [UR6], RZ ;  /* 0x000000ffffff79a7 */ /* 0x000fe20008100406 */
[----:B------:R-:W-:Y:S05]  /*c400*/  EXIT ;  /* 0x000000000000794d */ /* 0x000fea0003800000 */
.L_x_24:
[----:B-1----:R1:W2:Y:S02]  /*c410*/  SYNCS.PHASECHK.TRANS64.TRYWAIT P0, [R0+URZ+0x140], R3 ;  /* 0x00014003000075a7 */ /* 0x0022a400080011ff */
[----:B--2---:R-:W-:Y:S05]  /*c420*/  @!P0 NANOSLEEP.SYNCS 0x989680 ;  /* 0x009896800000895d */ /* 0x004fea0003900000 */
[----:B------:R-:W2:Y:S02]  /*c430*/  @!P0 SYNCS.PHASECHK.TRANS64 P0, [R0+URZ+0x140], R3 ;  /* 0x00014003000085a7 */ /* 0x000ea400080010ff */
[----:B--2---:R-:W-:Y:S05]  /*c440*/  @!P0 BRA `(.L_x_24) ;  /* 0xfffffffc00f08947 */ /* 0x004fea000383ffff */
[----:B------:R-:W-:Y:S05]  /*c450*/  BRA `(.L_x_189) ;  /* 0xffffff5400e47947 */ /* 0x000fea000383ffff */
.L_x_27:
[----:B-1----:R-:W-:-:S07]  /*c460*/  MOV R0, UR33 ;  /* 0x0000002100007c02 */ /* 0x002fce0008000f00 */
.L_x_190:
[----:B-1----:R1:W2:Y:S02]  /*c470*/  SYNCS.PHASECHK.TRANS64.TRYWAIT P0, [R0+URZ+0x40], R3 ;  /* 0x00004003000075a7 */ /* 0x0022a400080011ff */
[----:B--2---:R-:W-:Y:S05]  /*c480*/  @!P0 NANOSLEEP.SYNCS 0x989680 ;  /* 0x009896800000895d */ /* 0x004fea0003900000 */
[----:B------:R-:W2:Y:S02]  /*c490*/  @!P0 SYNCS.PHASECHK.TRANS64 P0, [R0+URZ+0x40], R3 ;  /* 0x00004003000085a7 */ /* 0x000ea400080010ff */
[----:B--2---:R-:W-:Y:S05]  /*c4a0*/  @!P0 BRA `(.L_x_190) ;  /* 0xfffffffc00f08947 */ /* 0x004fea000383ffff */
[----:B------:R-:W-:Y:S05]  /*c4b0*/  BRA `(.L_x_26) ;  /* 0xffffff5800347947 */ /* 0x000fea000383ffff */
.L_x_34:
[----:B-1----:R-:W-:-:S07]  /*c4c0*/  MOV R0, UR17 ;  /* 0x0000001100007c02 */ /* 0x002fce0008000f00 */
.L_x_191:
[----:B-1----:R1:W2:Y:S02]  /*c4d0*/  SYNCS.PHASECHK.TRANS64.TRYWAIT P0, [R0+URZ+0x40], R3 ;  /* 0x00004003000075a7 */ /* 0x0022a400080011ff */
[----:B--2---:R-:W-:Y:S05]  /*c4e0*/  @!P0 NANOSLEEP.SYNCS 0x989680 ;  /* 0x009896800000895d */ /* 0x004fea0003900000 */
[----:B------:R-:W2:Y:S02]  /*c4f0*/  @!P0 SYNCS.PHASECHK.TRANS64 P0, [R0+URZ+0x40], R3 ;  /* 0x00004003000085a7 */ /* 0x000ea400080010ff */
[----:B--2---:R-:W-:Y:S05]  /*c500*/  @!P0 BRA `(.L_x_191) ;  /* 0xfffffffc00f08947 */ /* 0x004fea000383ffff */
[----:B------:R-:W-:Y:S05]  /*c510*/  BRA `(.L_x_33) ;  /* 0xffffff5800f87947 */ /* 0x000fea000383ffff */
.L_x_39:
[----:B-1----:R1:W2:Y:S02]  /*c520*/  SYNCS.PHASECHK.TRANS64.TRYWAIT P0, [R3+URZ+0xd0], R0 ;  /* 0x0000d000030075a7 */ /* 0x0022a400080011ff */
[----:B--2---:R-:W-:Y:S05]  /*c530*/  @!P0 NANOSLEEP.SYNCS 0x989680 ;  /* 0x009896800000895d */ /* 0x004fea0003900000 */
[----:B------:R-:W2:Y:S02]  /*c540*/  @!P0 SYNCS.PHASECHK.TRANS64 P0, [R3+URZ+0xd0], R0 ;  /* 0x0000d000030085a7 */ /* 0x000ea400080010ff */
[----:B--2---:R-:W-:Y:S05]  /*c550*/  @!P0 BRA `(.L_x_39) ;  /* 0xfffffffc00f08947 */ /* 0x004fea000383ffff */
[----:B------:R-:W-:Y:S05]  /*c560*/  BRA `(.L_x_192) ;  /* 0xffffff5c009c7947 */ /* 0x000fea000383ffff */
.L_x_43:
[----:B-1----:R-:W-:-:S07]  /*c570*/  MOV R0, UR4 ;  /* 0x0000000400007c02 */ /* 0x002fce0008000f00 */
.L_x_193:
[----:B-1----:R1:W2:Y:S02]  /*c580*/  SYNCS.PHASECHK.TRANS64.TRYWAIT P0, [R0+URZ], R3 ;  /* 0x00000003000075a7 */ /* 0x0022a400080011ff */
[----:B--2---:R-:W-:Y:S05]  /*c590*/  @!P0 NANOSLEEP.SYNCS 0x989680 ;  /* 0x009896800000895d */ /* 0x004fea0003900000 */
[----:B------:R-:W2:Y:S02]  /*c5a0*/  @!P0 SYNCS.PHASECHK.TRANS64 P0, [R0+URZ], R3 ;  /* 0x00000003000085a7 */ /* 0x000ea400080010ff */
[----:B--2---:R-:W-:Y:S05]  /*c5b0*/  @!P0 BRA `(.L_x_193) ;  /* 0xfffffffc00f08947 */ /* 0x004fea000383ffff */
[----:B------:R-:W-:Y:S05]  /*c5c0*/  BRA `(.L_x_194) ;  /* 0xffffff6400487947 */ /* 0x000fea000383ffff */
.L_x_44:
[----:B------:R-:W-:-:S07]  /*c5d0*/  MOV R0, UR5 ;  /* 0x0000000500007c02 */ /* 0x000fce0008000f00 */
.L_x_195:
[----:B-1----:R1:W2:Y:S02]  /*c5e0*/  SYNCS.PHASECHK.TRANS64.TRYWAIT P0, [R0+URZ], R3 ;  /* 0x00000003000075a7 */ /* 0x0022a400080011ff */
[----:B--2---:R-:W-:Y:S05]  /*c5f0*/  @!P0 NANOSLEEP.SYNCS 0x989680 ;  /* 0x009896800000895d */ /* 0x004fea0003900000 */
[----:B------:R-:W2:Y:S02]  /*c600*/  @!P0 SYNCS.PHASECHK.TRANS64 P0, [R0+URZ], R3 ;  /* 0x00000003000085a7 */ /* 0x000ea400080010ff */
[----:B--2---:R-:W-:Y:S05]  /*c610*/  @!P0 BRA `(.L_x_195) ;  /* 0xfffffffc00f08947 */ /* 0x004fea000383ffff */
[----:B------:R-:W-:Y:S05]  /*c620*/  BRA `(.L_x_196) ;  /* 0xffffff6400547947 */ /* 0x000fea000383ffff */
.L_x_45:
[----:B------:R-:W-:-:S07]  /*c630*/  MOV R0, UR5 ;  /* 0x0000000500007c02 */ /* 0x000fce0008000f00 */
.L_x_197:
[----:B-1----:R1:W2:Y:S02]  /*c640*/  SYNCS.PHASECHK.TRANS64.TRYWAIT P0, [R0+URZ], R3 ;  /* 0x00000003000075a7 */ /* 0x0022a400080011ff */
[----:B--2---:R-:W-:Y:S05]  /*c650*/  @!P0 NANOSLEEP.SYNCS 0x989680 ;  /* 0x009896800000895d */ /* 0x004fea0003900000 */
[----:B------:R-:W2:Y:S02]  /*c660*/  @!P0 SYNCS.PHASECHK.TRANS64 P0, [R0+URZ], R3 ;  /* 0x00000003000085a7 */ /* 0x000ea400080010ff */
[----:B--2---:R-:W-:Y:S05]  /*c670*/  @!P0 BRA `(.L_x_197) ;  /* 0xfffffffc00f08947 */ /* 0x004fea000383ffff */
[----:B------:R-:W-:Y:S05]  /*c680*/  BRA `(.L_x_198) ;  /* 0xffffff6400607947 */ /* 0x000fea000383ffff */
.L_x_46:
[----:B------:R-:W-:-:S07]  /*c690*/  MOV R0, UR5 ;  /* 0x0000000500007c02 */ /* 0x000fce0008000f00 */
.L_x_199:
[----:B-1----:R1:W2:Y:S02]  /*c6a0*/  SYNCS.PHASECHK.TRANS64.TRYWAIT P0, [R0+URZ], R3 ;  /* 0x00000003000075a7 */ /* 0x0022a400080011ff */
[----:B--2---:R-:W-:Y:S05]  /*c6b0*/  @!P0 NANOSLEEP.SYNCS 0x989680 ;  /* 0x009896800000895d */ /* 0x004fea0003900000 */
[----:B------:R-:W2:Y:S02]  /*c6c0*/  @!P0 SYNCS.PHASECHK.TRANS64 P0, [R0+URZ], R3 ;  /* 0x00000003000085a7 */ /* 0x000ea400080010ff */
[----:B--2---:R-:W-:Y:S05]  /*c6d0*/  @!P0 BRA `(.L_x_199) ;  /* 0xfffffffc00f08947 */ /* 0x004fea000383ffff */
[----:B------:R-:W-:Y:S05]  /*c6e0*/  BRA `(.L_x_200) ;  /* 0xffffff64006c7947 */ /* 0x000fea000383ffff */
.L_x_47:
[----:B------:R-:W-:-:S07]  /*c6f0*/  MOV R0, UR5 ;  /* 0x0000000500007c02 */ /* 0x000fce0008000f00 */
.L_x_201:
[----:B-1----:R1:W2:Y:S02]  /*c700*/  SYNCS.PHASECHK.TRANS64.TRYWAIT P0, [R0+URZ], R3 ;  /* 0x00000003000075a7 */ /* 0x0022a400080011ff */
[----:B--2---:R-:W-:Y:S05]  /*c710*/  @!P0 NANOSLEEP.SYNCS 0x989680 ;  /* 0x009896800000895d */ /* 0x004fea0003900000 */
[----:B------:R-:W2:Y:S02]  /*c720*/  @!P0 SYNCS.PHASECHK.TRANS64 P0, [R0+URZ], R3 ;  /* 0x00000003000085a7 */ /* 0x000ea400080010ff */
[----:B--2---:R-:W-:Y:S05]  /*c730*/  @!P0 BRA `(.L_x_201) ;  /* 0xfffffffc00f08947 */ /* 0x004fea000383ffff */
[----:B------:R-:W-:Y:S05]  /*c740*/  BRA `(.L_x_202) ;  /* 0xffffff6400787947 */ /* 0x000fea000383ffff */
.L_x_48:
[----:B------:R-:W-:-:S07]  /*c750*/  MOV R0, UR5 ;  /* 0x0000000500007c02 */ /* 0x000fce0008000f00 */
.L_x_203:
[----:B-1----:R1:W2:Y:S02]  /*c760*/  SYNCS.PHASECHK.TRANS64.TRYWAIT P0, [R0+URZ], R3 ;  /* 0x00000003000075a7 */ /* 0x0022a400080011ff */
[----:B--2---:R-:W-:Y:S05]  /*c770*/  @!P0 NANOSLEEP.SYNCS 0x989680 ;  /* 0x009896800000895d */ /* 0x004fea0003900000 */
[----:B------:R-:W2:Y:S02]  /*c780*/  @!P0 SYNCS.PHASECHK.TRANS64 P0, [R0+URZ], R3 ;  /* 0x00000003000085a7 */ /* 0x000ea400080010ff */
[----:B--2---:R-:W-:Y:S05]  /*c790*/  @!P0 BRA `(.L_x_203) ;  /* 0xfffffffc00f08947 */ /* 0x004fea000383ffff */
[----:B------:R-:W-:Y:S05]  /*c7a0*/  BRA `(.L_x_204) ;  /* 0xffffff6400847947 */ /* 0x000fea000383ffff */
.L_x_49:
[----:B------:R-:W-:-:S07]  /*c7b0*/  MOV R0, UR5 ;  /* 0x0000000500007c02 */ /* 0x000fce0008000f00 */
.L_x_205:
[----:B-1----:R1:W2:Y:S02]  /*c7c0*/  SYNCS.PHASECHK.TRANS64.TRYWAIT P0, [R0+URZ], R3 ;  /* 0x00000003000075a7 */ /* 0x0022a400080011ff */
[----:B--2---:R-:W-:Y:S05]  /*c7d0*/  @!P0 NANOSLEEP.SYNCS 0x989680 ;  /* 0x009896800000895d */ /* 0x004fea0003900000 */
[----:B------:R-:W2:Y:S02]  /*c7e0*/  @!P0 SYNCS.PHASECHK.TRANS64 P0, [R0+URZ], R3 ;  /* 0x00000003000085a7 */ /* 0x000ea400080010ff */
[----:B--2---:R-:W-:Y:S05]  /*c7f0*/  @!P0 BRA `(.L_x_205) ;  /* 0xfffffffc00f08947 */ /* 0x004fea000383ffff */
[----:B------:R-:W-:Y:S05]  /*c800*/  BRA `(.L_x_206) ;  /* 0xffffff6400907947 */ /* 0x000fea000383ffff */
.L_x_52:
[----:B--2---:R2:W3:Y:S02]  /*c810*/  SYNCS.PHASECHK.TRANS64.TRYWAIT P0, [R2+URZ+0x130], R5 ;  /* 0x00013005020075a7 */ /* 0x0044e400080011ff */
[----:B---3--:R-:W-:Y:S05]  /*c820*/  @!P0 NANOSLEEP.SYNCS 0x989680 ;  /* 0x009896800000895d */ /* 0x008fea0003900000 */
[----:B------:R-:W3:Y:S02]  /*c830*/  @!P0 SYNCS.PHASECHK.TRANS64 P0, [R2+URZ+0x130], R5 ;  /* 0x00013005020085a7 */ /* 0x000ee400080010ff */
[----:B---3--:R-:W-:Y:S05]  /*c840*/  @!P0 BRA `(.L_x_52) ;  /* 0xfffffffc00f08947 */ /* 0x008fea000383ffff */
[----:B------:R-:W-:Y:S05]  /*c850*/  BRA `(.L_x_207) ;  /* 0xffffff6400f47947 */ /* 0x000fea000383ffff */
.L_x_53:
[----:B------:R-:W-:-:S07]  /*c860*/  MOV R2, UR4 ;  /* 0x0000000400027c02 */ /* 0x000fce0008000f00 */
.L_x_208:
[----:B--2---:R2:W3:Y:S02]  /*c870*/  SYNCS.PHASECHK.TRANS64.TRYWAIT P0, [R2+URZ+0xe0], R5 ;  /* 0x0000e005020075a7 */ /* 0x0044e400080011ff */
[----:B---3--:R-:W-:Y:S05]  /*c880*/  @!P0 NANOSLEEP.SYNCS 0x989680 ;  /* 0x009896800000895d */ /* 0x008fea0003900000 */
[----:B------:R-:W3:Y:S02]  /*c890*/  @!P0 SYNCS.PHASECHK.TRANS64 P0, [R2+URZ+0xe0], R5 ;  /* 0x0000e005020085a7 */ /* 0x000ee400080010ff */
[----:B---3--:R-:W-:Y:S05]  /*c8a0*/  @!P0 BRA `(.L_x_208) ;  /* 0xfffffffc00f08947 */ /* 0x008fea000383ffff */
[----:B------:R-:W-:Y:S05]  /*c8b0*/  BRA `(.L_x_209) ;  /* 0xffffff6800047947 */ /* 0x000fea000383ffff */
.L_x_54:
[----:B--2---:R2:W3:Y:S02]  /*c8c0*/  SYNCS.PHASECHK.TRANS64.TRYWAIT P1, [R2+URZ+0xd0], R5 ;  /* 0x0000d005020075a7 */ /* 0x0044e400080211ff */
[----:B---3--:R-:W-:Y:S05]  /*c8d0*/  @!P1 NANOSLEEP.SYNCS 0x989680 ;  /* 0x009896800000995d */ /* 0x008fea0003900000 */
[----:B------:R-:W3:Y:S02]  /*c8e0*/  @!P1 SYNCS.PHASECHK.TRANS64 P1, [R2+URZ+0xd0], R5 ;  /* 0x0000d005020095a7 */ /* 0x000ee400080210ff */
[----:B---3--:R-:W-:Y:S05]  /*c8f0*/  @!P1 BRA `(.L_x_54) ;  /* 0xfffffffc00f09947 */ /* 0x008fea000383ffff */
[----:B------:R-:W-:Y:S05]  /*c900*/  BRA `(.L_x_210) ;  /* 0xffffff6800347947 */ /* 0x000fea000383ffff */
.L_x_57:
[----:B------:R-:W-:-:S07]  /*c910*/  MOV R0, UR4 ;  /* 0x0000000400007c02 */ /* 0x000fce0008000f00 */
.L_x_211:
[----:B--2---:R2:W3:Y:S02]  /*c920*/  SYNCS.PHASECHK.TRANS64.TRYWAIT P0, [R0+URZ+0xe0], R3 ;  /* 0x0000e003000075a7 */ /* 0x0044e400080011ff */
[----:B---3--:R-:W-:Y:S05]  /*c930*/  @!P0 NANOSLEEP.SYNCS 0x989680 ;  /* 0x009896800000895d */ /* 0x008fea0003900000 */
[----:B------:R-:W3:Y:S02]  /*c940*/  @!P0 SYNCS.PHASECHK.TRANS64 P0, [R0+URZ+0xe0], R3 ;  /* 0x0000e003000085a7 */ /* 0x000ee400080010ff */
[----:B---3--:R-:W-:Y:S05]  /*c950*/  @!P0 BRA `(.L_x_211) ;  /* 0xfffffffc00f08947 */ /* 0x008fea000383ffff */
[----:B------:R-:W-:Y:S05]  /*c960*/  BRA `(.L_x_56) ;  /* 0xffffff6800887947 */ /* 0x000fea000383ffff */
.L_x_66:
[----:B--2---:R-:W-:-:S04]  /*c970*/  MOV R0, UR5 ;  /* 0x0000000500007c02 */ /* 0x004fc80008000f00 */
[----:B------:R2:W3:Y:S03]  /*c980*/  SYNCS.PHASECHK.TRANS64.TRYWAIT P0, [R0+URZ+0x8], R7 ;  /* 0x00000807000075a7 */ /* 0x0004e600080011ff */
[----:B---3--:R-:W-:Y:S05]  /*c990*/  @!P0 NANOSLEEP.SYNCS 0x989680 ;  /* 0x009896800000895d */ /* 0x008fea0003900000 */
[----:B------:R-:W3:Y:S02]  /*c9a0*/  @!P0 SYNCS.PHASECHK.TRANS64 P0, [R0+URZ+0x8], R7 ;  /* 0x00000807000085a7 */ /* 0x000ee400080010ff */
[----:B---3--:R-:W-:Y:S05]  /*c9b0*/  @!P0 BRA `(.L_x_66) ;  /* 0xfffffffc00ec8947 */ /* 0x008fea000383ffff */
[----:B------:R-:W-:Y:S05]  /*c9c0*/  BRA `(.L_x_65) ;  /* 0xffffff6c00407947 */ /* 0x000fea000383ffff */
.L_x_68:
[----:B------:R-:W-:Y:S01]  /*c9d0*/  BSSY B0, `(.L_x_212) ;  /* 0x0000006000007945 */ /* 0x000fe20003800000 */
[----:B------:R-:W-:-:S07]  /*c9e0*/  MOV R15, 0xffffffff ;  /* 0xffffffff000f7802 */ /* 0x000fce0000000f00 */
[----:B-12--5:R-:W-:Y:S05]  /*c9f0*/  WARPSYNC.COLLECTIVE R15, `(.L_x_213) ;  /* 0x000000000f0c7348 */ /* 0x026fea0003c00000 */
[----:B------:R-:W-:Y:S02]  /*ca00*/  ELECT P6, UR79, PT ;  /* 0x00000000004f782f */ /* 0x000fe400038c0000 */
[----:B------:R-:W-:Y:S01]  /*ca10*/  MOV R14, UR79 ;  /* 0x0000004f000e7c02 */ /* 0x000fe20008000f00 */
[----:B-12--5:R-:W-:Y:S10]  /*ca20*/  ENDCOLLECTIVE ;  /* 0x000000000000791b */ /* 0x026ff40003800000 */
.L_x_213:
[----:B------:R-:W-:Y:S05]  /*ca30*/  BSYNC B0 ;  /* 0x0000000000007941 */ /* 0x000fea0003800000 */
.L_x_212:
[----:B------:R-:W-:Y:S01]  /*ca40*/  PLOP3.LUT P0, PT, P6, PT, PT, 0x80, 0x8 ;  /* 0x000000000008781c */ /* 0x000fe2000370f070 */
[----:B------:R-:W-:-:S12]  /*ca50*/  BRA `(.L_x_214) ;  /* 0xffffff6c006c7947 */ /* 0x000fd8000383ffff */
.L_x_70:
[----:B--2---:R-:W-:-:S04]  /*ca60*/  MOV R0, UR5 ;  /* 0x0000000500007c02 */ /* 0x004fc80008000f00 */
[----:B------:R2:W3:Y:S03]  /*ca70*/  SYNCS.PHASECHK.TRANS64.TRYWAIT P0, [R0+URZ+0x8], R5 ;  /* 0x00000805000075a7 */ /* 0x0004e600080011ff */
[----:B---3--:R-:W-:Y:S05]  /*ca80*/  @!P0 NANOSLEEP.SYNCS 0x989680 ;  /* 0x009896800000895d */ /* 0x008fea0003900000 */
[----:B------:R-:W3:Y:S02]  /*ca90*/  @!P0 SYNCS.PHASECHK.TRANS64 P0, [R0+URZ+0x8], R5 ;  /* 0x00000805000085a7 */ /* 0x000ee400080010ff */
[----:B---3--:R-:W-:Y:S05]  /*caa0*/  @!P0 BRA `(.L_x_70) ;  /* 0xfffffffc00ec8947 */ /* 0x008fea000383ffff */
[----:B------:R-:W-:Y:S05]  /*cab0*/  BRA `(.L_x_69) ;  /* 0xffffff6c00707947 */ /* 0x000fea000383ffff */
.L_x_71:
[----:B-1----:R1:W2:Y:S02]  /*cac0*/  SYNCS.PHASECHK.TRANS64.TRYWAIT P0, [R0+URZ+0xd0], R5 ;  /* 0x0000d005000075a7 */ /* 0x0022a400080011ff */
[----:B--2---:R-:W-:Y:S05]  /*cad0*/  @!P0 NANOSLEEP.SYNCS 0x989680 ;  /* 0x009896800000895d */ /* 0x004fea0003900000 */
[----:B------:R-:W2:Y:S02]  /*cae0*/  @!P0 SYNCS.PHASECHK.TRANS64 P0, [R0+URZ+0xd0], R5 ;  /* 0x0000d005000085a7 */ /* 0x000ea400080010ff */
[----:B--2---:R-:W-:Y:S05]  /*caf0*/  @!P0 BRA `(.L_x_71) ;  /* 0xfffffffc00f08947 */ /* 0x004fea000383ffff */
[----:B------:R-:W-:Y:S05]  /*cb00*/  BRA `(.L_x_215) ;  /* 0xffffff70005c7947 */ /* 0x000fea000383ffff */
.L_x_73:
[----:B------:R-:W-:-:S07]  /*cb10*/  MOV R0, UR31 ;  /* 0x0000001f00007c02 */ /* 0x000fce0008000f00 */
.L_x_216:
[----:B-1----:R1:W2:Y:S02]  /*cb20*/  SYNCS.PHASECHK.TRANS64.TRYWAIT P0, [R0+URZ+0x110], R5 ;  /* 0x00011005000075a7 */ /* 0x0022a400080011ff */
[----:B--2---:R-:W-:Y:S05]  /*cb30*/  @!P0 NANOSLEEP.SYNCS 0x989680 ;  /* 0x009896800000895d */ /* 0x004fea0003900000 */
[----:B------:R-:W2:Y:S02]  /*cb40*/  @!P0 SYNCS.PHASECHK.TRANS64 P0, [R0+URZ+0x110], R5 ;  /* 0x00011005000085a7 */ /* 0x000ea400080010ff */
[----:B--2---:R-:W-:Y:S05]  /*cb50*/  @!P0 BRA `(.L_x_216) ;  /* 0xfffffffc00f08947 */ /* 0x004fea000383ffff */
[----:B------:R-:W-:Y:S05]  /*cb60*/  BRA `(.L_x_217) ;  /* 0xffffff7000a87947 */ /* 0x000fea000383ffff */
.L_x_76:
[----:B------:R-:W-:Y:S07]  /*cb70*/  MOV R0, UR5 ;  /* 0x0000000500007c02 */ /* 0x000fee0008000f00 */
.L_x_218:
[----:B-1----:R1:W2:Y:S02]  /*cb80*/  SYNCS.PHASECHK.TRANS64.TRYWAIT P0, [R0+URZ], R5 ;  /* 0x00000005000075a7 */ /* 0x0022a400080011ff */
[----:B--2---:R-:W-:Y:S05]  /*cb90*/  @!P0 NANOSLEEP.SYNCS 0x989680 ;  /* 0x009896800000895d */ /* 0x004fea0003900000 */
[----:B------:R-:W2:Y:S02]  /*cba0*/  @!P0 SYNCS.PHASECHK.TRANS64 P0, [R0+URZ], R5 ;  /* 0x00000005000085a7 */ /* 0x000ea400080010ff */
[----:B--2---:R-:W-:Y:S05]  /*cbb0*/  @!P0 BRA `(.L_x_218) ;  /* 0xfffffffc00f08947 */ /* 0x004fea000383ffff */
[----:B------:R-:W-:Y:S05]  /*cbc0*/  BRA `(.L_x_75) ;  /* 0xffffff7000bc7947 */ /* 0x000fea000383ffff */
.L_x_80:
[----:B-1----:R-:W-:-:S07]  /*cbd0*/  MOV R0, UR4 ;  /* 0x0000000400007c02 */ /* 0x002fce0008000f00 */
.L_x_219:
[----:B-1----:R1:W2:Y:S02]  /*cbe0*/  SYNCS.PHASECHK.TRANS64.TRYWAIT P0, [R0+URZ], R3 ;  /* 0x00000003000075a7 */ /* 0x0022a400080011ff */
[----:B--2---:R-:W-:Y:S05]  /*cbf0*/  @!P0 NANOSLEEP.SYNCS 0x989680 ;  /* 0x009896800000895d */ /* 0x004fea0003900000 */
[----:B------:R-:W2:Y:S02]  /*cc00*/  @!P0 SYNCS.PHASECHK.TRANS64 P0, [R0+URZ], R3 ;  /* 0x00000003000085a7 */ /* 0x000ea400080010ff */
[----:B--2---:R-:W-:Y:S05]  /*cc10*/  @!P0 BRA `(.L_x_219) ;  /* 0xfffffffc00f08947 */ /* 0x004fea000383ffff */
[----:B------:R-:W-:Y:S05]  /*cc20*/  BRA `(.L_x_220) ;  /* 0xffffff7400b07947 */ /* 0x000fea000383ffff */
.L_x_81:
[----:B------:R-:W-:-:S07]  /*cc30*/  MOV R0, UR5 ;  /* 0x0000000500007c02 */ /* 0x000fce0008000f00 */
.L_x_221:
[----:B-1----:R1:W2:Y:S02]  /*cc40*/  SYNCS.PHASECHK.TRANS64.TRYWAIT P0, [R0+URZ], R3 ;  /* 0x00000003000075a7 */ /* 0x0022a400080011ff */
[----:B--2---:R-:W-:Y:S05]  /*cc50*/  @!P0 NANOSLEEP.SYNCS 0x989680 ;  /* 0x009896800000895d */ /* 0x004fea0003900000 */
[----:B------:R-:W2:Y:S02]  /*cc60*/  @!P0 SYNCS.PHASECHK.TRANS64 P0, [R0+URZ], R3 ;  /* 0x00000003000085a7 */ /* 0x000ea400080010ff */
[----:B--2---:R-:W-:Y:S05]  /*cc70*/  @!P0 BRA `(.L_x_221) ;  /* 0xfffffffc00f08947 */ /* 0x004fea000383ffff */
[----:B------:R-:W-:Y:S05]  /*cc80*/  BRA `(.L_x_222) ;  /* 0xffffff7400bc7947 */ /* 0x000fea000383ffff */
.L_x_82:
[----:B------:R-:W-:-:S07]  /*cc90*/  MOV R0, UR5 ;  /* 0x0000000500007c02 */ /* 0x000fce0008000f00 */
.L_x_223:
[----:B-1----:R1:W2:Y:S02]  /*cca0*/  SYNCS.PHASECHK.TRANS64.TRYWAIT P0, [R0+URZ], R3 ;  /* 0x00000003000075a7 */ /* 0x0022a400080011ff */
[----:B--2---:R-:W-:Y:S05]  /*ccb0*/  @!P0 NANOSLEEP.SYNCS 0x989680 ;  /* 0x009896800000895d */ /* 0x004fea0003900000 */
[----:B------:R-:W2:Y:S02]  /*ccc0*/  @!P0 SYNCS.PHASECHK.TRANS64 P0, [R0+URZ], R3 ;  /* 0x00000003000085a7 */ /* 0x000ea400080010ff */
[----:B--2---:R-:W-:Y:S05]  /*ccd0*/  @!P0 BRA `(.L_x_223) ;  /* 0xfffffffc00f08947 */ /* 0x004fea000383ffff */
[----:B------:R-:W-:Y:S05]  /*cce0*/  BRA `(.L_x_224) ;  /* 0xffffff7400c87947 */ /* 0x000fea000383ffff */
.L_x_85:
[----:B------:R-:W-:-:S07]  /*ccf0*/  MOV R0, UR26 ;  /* 0x0000001a00007c02 */ /* 0x000fce0008000f00 */
.L_x_225:
[----:B-1----:R1:W2:Y:S02]  /*cd00*/  SYNCS.PHASECHK.TRANS64.TRYWAIT P1, [R0+URZ+0x150], R3 ;  /* 0x00015003000075a7 */ /* 0x0022a400080211ff */
[----:B--2---:R-:W-:Y:S05]  /*cd10*/  @!P1 NANOSLEEP.SYNCS 0x989680 ;  /* 0x009896800000995d */ /* 0x004fea0003900000 */
[----:B------:R-:W2:Y:S02]  /*cd20*/  @!P1 SYNCS.PHASECHK.TRANS64 P1, [R0+URZ+0x150], R3 ;  /* 0x00015003000095a7 */ /* 0x000ea400080210ff */
[----:B--2---:R-:W-:Y:S05]  /*cd30*/  @!P1 BRA `(.L_x_225) ;  /* 0xfffffffc00f09947 */ /* 0x004fea000383ffff */
[----:B------:R-:W-:Y:S05]  /*cd40*/  BRA `(.L_x_226) ;  /* 0xffffff7800147947 */ /* 0x000fea000383ffff */
.L_x_90:
[----:B--2---:R2:W3:Y:S02]  /*cd50*/  SYNCS.PHASECHK.TRANS64.TRYWAIT P0, [R12+URZ+0xd0], R9 ;  /* 0x0000d0090c0075a7 */ /* 0x0044e400080011ff */
[----:B---3--:R-:W-:Y:S05]  /*cd60*/  @!P0 NANOSLEEP.SYNCS 0x989680 ;  /* 0x009896800000895d */ /* 0x008fea0003900000 */
[----:B------:R-:W3:Y:S02]  /*cd70*/  @!P0 SYNCS.PHASECHK.TRANS64 P0, [R12+URZ+0xd0], R9 ;  /* 0x0000d0090c0085a7 */ /* 0x000ee400080010ff */
[----:B---3--:R-:W-:Y:S05]  /*cd80*/  @!P0 BRA `(.L_x_90) ;  /* 0xfffffffc00f08947 */ /* 0x008fea000383ffff */
[----:B------:R-:W-:Y:S05]  /*cd90*/  BRA `(.L_x_227) ;  /* 0xffffff7c00487947 */ /* 0x000fea000383ffff */
.L_x_93:
[----:B------:R-:W-:Y:S07]  /*cda0*/  MOV R0, UR21 ;  /* 0x0000001500007c02 */ /* 0x000fee0008000f00 */
.L_x_228:
[----:B--2---:R2:W3:Y:S02]  /*cdb0*/  SYNCS.PHASECHK.TRANS64.TRYWAIT P2, [R0+URZ+0xc8], R9 ;  /* 0x0000c809000075a7 */ /* 0x0044e400080411ff */
[----:B---3--:R-:W-:Y:S05]  /*cdc0*/  @!P2 NANOSLEEP.SYNCS 0x989680 ;  /* 0x009896800000a95d */ /* 0x008fea0003900000 */
[----:B------:R-:W3:Y:S02]  /*cdd0*/  @!P2 SYNCS.PHASECHK.TRANS64 P2, [R0+URZ+0xc8], R9 ;  /* 0x0000c8090000a5a7 */ /* 0x000ee400080410ff */
[----:B---3--:R-:W-:Y:S05]  /*cde0*/  @!P2 BRA `(.L_x_228) ;  /* 0xfffffffc00f0a947 */ /* 0x008fea000383ffff */
[----:B------:R-:W-:Y:S05]  /*cdf0*/  BRA `(.L_x_92) ;  /* 0xffffff8000b47947 */ /* 0x000fea000383ffff */
.L_x_96:
[----:B------:R-:W-:Y:S07]  /*ce00*/  MOV R9, UR21 ;  /* 0x0000001500097c02 */ /* 0x000fee0008000f00 */
.L_x_229:
[----:B--2---:R2:W3:Y:S02]  /*ce10*/  SYNCS.PHASECHK.TRANS64.TRYWAIT P0, [R9+URZ+0xa0], R10 ;  /* 0x0000a00a090075a7 */ /* 0x0044e400080011ff */
[----:B---3--:R-:W-:Y:S05]  /*ce20*/  @!P0 NANOSLEEP.SYNCS 0x989680 ;  /* 0x009896800000895d */ /* 0x008fea0003900000 */
[----:B------:R-:W3:Y:S02]  /*ce30*/  @!P0 SYNCS.PHASECHK.TRANS64 P0, [R9+URZ+0xa0], R10 ;  /* 0x0000a00a090085a7 */ /* 0x000ee400080010ff */
[----:B---3--:R-:W-:Y:S05]  /*ce40*/  @!P0 BRA `(.L_x_229) ;  /* 0xfffffffc00f08947 */ /* 0x008fea000383ffff */
[----:B------:R-:W-:Y:S05]  /*ce50*/  BRA `(.L_x_230) ;  /* 0xffffff8400107947 */ /* 0x000fea000383ffff */
.L_x_97:
[----:B------:R-:W-:Y:S07]  /*ce60*/  MOV R9, UR21 ;  /* 0x0000001500097c02 */ /* 0x000fee0008000f00 */
.L_x_231:
[----:B--2---:R2:W3:Y:S02]  /*ce70*/  SYNCS.PHASECHK.TRANS64.TRYWAIT P0, [R9+URZ+0xa8], R10 ;  /* 0x0000a80a090075a7 */ /* 0x0044e400080011ff */
[----:B---3--:R-:W-:Y:S05]  /*ce80*/  @!P0 NANOSLEEP.SYNCS 0x989680 ;  /* 0x009896800000895d */ /* 0x008fea0003900000 */
[----:B------:R-:W3:Y:S02]  /*ce90*/  @!P0 SYNCS.PHASECHK.TRANS64 P0, [R9+URZ+0xa8], R10 ;  /* 0x0000a80a090085a7 */ /* 0x000ee400080010ff */
[----:B---3--:R-:W-:Y:S05]  /*cea0*/  @!P0 BRA `(.L_x_231) ;  /* 0xfffffffc00f08947 */ /* 0x008fea000383ffff */
[----:B------:R-:W-:Y:S05]  /*ceb0*/  BRA `(.L_x_232) ;  /* 0xffffff8400687947 */ /* 0x000fea000383ffff */
.L_x_98:
[----:B------:R-:W-:Y:S07]  /*cec0*/  MOV R9, UR21 ;  /* 0x0000001500097c02 */ /* 0x000fee0008000f00 */
.L_x_233:
[----:B--2---:R2:W3:Y:S02]  /*ced0*/  SYNCS.PHASECHK.TRANS64.TRYWAIT P0, [R9+URZ+0xb0], R10 ;  /* 0x0000b00a090075a7 */ /* 0x0044e400080011ff */
[----:B---3--:R-:W-:Y:S05]  /*cee0*/  @!P0 NANOSLEEP.SYNCS 0x989680 ;  /* 0x009896800000895d */ /* 0x008fea0003900000 */
[----:B------:R-:W3:Y:S02]  /*cef0*/  @!P0 SYNCS.PHASECHK.TRANS64 P0, [R9+URZ+0xb0], R10 ;  /* 0x0000b00a090085a7 */ /* 0x000ee400080010ff */
[----:B---3--:R-:W-:Y:S05]  /*cf00*/  @!P0 BRA `(.L_x_233) ;  /* 0xfffffffc00f08947 */ /* 0x008fea000383ffff */
[----:B------:R-:W-:Y:S05]  /*cf10*/  BRA `(.L_x_234) ;  /* 0xffffff8400c87947 */ /* 0x000fea000383ffff */
.L_x_99:
[----:B------:R-:W-:Y:S07]  /*cf20*/  MOV R9, UR21 ;  /* 0x0000001500097c02 */ /* 0x000fee0008000f00 */
.L_x_235:
[----:B--2---:R2:W3:Y:S02]  /*cf30*/  SYNCS.PHASECHK.TRANS64.TRYWAIT P0, [R9+URZ+0xb8], R10 ;  /* 0x0000b80a090075a7 */ /* 0x0044e400080011ff */
[----:B---3--:R-:W-:Y:S05]  /*cf40*/  @!P0 NANOSLEEP.SYNCS 0x989680 ;  /* 0x009896800000895d */ /* 0x008fea0003900000 */
[----:B------:R-:W3:Y:S02]  /*cf50*/  @!P0 SYNCS.PHASECHK.TRANS64 P0, [R9+URZ+0xb8], R10 ;  /* 0x0000b80a090085a7 */ /* 0x000ee400080010ff */
[----:B---3--:R-:W-:Y:S05]  /*cf60*/  @!P0 BRA `(.L_x_235) ;  /* 0xfffffffc00f08947 */ /* 0x008fea000383ffff */
[----:B------:R-:W-:Y:S05]  /*cf70*/  BRA `(.L_x_236) ;  /* 0xffffff8800247947 */ /* 0x000fea000383ffff */
.L_x_100:
[----:B------:R-:W-:Y:S07]  /*cf80*/  MOV R0, UR21 ;  /* 0x0000001500007c02 */ /* 0x000fee0008000f00 */
.L_x_237:
[----:B--2---:R2:W3:Y:S02]  /*cf90*/  SYNCS.PHASECHK.TRANS64.TRYWAIT P0, [R0+URZ+0xa0], R9 ;  /* 0x0000a009000075a7 */ /* 0x0044e400080011ff */
[----:B---3--:R-:W-:Y:S05]  /*cfa0*/  @!P0 NANOSLEEP.SYNCS 0x989680 ;  /* 0x009896800000895d */ /* 0x008fea0003900000 */
[----:B------:R-:W3:Y:S02]  /*cfb0*/  @!P0 SYNCS.PHASECHK.TRANS64 P0, [R0+URZ+0xa0], R9 ;  /* 0x0000a009000085a7 */ /* 0x000ee400080010ff */
[----:B---3--:R-:W-:Y:S05]  /*cfc0*/  @!P0 BRA `(.L_x_237) ;  /* 0xfffffffc00f08947 */ /* 0x008fea000383ffff */
[----:B------:R-:W-:Y:S05]  /*cfd0*/  BRA `(.L_x_238) ;  /* 0xffffff8800847947 */ /* 0x000fea000383ffff */
.L_x_101:
[----:B------:R-:W-:Y:S07]  /*cfe0*/  MOV R0, UR21 ;  /* 0x0000001500007c02 */ /* 0x000fee0008000f00 */
.L_x_239:
[----:B--2---:R2:W3:Y:S02]  /*cff0*/  SYNCS.PHASECHK.TRANS64.TRYWAIT P0, [R0+URZ+0xa8], R9 ;  /* 0x0000a809000075a7 */ /* 0x0044e400080011ff */
[----:B---3--:R-:W-:Y:S05]  /*d000*/  @!P0 NANOSLEEP.SYNCS 0x989680 ;  /* 0x009896800000895d */ /* 0x008fea0003900000 */
[----:B------:R-:W3:Y:S02]  /*d010*/  @!P0 SYNCS.PHASECHK.TRANS64 P0, [R0+URZ+0xa8], R9 ;  /* 0x0000a809000085a7 */ /* 0x000ee400080010ff */
[----:B---3--:R-:W-:Y:S05]  /*d020*/  @!P0 BRA `(.L_x_239) ;  /* 0xfffffffc00f08947 */ /* 0x008fea000383ffff */
[----:B------:R-:W-:Y:S05]  /*d030*/  BRA `(.L_x_240) ;  /* 0xffffff8800e47947 */ /* 0x000fea000383ffff */
.L_x_102:
[----:B------:R-:W-:Y:S07]  /*d040*/  MOV R0, UR21 ;  /* 0x0000001500007c02 */ /* 0x000fee0008000f00 */
.L_x_241:
[----:B--2---:R2:W3:Y:S02]  /*d050*/  SYNCS.PHASECHK.TRANS64.TRYWAIT P0, [R0+URZ+0xb0], R9 ;  /* 0x0000b009000075a7 */ /* 0x0044e400080011ff */
[----:B---3--:R-:W-:Y:S05]  /*d060*/  @!P0 NANOSLEEP.SYNCS 0x989680 ;  /* 0x009896800000895d */ /* 0x008fea0003900000 */
[----:B------:R-:W3:Y:S02]  /*d070*/  @!P0 SYNCS.PHASECHK.TRANS64 P0, [R0+URZ+0xb0], R9 ;  /* 0x0000b009000085a7 */ /* 0x000ee400080010ff */
[----:B---3--:R-:W-:Y:S05]  /*d080*/  @!P0 BRA `(.L_x_241) ;  /* 0xfffffffc00f08947 */ /* 0x008fea000383ffff */
[----:B------:R-:W-:Y:S05]  /*d090*/  BRA `(.L_x_242) ;  /* 0xffffff8c00447947 */ /* 0x000fea000383ffff */
.L_x_103:
[----:B------:R-:W-:Y:S07]  /*d0a0*/  MOV R0, UR21 ;  /* 0x0000001500007c02 */ /* 0x000fee0008000f00 */
.L_x_243:
[----:B--2---:R2:W3:Y:S02]  /*d0b0*/  SYNCS.PHASECHK.TRANS64.TRYWAIT P0, [R0+URZ+0xb8], R9 ;  /* 0x0000b809000075a7 */ /* 0x0044e400080011ff */
[----:B---3--:R-:W-:Y:S05]  /*d0c0*/  @!P0 NANOSLEEP.SYNCS 0x989680 ;  /* 0x009896800000895d */ /* 0x008fea0003900000 */
[----:B------:R-:W3:Y:S02]  /*d0d0*/  @!P0 SYNCS.PHASECHK.TRANS64 P0, [R0+URZ+0xb8], R9 ;  /* 0x0000b809000085a7 */ /* 0x000ee400080010ff */
[----:B---3--:R-:W-:Y:S05]  /*d0e0*/  @!P0 BRA `(.L_x_243) ;  /* 0xfffffffc00f08947 */ /* 0x008fea000383ffff */
[----:B------:R-:W-:Y:S05]  /*d0f0*/  BRA `(.L_x_244) ;  /* 0xffffff8c00a07947 */ /* 0x000fea000383ffff */
.L_x_105:
[----:B------:R-:W-:-:S07]  /*d100*/  MOV R3, UR21 ;  /* 0x0000001500037c02 */ /* 0x000fce0008000f00 */
.L_x_245:
[----:B--2---:R2:W4:Y:S02]  /*d110*/  SYNCS.PHASECHK.TRANS64.TRYWAIT P0, [R3+URZ+0xa0], R10 ;  /* 0x0000a00a030075a7 */ /* 0x00452400080011ff */
[----:B----4-:R-:W-:Y:S05]  /*d120*/  @!P0 NANOSLEEP.SYNCS 0x989680 ;  /* 0x009896800000895d */ /* 0x010fea0003900000 */
[----:B------:R-:W4:Y:S02]  /*d130*/  @!P0 SYNCS.PHASECHK.TRANS64 P0, [R3+URZ+0xa0], R10 ;  /* 0x0000a00a030085a7 */ /* 0x000f2400080010ff */
[----:B----4-:R-:W-:Y:S05]  /*d140*/  @!P0 BRA `(.L_x_245) ;  /* 0xfffffffc00f08947 */ /* 0x010fea000383ffff */
[----:B------:R-:W-:Y:S05]  /*d150*/  BRA `(.L_x_246) ;  /* 0xffffff9000287947 */ /* 0x000fea000383ffff */
.L_x_106:
[----:B--2---:R-:W-:-:S07]  /*d160*/  MOV R3, UR21 ;  /* 0x0000001500037c02 */ /* 0x004fce0008000f00 */
.L_x_247:
[----:B--2---:R2:W4:Y:S02]  /*d170*/  SYNCS.PHASECHK.TRANS64.TRYWAIT P0, [R3+URZ+0xa8], R10 ;  /* 0x0000a80a030075a7 */ /* 0x00452400080011ff */
[----:B----4-:R-:W-:Y:S05]  /*d180*/  @!P0 NANOSLEEP.SYNCS 0x989680 ;  /* 0x009896800000895d */ /* 0x010fea0003900000 */
[----:B------:R-:W4:Y:S02]  /*d190*/  @!P0 SYNCS.PHASECHK.TRANS64 P0, [R3+URZ+0xa8], R10 ;  /* 0x0000a80a030085a7 */ /* 0x000f2400080010ff */
[----:B----4-:R-:W-:Y:S05]  /*d1a0*/  @!P0 BRA `(.L_x_247) ;  /* 0xfffffffc00f08947 */ /* 0x010fea000383ffff */
[----:B------:R-:W-:Y:S05]  /*d1b0*/  BRA `(.L_x_248) ;  /* 0xffffff9000187947 */ /* 0x000fea000383ffff */
.L_x_107:
[----:B--2---:R-:W-:-:S07]  /*d1c0*/  MOV R3, UR21 ;  /* 0x0000001500037c02 */ /* 0x004fce0008000f00 */
.L_x_249:
[----:B--2---:R2:W4:Y:S02]  /*d1d0*/  SYNCS.PHASECHK.TRANS64.TRYWAIT P0, [R3+URZ+0xb0], R10 ;  /* 0x0000b00a030075a7 */ /* 0x00452400080011ff */
[----:B----4-:R-:W-:Y:S05]  /*d1e0*/  @!P0 NANOSLEEP.SYNCS 0x989680 ;  /* 0x009896800000895d */ /* 0x010fea0003900000 */
[----:B------:R-:W4:Y:S02]  /*d1f0*/  @!P0 SYNCS.PHASECHK.TRANS64 P0, [R3+URZ+0xb0], R10 ;  /* 0x0000b00a030085a7 */ /* 0x000f2400080010ff */
[----:B----4-:R-:W-:Y:S05]  /*d200*/  @!P0 BRA `(.L_x_249) ;  /* 0xfffffffc00f08947 */ /* 0x010fea000383ffff */
[----:B------:R-:W-:Y:S05]  /*d210*/  BRA `(.L_x_250) ;  /* 0xffffff90000c7947 */ /* 0x000fea000383ffff */
.L_x_109:
[----:B--2---:R2:W3:Y:S02]  /*d220*/  SYNCS.PHASECHK.TRANS64.TRYWAIT P0, [R3+URZ+0xd0], R0 ;  /* 0x0000d000030075a7 */ /* 0x0044e400080011ff */
[----:B---3--:R-:W-:Y:S05]  /*d230*/  @!P0 NANOSLEEP.SYNCS 0x989680 ;  /* 0x009896800000895d */ /* 0x008fea0003900000 */
[----:B------:R-:W3:Y:S02]  /*d240*/  @!P0 SYNCS.PHASECHK.TRANS64 P0, [R3+URZ+0xd0], R0 ;  /* 0x0000d000030085a7 */ /* 0x000ee400080010ff */
[----:B---3--:R-:W-:Y:S05]  /*d250*/  @!P0 BRA `(.L_x_109) ;  /* 0xfffffffc00f08947 */ /* 0x008fea000383ffff */
[----:B------:R-:W-:Y:S05]  /*d260*/  BRA `(.L_x_251) ;  /* 0xffffff9000e07947 */ /* 0x000fea000383ffff */
.L_x_120:
[----:B-1----:R-:W-:Y:S04]  /*d270*/  MOV R2, UR43 ;  /* 0x0000002b00027c02 */ /* 0x002fe80008000f00 */
[----:B------:R1:W2:Y:S03]  /*d280*/  SYNCS.PHASECHK.TRANS64.TRYWAIT P0, [R2+URZ+0x80], R3 ;  /* 0x00008003020075a7 */ /* 0x0002a600080011ff */
[----:B--2---:R-:W-:Y:S05]  /*d290*/  @!P0 NANOSLEEP.SYNCS 0x989680 ;  /* 0x009896800000895d */ /* 0x004fea0003900000 */
[----:B------:R-:W2:Y:S02]  /*d2a0*/  @!P0 SYNCS.PHASECHK.TRANS64 P0, [R2+URZ+0x80], R3 ;  /* 0x00008003020085a7 */ /* 0x000ea400080010ff */
[----:B--2---:R-:W-:Y:S05]  /*d2b0*/  @!P0 BRA `(.L_x_120) ;  /* 0xfffffffc00ec8947 */ /* 0x004fea000383ffff */
[----:B------:R-:W-:Y:S05]  /*d2c0*/  BRA `(.L_x_119) ;  /* 0xffffffa000307947 */ /* 0x000fea000383ffff */
.L_x_122:
[----:B-1----:R1:W3:Y:S02]  /*d2d0*/  SYNCS.PHASECHK.TRANS64.TRYWAIT P1, [R83+URZ+0xf0], R0 ;  /* 0x0000f000530075a7 */ /* 0x0022e400080211ff */
[----:B---3--:R-:W-:Y:S05]  /*d2e0*/  @!P1 NANOSLEEP.SYNCS 0x989680 ;  /* 0x009896800000995d */ /* 0x008fea0003900000 */
[----:B------:R-:W3:Y:S02]  /*d2f0*/  @!P1 SYNCS.PHASECHK.TRANS64 P1, [R83+URZ+0xf0], R0 ;  /* 0x0000f000530095a7 */ /* 0x000ee400080210ff */
[----:B---3--:R-:W-:Y:S05]  /*d300*/  @!P1 BRA `(.L_x_122) ;  /* 0xfffffffc00f09947 */ /* 0x008fea000383ffff */
[----:B------:R-:W-:Y:S05]  /*d310*/  BRA `(.L_x_121) ;  /* 0xffffffa000587947 */ /* 0x000fea000383ffff */
.L_x_131:
[----:B-1----:R1:W3:Y:S02]  /*d320*/  SYNCS.PHASECHK.TRANS64.TRYWAIT P0, [R3+URZ+0x80], R0 ;  /* 0x00008000030075a7 */ /* 0x0022e400080011ff */
[----:B---3--:R-:W-:Y:S05]  /*d330*/  @!P0 NANOSLEEP.SYNCS 0x989680 ;  /* 0x009896800000895d */ /* 0x008fea0003900000 */
[----:B------:R-:W3:Y:S02]  /*d340*/  @!P0 SYNCS.PHASECHK.TRANS64 P0, [R3+URZ+0x80], R0 ;  /* 0x00008000030085a7 */ /* 0x000ee400080010ff */
[----:B---3--:R-:W-:Y:S05]  /*d350*/  @!P0 BRA `(.L_x_131) ;  /* 0xfffffffc00f08947 */ /* 0x008fea000383ffff */
[----:B------:R-:W-:Y:S05]  /*d360*/  BRA `(.L_x_130) ;  /* 0xffffffa800847947 */ /* 0x000fea000383ffff */
.L_x_139:
[----:B-1----:R1:W4:Y:S02]  /*d370*/  SYNCS.PHASECHK.TRANS64.TRYWAIT P0, [R40+URZ+0x80], R5 ;  /* 0x00008005280075a7 */ /* 0x00232400080011ff */
[----:B----4-:R-:W-:Y:S05]  /*d380*/  @!P0 NANOSLEEP.SYNCS 0x989680 ;  /* 0x009896800000895d */ /* 0x010fea0003900000 */
[----:B------:R-:W4:Y:S02]  /*d390*/  @!P0 SYNCS.PHASECHK.TRANS64 P0, [R40+URZ+0x80], R5 ;  /* 0x00008005280085a7 */ /* 0x000f2400080010ff */
[----:B----4-:R-:W-:Y:S05]  /*d3a0*/  @!P0 BRA `(.L_x_139) ;  /* 0xfffffffc00f08947 */ /* 0x010fea000383ffff */
[----:B------:R-:W-:Y:S05]  /*d3b0*/  BRA `(.L_x_138) ;  /* 0xffffffb000d87947 */ /* 0x000fea000383ffff */
.L_x_147:
[----:B-1----:R1:W4:Y:S02]  /*d3c0*/  SYNCS.PHASECHK.TRANS64.TRYWAIT P0, [R89+URZ+0x80], R6 ;  /* 0x00008006590075a7 */ /* 0x00232400080011ff */
[----:B----4-:R-:W-:Y:S05]  /*d3d0*/  @!P0 NANOSLEEP.SYNCS 0x989680 ;  /* 0x009896800000895d */ /* 0x010fea0003900000 */
[----:B------:R-:W4:Y:S02]  /*d3e0*/  @!P0 SYNCS.PHASECHK.TRANS64 P0, [R89+URZ+0x80], R6 ;  /* 0x00008006590085a7 */ /* 0x000f2400080010ff */
[----:B----4-:R-:W-:Y:S05]  /*d3f0*/  @!P0 BRA `(.L_x_147) ;  /* 0xfffffffc00f08947 */ /* 0x010fea000383ffff */
[----:B------:R-:W-:Y:S05]  /*d400*/  BRA `(.L_x_146) ;  /* 0xffffffbc002c7947 */ /* 0x000fea000383ffff */
.L_x_155:
[----:B-1----:R1:W4:Y:S02]  /*d410*/  SYNCS.PHASECHK.TRANS64.TRYWAIT P0, [R90+URZ+0x80], R5 ;  /* 0x000080055a0075a7 */ /* 0x00232400080011ff */
[----:B----4-:R-:W-:Y:S05]  /*d420*/  @!P0 NANOSLEEP.SYNCS 0x989680 ;  /* 0x009896800000895d */ /* 0x010fea0003900000 */
[----:B------:R-:W4:Y:S02]  /*d430*/  @!P0 SYNCS.PHASECHK.TRANS64 P0, [R90+URZ+0x80], R5 ;  /* 0x000080055a0085a7 */ /* 0x000f2400080010ff */
[----:B----4-:R-:W-:Y:S05]  /*d440*/  @!P0 BRA `(.L_x_155) ;  /* 0xfffffffc00f08947 */ /* 0x010fea000383ffff */
[----:B------:R-:W-:Y:S05]  /*d450*/  BRA `(.L_x_154) ;  /* 0xffffffc4008c7947 */ /* 0x000fea000383ffff */
.L_x_163:
[----:B-1----:R1:W3:Y:S02]  /*d460*/  SYNCS.PHASECHK.TRANS64.TRYWAIT P0, [R90+URZ+0x80], R5 ;  /* 0x000080055a0075a7 */ /* 0x0022e400080011ff */
[----:B---3--:R-:W-:Y:S05]  /*d470*/  @!P0 NANOSLEEP.SYNCS 0x989680 ;  /* 0x009896800000895d */ /* 0x008fea0003900000 */
[----:B------:R-:W3:Y:S02]  /*d480*/  @!P0 SYNCS.PHASECHK.TRANS64 P0, [R90+URZ+0x80], R5 ;  /* 0x000080055a0085a7 */ /* 0x000ee400080010ff */
[----:B---3--:R-:W-:Y:S05]  /*d490*/  @!P0 BRA `(.L_x_163) ;  /* 0xfffffffc00f08947 */ /* 0x008fea000383ffff */
[----:B------:R-:W-:Y:S05]  /*d4a0*/  BRA `(.L_x_162) ;  /* 0xffffffcc00f87947 */ /* 0x000fea000383ffff */
.L_x_171:
[----:B-1----:R1:W3:Y:S02]  /*d4b0*/  SYNCS.PHASECHK.TRANS64.TRYWAIT P0, [R90+URZ+0x80], R5 ;  /* 0x000080055a0075a7 */ /* 0x0022e400080011ff */
[----:B---3--:R-:W-:Y:S05]  /*d4c0*/  @!P0 NANOSLEEP.SYNCS 0x989680 ;  /* 0x009896800000895d */ /* 0x008fea0003900000 */
[----:B------:R-:W3:Y:S02]  /*d4d0*/  @!P0 SYNCS.PHASECHK.TRANS64 P0, [R90+URZ+0x80], R5 ;  /* 0x000080055a0085a7 */ /* 0x000ee400080010ff */
[----:B---3--:R-:W-:Y:S05]  /*d4e0*/  @!P0 BRA `(.L_x_171) ;  /* 0xfffffffc00f08947 */ /* 0x008fea000383ffff */
[----:B------:R-:W-:Y:S05]  /*d4f0*/  BRA `(.L_x_170) ;  /* 0xffffffd8005c7947 */ /* 0x000fea000383ffff */
.L_x_179:
[----:B-1----:R1:W3:Y:S02]  /*d500*/  SYNCS.PHASECHK.TRANS64.TRYWAIT P0, [R89+URZ+0x80], R88 ;  /* 0x00008058590075a7 */ /* 0x0022e400080011ff */
[----:B---3--:R-:W-:Y:S05]  /*d510*/  @!P0 NANOSLEEP.SYNCS 0x989680 ;  /* 0x009896800000895d */ /* 0x008fea0003900000 */
[----:B------:R-:W3:Y:S02]  /*d520*/  @!P0 SYNCS.PHASECHK.TRANS64 P0, [R89+URZ+0x80], R88 ;  /* 0x00008058590085a7 */ /* 0x000ee400080010ff */
[----:B---3--:R-:W-:Y:S05]  /*d530*/  @!P0 BRA `(.L_x_179) ;  /* 0xfffffffc00f08947 */ /* 0x008fea000383ffff */
[----:B------:R-:W-:Y:S05]  /*d540*/  BRA `(.L_x_178) ;  /* 0xffffffe000c07947 */ /* 0x000fea000383ffff */
        .weak           $__internal_0_$__cuda_sm10x_tcgen05_guardrail_trap_col_being_dealloced_not_returned_by_alloc
        .type           $__internal_0_$__cuda_sm10x_tcgen05_guardrail_trap_col_being_dealloced_not_returned_by_alloc,@function
        .size           $__internal_0_$__cuda_sm10x_tcgen05_guardrail_trap_col_being_dealloced_not_returned_by_alloc,($__internal_1_$__cuda_sm10x_tcgen05_guardrail_trap_phase_invalid_during_alloc - $__internal_0_$__cuda_sm10x_tcgen05_guardrail_trap_col_being_dealloced_not_returned_by_alloc)
$__internal_0_$__cuda_sm10x_tcgen05_guardrail_trap_col_being_dealloced_not_returned_by_alloc:
[----:B------:R-:W-:Y:S05]  /*d550*/  BPT.TRAP 0x1 ;  /* 0x000000040000795c */ /* 0x000fea0000300000 */
[----:B------:R-:W-:-:S04]  /*d560*/  HFMA2 R3, -RZ, RZ, 0, 0 ;  /* 0x00000000ff037431 */ /* 0x000fc800000001ff */
[----:B------:R-:W-:Y:S05]  /*d570*/  RET.REL.NODEC R2 `(_ZN7cutlass13device_kernelINS_4gemm6kernel13GemmUniversalIN4cute5tupleIJiiiiEEENS1_10collective13CollectiveMmaINS1_35MainloopSm100TmaUmmaWarpSpecializedILi8ELi2ELi4ENS5_IJNS4_1CILi2EEENSA_ILi4EEENSA_ILi1EEEEEEEENS5_IJNSA_ILi128EEENSA_ILi256EEENSA_ILi32EEEEEENS_10tfloat32_tENS5_IJlSD_lEEESK_SL_NS4_8TiledMMAINS4_8MMA_AtomIJNS4_23SM100_MMA_TF32_2x1SM_SSISK_SK_fLi128ELi256ELNS4_4UMMA5MajorE0ELSQ_0ELNSP_7ScaleInE0ELSR_0EEEEEENS4_6LayoutINS5_IJSD_SD_SD_EEENS5_IJNSA_ILi0EEESW_SW_EEEEENS5_IJNS4_10UnderscoreESZ_SZ_EEEEENS4_28SM100_TMA_2SM_LOAD_MULTICASTENS4_14ComposedLayoutINS4_7SwizzleILi3ELi4ELi3EEENS4_18smem_ptr_flag_bitsILi32EEENSU_INS5_IJNSA_ILi8EEESI_EEENS5_IJSI_SD_EEEEEEEvNS4_8identityENS4_18SM100_TMA_2SM_LOADES1C_vS1D_EENS_8epilogue10collective18CollectiveEpilogueINS1G_23Sm100TmaWarpSpecializedILi4ELi2ELi16ELb1ELb0EEEJNS5_IJNSA_ILi64EEESH_SI_EEENS5_IJNSU_IS1L_SD_EENSU_INS5_IJNSA_ILi16EEESB_EEENS5_IJSD_SG_EEEEEEEESK_SL_SK_SL_NS1G_6fusion15FusionCallbacksIS1K_NS1T_17LinearCombinationISK_fSK_fLNS_15FloatRoundStyleE2EEES1M_S1S_JEEENS4_5SM1004TMEM4LOAD26SM100_TMEM_LOAD_32dp32b16xENS4_13SM90_TMA_LOADENS13_INS14_ILi2ELi4ELi3EEES17_NSU_INS5_IJS18_S1O_EEENS5_IJS1O_SD_EEEEEEENS4_39AutoVectorizingCopyWithAssumedAlignmentILi128EEENS4_14SM90_TMA_STOREES28_S2A_S2A_EEEvvEEEEvNT_6ParamsE) ;  /* 0xffffff2802a07950 */ /* 0x000fea0003c3ffff */
        .weak           $__internal_1_$__cuda_sm10x_tcgen05_guardrail_trap_phase_invalid_during_alloc
        .type           $__internal_1_$__cuda_sm10x_tcgen05_guardrail_trap_phase_invalid_during_alloc,@function
        .size           $__internal_1_$__cuda_sm10x_tcgen05_guardrail_trap_phase_invalid_during_alloc,($__internal_2_$__cuda_sm10x_tcgen05_guardrail_trap_unallocated_columns_being_dealloced - $__internal_1_$__cuda_sm10x_tcgen05_guardrail_trap_phase_invalid_during_alloc)
$__internal_1_$__cuda_sm10x_tcgen05_guardrail_trap_phase_invalid_during_alloc:
[----:B------:R-:W-:Y:S05]  /*d580*/  BPT.TRAP 0x1 ;  /* 0x000000040000795c */ /* 0x000fea0000300000 */
[----:B------:R-:W-:-:S04]  /*d590*/  MOV R5, 0x0 ;  /* 0x0000000000057802 */ /* 0x000fc80000000f00 */
[----:B------:R-:W-:Y:S05]  /*d5a0*/  RET.REL.NODEC R4 `(_ZN7cutlass13device_kernelINS_4gemm6kernel13GemmUniversalIN4cute5tupleIJiiiiEEENS1_10collective13CollectiveMmaINS1_35MainloopSm100TmaUmmaWarpSpecializedILi8ELi2ELi4ENS5_IJNS4_1CILi2EEENSA_ILi4EEENSA_ILi1EEEEEEEENS5_IJNSA_ILi128EEENSA_ILi256EEENSA_ILi32EEEEEENS_10tfloat32_tENS5_IJlSD_lEEESK_SL_NS4_8TiledMMAINS4_8MMA_AtomIJNS4_23SM100_MMA_TF32_2x1SM_SSISK_SK_fLi128ELi256ELNS4_4UMMA5MajorE0ELSQ_0ELNSP_7ScaleInE0ELSR_0EEEEEENS4_6LayoutINS5_IJSD_SD_SD_EEENS5_IJNSA_ILi0EEESW_SW_EEEEENS5_IJNS4_10UnderscoreESZ_SZ_EEEEENS4_28SM100_TMA_2SM_LOAD_MULTICASTENS4_14ComposedLayoutINS4_7SwizzleILi3ELi4ELi3EEENS4_18smem_ptr_flag_bitsILi32EEENSU_INS5_IJNSA_ILi8EEESI_EEENS5_IJSI_SD_EEEEEEEvNS4_8identityENS4_18SM100_TMA_2SM_LOADES1C_vS1D_EENS_8epilogue10collective18CollectiveEpilogueINS1G_23Sm100TmaWarpSpecializedILi4ELi2ELi16ELb1ELb0EEEJNS5_IJNSA_ILi64EEESH_SI_EEENS5_IJNSU_IS1L_SD_EENSU_INS5_IJNSA_ILi16EEESB_EEENS5_IJSD_SG_EEEEEEEESK_SL_SK_SL_NS1G_6fusion15FusionCallbacksIS1K_NS1T_17LinearCombinationISK_fSK_fLNS_15FloatRoundStyleE2EEES1M_S1S_JEEENS4_5SM1004TMEM4LOAD26SM100_TMEM_LOAD_32dp32b16xENS4_13SM90_TMA_LOADENS13_INS14_ILi2ELi4ELi3EEES17_NSU_INS5_IJS18_S1O_EEENS5_IJS1O_SD_EEEEEEENS4_39AutoVectorizingCopyWithAssumedAlignmentILi128EEENS4_14SM90_TMA_STOREES28_S2A_S2A_EEEvvEEEEvNT_6ParamsE) ;  /* 0xffffff2804947950 */ /* 0x000fea0003c3ffff */
        .weak           $__internal_2_$__cuda_sm10x_tcgen05_guardrail_trap_unallocated_columns_being_dealloced
        .type           $__internal_2_$__cuda_sm10x_tcgen05_guardrail_trap_unallocated_columns_being_dealloced,@function
        .size           $__internal_2_$__cuda_sm10x_tcgen05_guardrail_trap_unallocated_columns_being_dealloced,(.L_x_253 - $__internal_2_$__cuda_sm10x_tcgen05_guardrail_trap_unallocated_columns_being_dealloced)
$__internal_2_$__cuda_sm10x_tcgen05_guardrail_trap_unallocated_columns_being_dealloced:
[----:B------:R-:W-:Y:S05]  /*d5b0*/  BPT.TRAP 0x1 ;  /* 0x000000040000795c */ /* 0x000fea0000300000 */
[----:B------:R-:W-:-:S04]  /*d5c0*/  HFMA2 R3, -RZ, RZ, 0, 0 ;  /* 0x00000000ff037431 */ /* 0x000fc800000001ff */
[----:B------:R-:W-:Y:S05]  /*d5d0*/  RET.REL.NODEC R2 `(_ZN7cutlass13device_kernelINS_4gemm6kernel13GemmUniversalIN4cute5tupleIJiiiiEEENS1_10collective13CollectiveMmaINS1_35MainloopSm100TmaUmmaWarpSpecializedILi8ELi2ELi4ENS5_IJNS4_1CILi2EEENSA_ILi4EEENSA_ILi1EEEEEEEENS5_IJNSA_ILi128EEENSA_ILi256EEENSA_ILi32EEEEEENS_10tfloat32_tENS5_IJlSD_lEEESK_SL_NS4_8TiledMMAINS4_8MMA_AtomIJNS4_23SM100_MMA_TF32_2x1SM_SSISK_SK_fLi128ELi256ELNS4_4UMMA5MajorE0ELSQ_0ELNSP_7ScaleInE0ELSR_0EEEEEENS4_6LayoutINS5_IJSD_SD_SD_EEENS5_IJNSA_ILi0EEESW_SW_EEEEENS5_IJNS4_10UnderscoreESZ_SZ_EEEEENS4_28SM100_TMA_2SM_LOAD_MULTICASTENS4_14ComposedLayoutINS4_7SwizzleILi3ELi4ELi3EEENS4_18smem_ptr_flag_bitsILi32EEENSU_INS5_IJNSA_ILi8EEESI_EEENS5_IJSI_SD_EEEEEEEvNS4_8identityENS4_18SM100_TMA_2SM_LOADES1C_vS1D_EENS_8epilogue10collective18CollectiveEpilogueINS1G_23Sm100TmaWarpSpecializedILi4ELi2ELi16ELb1ELb0EEEJNS5_IJNSA_ILi64EEESH_SI_EEENS5_IJNSU_IS1L_SD_EENSU_INS5_IJNSA_ILi16EEESB_EEENS5_IJSD_SG_EEEEEEEESK_SL_SK_SL_NS1G_6fusion15FusionCallbacksIS1K_NS1T_17LinearCombinationISK_fSK_fLNS_15FloatRoundStyleE2EEES1M_S1S_JEEENS4_5SM1004TMEM4LOAD26SM100_TMEM_LOAD_32dp32b16xENS4_13SM90_TMA_LOADENS13_INS14_ILi2ELi4ELi3EEES17_NSU_INS5_IJS18_S1O_EEENS5_IJS1O_SD_EEEEEEENS4_39AutoVectorizingCopyWithAssumedAlignmentILi128EEENS4_14SM90_TMA_STOREES28_S2A_S2A_EEEvvEEEEvNT_6ParamsE) ;  /* 0xffffff2802887950 */ /* 0x000fea0003c3ffff */
.L_x_252:
[----:B------:R-:W-:-:S00]  /*d5e0*/  BRA `(.L_x_252) ;  /* 0xfffffffc00fc7947 */ /* 0x000fc0000383ffff */
[----:B------:R-:W-:-:S00]  /*d5f0*/  NOP ;  /* 0x0000000000007918 */ /* 0x000fc00000000000 */
        /* <DEDUP_REMOVED lines=8> */
.L_x_253:


//--------------------- .nv.global.init           --------------------------
	.section	.nv.global.init,"aw",@progbits
.nv.global.init:
	.type		$str$27,@object
	.size		$str$27,($str$28 - $str$27)
$str$27:
        /*0000*/ 	.byte	0x28, 0x61, 0x64, 0x64, 0x72, 0x65, 0x73, 0x73, 0x20, 0x26, 0x20, 0x6d, 0x61, 0x73, 0x6b, 0x29
        /*0010*/ 	.byte	0x20, 0x3d, 0x3d, 0x20, 0x30, 0x00
	.type		$str$28,@object
	.size		$str$28,($str$26 - $str$28)
$str$28:
        /*0016*/ 	.byte	0x2f, 0x74, 0x6d, 0x70, 0x2f, 0x63, 0x75, 0x74, 0x6c, 0x61, 0x73, 0x73, 0x5f, 0x73, 0x77, 0x65
        /*0026*/ 	.byte	0x65, 0x70, 0x5f, 0x73, 0x72, 0x63, 0x2f, 0x69, 0x6e, 0x63, 0x6c, 0x75, 0x64, 0x65, 0x2f, 0x63
        /*0036*/ 	.byte	0x75, 0x74, 0x65, 0x2f, 0x70, 0x6f, 0x69, 0x6e, 0x74, 0x65, 0x72, 0x5f, 0x66, 0x6c, 0x61, 0x67
        /*0046*/ 	.byte	0x67, 0x65, 0x64, 0x2e, 0x68, 0x70, 0x70, 0x00
	.type		$str$26,@object
	.size		$str$26,($str$25 - $str$26)
$str$26:
        /*004e*/ 	.byte	0x2f, 0x74, 0x6d, 0x70, 0x2f, 0x63, 0x75, 0x74, 0x6c, 0x61, 0x73, 0x73, 0x5f, 0x73, 0x77, 0x65
        /*005e*/ 	.byte	0x65, 0x70, 0x5f, 0x73, 0x72, 0x63, 0x2f, 0x69, 0x6e, 0x63, 0x6c, 0x75, 0x64, 0x65, 0x2f, 0x63
        /*006e*/ 	.byte	0x75, 0x74, 0x65, 0x2f, 0x61, 0x74, 0x6f, 0x6d, 0x2f, 0x63, 0x6f, 0x70, 0x79, 0x5f, 0x74, 0x72
        /*007e*/ 	.byte	0x61, 0x69, 0x74, 0x73, 0x5f, 0x73, 0x6d, 0x31, 0x30, 0x30, 0x2e, 0x68, 0x70, 0x70, 0x00
	.type		$str$25,@object
	.size		$str$25,(__unnamed_1 - $str$25)
$str$25:
        /*008d*/ 	.byte	0x28, 0x28, 0x75, 0x69, 0x6e, 0x74, 0x33, 0x32, 0x5f, 0x74, 0x28, 0x74, 0x68, 0x72, 0x65, 0x61
        /*009d*/ 	.byte	0x64, 0x49, 0x64, 0x78, 0x2e, 0x78, 0x29, 0x20, 0x2f, 0x20, 0x33, 0x32, 0x29, 0x20, 0x25, 0x20
        /*00ad*/ 	.byte	0x34, 0x29, 0x20, 0x3d, 0x3d, 0x20, 0x28, 0x28, 0x28, 0x74, 0x6d, 0x65, 0x6d, 0x5f, 0x61, 0x64
        /*00bd*/ 	.byte	0x64, 0x72, 0x20, 0x3e, 0x3e, 0x20, 0x31, 0x36, 0x29, 0x20, 0x2f, 0x20, 0x33, 0x32, 0x29, 0x20
        /*00cd*/ 	.byte	0x25, 0x20, 0x34, 0x29, 0x00
	.type		__unnamed_1,@object
	.size		__unnamed_1,(__unnamed_2 - __unnamed_1)
__unnamed_1:
        /*00d2*/ 	.byte	0x61, 0x75, 0x74, 0x6f, 0x20, 0x63, 0x75, 0x74, 0x65, 0x3a, 0x3a, 0x61, 0x73, 0x5f, 0x70, 0x6f
        /* <DEDUP_REMOVED lines=24> */
        /*0262*/ 	.byte	0x43, 0x3c, 0x32, 0x30, 0x34, 0x38, 0x3e, 0x3e, 0x3e, 0x3e, 0x5d, 0x00
	.type		__unnamed_2,@object
	.size		__unnamed_2,(.L_2 - __unnamed_2)
__unnamed_2:
        /* <DEDUP_REMOVED lines=42> */
        /*050e*/ 	.byte	0x3e, 0x5d, 0x00
.L_2:


//--------------------- .nv.shared._ZN7cutlass13device_kernelINS_4gemm6kernel13GemmUniversalIN4cute5tupleIJiiiiEEENS1_10collective13CollectiveMmaINS1_35MainloopSm100TmaUmmaWarpSpecializedILi8ELi2ELi4ENS5_IJNS4_1CILi2EEENSA_ILi4EEENSA_ILi1EEEEEEEENS5_IJNSA_ILi128EEENSA_ILi256EEENSA_ILi32EEEEEENS_10tfloat32_tENS5_IJlSD_lEEESK_SL_NS4_8TiledMMAINS4_8MMA_AtomIJNS4_23SM100_MMA_TF32_2x1SM_SSISK_SK_fLi128ELi256ELNS4_4UMMA5MajorE0ELSQ_0ELNSP_7ScaleInE0ELSR_0EEEEEENS4_6LayoutINS5_IJSD_SD_SD_EEENS5_IJNSA_ILi0EEESW_SW_EEEEENS5_IJNS4_10UnderscoreESZ_SZ_EEEEENS4_28SM100_TMA_2SM_LOAD_MULTICASTENS4_14ComposedLayoutINS4_7SwizzleILi3ELi4ELi3EEENS4_18smem_ptr_flag_bitsILi32EEENSU_INS5_IJNSA_ILi8EEESI_EEENS5_IJSI_SD_EEEEEEEvNS4_8identityENS4_18SM100_TMA_2SM_LOADES1C_vS1D_EENS_8epilogue10collective18CollectiveEpilogueINS1G_23Sm100TmaWarpSpecializedILi4ELi2ELi16ELb1ELb0EEEJNS5_IJNSA_ILi64EEESH_SI_EEENS5_IJNSU_IS1L_SD_EENSU_INS5_IJNSA_ILi16EEESB_EEENS5_IJSD_SG_EEEEEEEESK_SL_SK_SL_NS1G_6fusion15FusionCallbacksIS1K_NS1T_17LinearCombinationISK_fSK_fLNS_15FloatRoundStyleE2EEES1M_S1S_JEEENS4_5SM1004TMEM4LOAD26SM100_TMEM_LOAD_32dp32b16xENS4_13SM90_TMA_LOADENS13_INS14_ILi2ELi4ELi3EEES17_NSU_INS5_IJS18_S1O_EEENS5_IJS1O_SD_EEEEEEENS4_39AutoVectorizingCopyWithAssumedAlignmentILi128EEENS4_14SM90_TMA_STOREES28_S2A_S2A_EEEvvEEEEvNT_6ParamsE --------------------------
	.section	.nv.shared._ZN7cutlass13device_kernelINS_4gemm6kernel13GemmUniversalIN4cute5tupleIJiiiiEEENS1_10collective13CollectiveMmaINS1_35MainloopSm100TmaUmmaWarpSpecializedILi8ELi2ELi4ENS5_IJNS4_1CILi2EEENSA_ILi4EEENSA_ILi1EEEEEEEENS5_IJNSA_ILi128EEENSA_ILi256EEENSA_ILi32EEEEEENS_10tfloat32_tENS5_IJlSD_lEEESK_SL_NS4_8TiledMMAINS4_8MMA_AtomIJNS4_23SM100_MMA_TF32_2x1SM_SSISK_SK_fLi128ELi256ELNS4_4UMMA5MajorE0ELSQ_0ELNSP_7ScaleInE0ELSR_0EEEEEENS4_6LayoutINS5_IJSD_SD_SD_EEENS5_IJNSA_ILi0EEESW_SW_EEEEENS5_IJNS4_10UnderscoreESZ_SZ_EEEEENS4_28SM100_TMA_2SM_LOAD_MULTICASTENS4_14ComposedLayoutINS4_7SwizzleILi3ELi4ELi3EEENS4_18smem_ptr_flag_bitsILi32EEENSU_INS5_IJNSA_ILi8EEESI_EEENS5_IJSI_SD_EEEEEEEvNS4_8identityENS4_18SM100_TMA_2SM_LOADES1C_vS1D_EENS_8epilogue10collective18CollectiveEpilogueINS1G_23Sm100TmaWarpSpecializedILi4ELi2ELi16ELb1ELb0EEEJNS5_IJNSA_ILi64EEESH_SI_EEENS5_IJNSU_IS1L_SD_EENSU_INS5_IJNSA_ILi16EEESB_EEENS5_IJSD_SG_EEEEEEEESK_SL_SK_SL_NS1G_6fusion15FusionCallbacksIS1K_NS1T_17LinearCombinationISK_fSK_fLNS_15FloatRoundStyleE2EEES1M_S1S_JEEENS4_5SM1004TMEM4LOAD26SM100_TMEM_LOAD_32dp32b16xENS4_13SM90_TMA_LOADENS13_INS14_ILi2ELi4ELi3EEES17_NSU_INS5_IJS18_S1O_EEENS5_IJS1O_SD_EEEEEEENS4_39AutoVectorizingCopyWithAssumedAlignmentILi128EEENS4_14SM90_TMA_STOREES28_S2A_S2A_EEEvvEEEEvNT_6ParamsE,"aw",@nobits
	.sectionflags	@""
	.align	16
	.zero		1024


//--------------------- .nv.shared.reserved.0     --------------------------
	.section	.nv.shared.reserved.0,"aw",@nobits
	.weak		__nv_reservedSMEM_offset_0_alias
	.size		__nv_reservedSMEM_offset_0_alias, 0, 64
	.other		__nv_reservedSMEM_offset_0_alias,@"STO_CUDA_RESERVED_SHARED STV_DEFAULT"
__nv_reservedSMEM_offset_0_alias:
	.zero		0
.nv.shared.reserved.0:
	.zero		64
	.weak		__nv_reservedSMEM_tcgen05_partition
	.type		__nv_reservedSMEM_tcgen05_partition,@object
	.size		__nv_reservedSMEM_tcgen05_partition,(.L_0 - __nv_reservedSMEM_tcgen05_partition)
__nv_reservedSMEM_tcgen05_partition:
	.zero		32
.L_0:


//--------------------- .nv.global                --------------------------
	.section	.nv.global,"aw",@nobits
.nv.global:
	.type		_ZN40_INTERNAL_fb1c2f9e_4_k_cu_1c0ab917_364794cute1_E,@object
	.size		_ZN40_INTERNAL_fb1c2f9e_4_k_cu_1c0ab917_364794cute1_E,(_ZN40_INTERNAL_fb1c2f9e_4_k_cu_1c0ab917_364794cuda3std3__45__cpo6cbeginE - _ZN40_INTERNAL_fb1c2f9e_4_k_cu_1c0ab917_364794cute1_E)
_ZN40_INTERNAL_fb1c2f9e_4_k_cu_1c0ab917_364794cute1_E:
	.zero		1
	.type		_ZN40_INTERNAL_fb1c2f9e_4_k_cu_1c0ab917_364794cuda3std3__45__cpo6cbeginE,@object
	.size		_ZN40_INTERNAL_fb1c2f9e_4_k_cu_1c0ab917_364794cuda3std3__45__cpo6cbeginE,(_ZN40_INTERNAL_fb1c2f9e_4_k_cu_1c0ab917_364794cuda3std3__48in_placeE - _ZN40_INTERNAL_fb1c2f9e_4_k_cu_1c0ab917_364794cuda3std3__45__cpo6cbeginE)
_ZN40_INTERNAL_fb1c2f9e_4_k_cu_1c0ab917_364794cuda3std3__45__cpo6cbeginE:
	.zero		1
	.type		_ZN40_INTERNAL_fb1c2f9e_4_k_cu_1c0ab917_364794cuda3std3__48in_placeE,@object
	.size		_ZN40_INTERNAL_fb1c2f9e_4_k_cu_1c0ab917_364794cuda3std3__48in_placeE,(_ZN40_INTERNAL_fb1c2f9e_4_k_cu_1c0ab917_364794cuda3std6ranges3__45__cpo9iter_moveE - _ZN40_INTERNAL_fb1c2f9e_4_k_cu_1c0ab917_364794cuda3std3__48in_placeE)
_ZN40_INTERNAL_fb1c2f9e_4_k_cu_1c0ab917_364794cuda3std3__48in_placeE:
	.zero		1
	.type		_ZN40_INTERNAL_fb1c2f9e_4_k_cu_1c0ab917_364794cuda3std6ranges3__45__cpo9iter_moveE,@object
	.size		_ZN40_INTERNAL_fb1c2f9e_4_k_cu_1c0ab917_364794cuda3std6ranges3__45__cpo9iter_moveE,(_ZN40_INTERNAL_fb1c2f9e_4_k_cu_1c0ab917_364794cuda3std3__45__cpo5beginE - _ZN40_INTERNAL_fb1c2f9e_4_k_cu_1c0ab917_364794cuda3std6ranges3__45__cpo9iter_moveE)
_ZN40_INTERNAL_fb1c2f9e_4_k_cu_1c0ab917_364794cuda3std6ranges3__45__cpo9iter_moveE:
	.zero		1
	.type		_ZN40_INTERNAL_fb1c2f9e_4_k_cu_1c0ab917_364794cuda3std3__45__cpo5beginE,@object
	.size		_ZN40_INTERNAL_fb1c2f9e_4_k_cu_1c0ab917_364794cuda3std3__45__cpo5beginE,(_ZN40_INTERNAL_fb1c2f9e_4_k_cu_1c0ab917_364794cuda3std3__442_GLOBAL__N__fb1c2f9e_4_k_cu_1c0ab917_364796ignoreE - _ZN40_INTERNAL_fb1c2f9e_4_k_cu_1c0ab917_364794cuda3std3__45__cpo5beginE)
_ZN40_INTERNAL_fb1c2f9e_4_k_cu_1c0ab917_364794cuda3std3__45__cpo5beginE:
	.zero		1
	.type		_ZN40_INTERNAL_fb1c2f9e_4_k_cu_1c0ab917_364794cuda3std3__442_GLOBAL__N__fb1c2f9e_4_k_cu_1c0ab917_364796ignoreE,@object
	.size		_ZN40_INTERNAL_fb1c2f9e_4_k_cu_1c0ab917_364794cuda3std3__442_GLOBAL__N__fb1c2f9e_4_k_cu_1c0ab917_364796ignoreE,(_ZN40_INTERNAL_fb1c2f9e_4_k_cu_1c0ab917_364794cute7productE - _ZN40_INTERNAL_fb1c2f9e_4_k_cu_1c0ab917_364794cuda3std3__442_GLOBAL__N__fb1c2f9e_4_k_cu_1c0ab917_364796ignoreE)
_ZN40_INTERNAL_fb1c2f9e_4_k_cu_1c0ab917_364794cuda3std3__442_GLOBAL__N__fb1c2f9e_4_k_cu_1c0ab917_364796ignoreE:
	.zero		1
	.type		_ZN40_INTERNAL_fb1c2f9e_4_k_cu_1c0ab917_364794cute7productE,@object
	.size		_ZN40_INTERNAL_fb1c2f9e_4_k_cu_1c0ab917_364794cute7productE,(_ZN40_INTERNAL_fb1c2f9e_4_k_cu_1c0ab917_364794cuda3std3__45__cpo3endE - _ZN40_INTERNAL_fb1c2f9e_4_k_cu_1c0ab917_364794cute7productE)
_ZN40_INTERNAL_fb1c2f9e_4_k_cu_1c0ab917_364794cute7productE:
	.zero		1
	.type		_ZN40_INTERNAL_fb1c2f9e_4_k_cu_1c0ab917_364794cuda3std3__45__cpo3endE,@object
	.size		_ZN40_INTERNAL_fb1c2f9e_4_k_cu_1c0ab917_364794cuda3std3__45__cpo3endE,(_ZN40_INTERNAL_fb1c2f9e_4_k_cu_1c0ab917_364794cuda3std3__419piecewise_constructE - _ZN40_INTERNAL_fb1c2f9e_4_k_cu_1c0ab917_364794cuda3std3__45__cpo3endE)
_ZN40_INTERNAL_fb1c2f9e_4_k_cu_1c0ab917_364794cuda3std3__45__cpo3endE:
	.zero		1
	.type		_ZN40_INTERNAL_fb1c2f9e_4_k_cu_1c0ab917_364794cuda3std3__419piecewise_constructE,@object
	.size		_ZN40_INTERNAL_fb1c2f9e_4_k_cu_1c0ab917_364794cuda3std3__419piecewise_constructE,(_ZN40_INTERNAL_fb1c2f9e_4_k_cu_1c0ab917_364794cuda3std3__45__cpo4cendE - _ZN40_INTERNAL_fb1c2f9e_4_k_cu_1c0ab917_364794cuda3std3__419piecewise_constructE)
_ZN40_INTERNAL_fb1c2f9e_4_k_cu_1c0ab917_364794cuda3std3__419piecewise_constructE:
	.zero		1
	.type		_ZN40_INTERNAL_fb1c2f9e_4_k_cu_1c0ab917_364794cuda3std3__45__cpo4cendE,@object
	.size		_ZN40_INTERNAL_fb1c2f9e_4_k_cu_1c0ab917_364794cuda3std3__45__cpo4cendE,(_ZN40_INTERNAL_fb1c2f9e_4_k_cu_1c0ab917_364794cuda3std6ranges3__45__cpo4swapE - _ZN40_INTERNAL_fb1c2f9e_4_k_cu_1c0ab917_364794cuda3std3__45__cpo4cendE)
_ZN40_INTERNAL_fb1c2f9e_4_k_cu_1c0ab917_364794cuda3std3__45__cpo4cendE:
	.zero		1
	.type		_ZN40_INTERNAL_fb1c2f9e_4_k_cu_1c0ab917_364794cuda3std6ranges3__45__cpo4swapE,@object
	.size		_ZN40_INTERNAL_fb1c2f9e_4_k_cu_1c0ab917_364794cuda3std6ranges3__45__cpo4swapE,(.L_10 - _ZN40_INTERNAL_fb1c2f9e_4_k_cu_1c0ab917_364794cuda3std6ranges3__45__cpo4swapE)
_ZN40_INTERNAL_fb1c2f9e_4_k_cu_1c0ab917_364794cuda3std6ranges3__45__cpo4swapE:
	.zero		1
.L_10:


//--------------------- .nv.constant0._ZN7cutlass13device_kernelINS_4gemm6kernel13GemmUniversalIN4cute5tupleIJiiiiEEENS1_10collective13CollectiveMmaINS1_35MainloopSm100TmaUmmaWarpSpecializedILi8ELi2ELi4ENS5_IJNS4_1CILi2EEENSA_ILi4EEENSA_ILi1EEEEEEEENS5_IJNSA_ILi128EEENSA_ILi256EEENSA_ILi32EEEEEENS_10tfloat32_tENS5_IJlSD_lEEESK_SL_NS4_8TiledMMAINS4_8MMA_AtomIJNS4_23SM100_MMA_TF32_2x1SM_SSISK_SK_fLi128ELi256ELNS4_4UMMA5MajorE0ELSQ_0ELNSP_7ScaleInE0ELSR_0EEEEEENS4_6LayoutINS5_IJSD_SD_SD_EEENS5_IJNSA_ILi0EEESW_SW_EEEEENS5_IJNS4_10UnderscoreESZ_SZ_EEEEENS4_28SM100_TMA_2SM_LOAD_MULTICASTENS4_14ComposedLayoutINS4_7SwizzleILi3ELi4ELi3EEENS4_18smem_ptr_flag_bitsILi32EEENSU_INS5_IJNSA_ILi8EEESI_EEENS5_IJSI_SD_EEEEEEEvNS4_8identityENS4_18SM100_TMA_2SM_LOADES1C_vS1D_EENS_8epilogue10collective18CollectiveEpilogueINS1G_23Sm100TmaWarpSpecializedILi4ELi2ELi16ELb1ELb0EEEJNS5_IJNSA_ILi64EEESH_SI_EEENS5_IJNSU_IS1L_SD_EENSU_INS5_IJNSA_ILi16EEESB_EEENS5_IJSD_SG_EEEEEEEESK_SL_SK_SL_NS1G_6fusion15FusionCallbacksIS1K_NS1T_17LinearCombinationISK_fSK_fLNS_15FloatRoundStyleE2EEES1M_S1S_JEEENS4_5SM1004TMEM4LOAD26SM100_TMEM_LOAD_32dp32b16xENS4_13SM90_TMA_LOADENS13_INS14_ILi2ELi4ELi3EEES17_NSU_INS5_IJS18_S1O_EEENS5_IJS1O_SD_EEEEEEENS4_39AutoVectorizingCopyWithAssumedAlignmentILi128EEENS4_14SM90_TMA_STOREES28_S2A_S2A_EEEvvEEEEvNT_6ParamsE --------------------------
	.section	.nv.constant0._ZN7cutlass13device_kernelINS_4gemm6kernel13GemmUniversalIN4cute5tupleIJiiiiEEENS1_10collective13CollectiveMmaINS1_35MainloopSm100TmaUmmaWarpSpecializedILi8ELi2ELi4ENS5_IJNS4_1CILi2EEENSA_ILi4EEENSA_ILi1EEEEEEEENS5_IJNSA_ILi128EEENSA_ILi256EEENSA_ILi32EEEEEENS_10tfloat32_tENS5_IJlSD_lEEESK_SL_NS4_8TiledMMAINS4_8MMA_AtomIJNS4_23SM100_MMA_TF32_2x1SM_SSISK_SK_fLi128ELi256ELNS4_4UMMA5MajorE0ELSQ_0ELNSP_7ScaleInE0ELSR_0EEEEEENS4_6LayoutINS5_IJSD_SD_SD_EEENS5_IJNSA_ILi0EEESW_SW_EEEEENS5_IJNS4_10UnderscoreESZ_SZ_EEEEENS4_28SM100_TMA_2SM_LOAD_MULTICASTENS4_14ComposedLayoutINS4_7SwizzleILi3ELi4ELi3EEENS4_18smem_ptr_flag_bitsILi32EEENSU_INS5_IJNSA_ILi8EEESI_EEENS5_IJSI_SD_EEEEEEEvNS4_8identityENS4_18SM100_TMA_2SM_LOADES1C_vS1D_EENS_8epilogue10collective18CollectiveEpilogueINS1G_23Sm100TmaWarpSpecializedILi4ELi2ELi16ELb1ELb0EEEJNS5_IJNSA_ILi64EEESH_SI_EEENS5_IJNSU_IS1L_SD_EENSU_INS5_IJNSA_ILi16EEESB_EEENS5_IJSD_SG_EEEEEEEESK_SL_SK_SL_NS1G_6fusion15FusionCallbacksIS1K_NS1T_17LinearCombinationISK_fSK_fLNS_15FloatRoundStyleE2EEES1M_S1S_JEEENS4_5SM1004TMEM4LOAD26SM100_TMEM_LOAD_32dp32b16xENS4_13SM90_TMA_LOADENS13_INS14_ILi2ELi4ELi3EEES17_NSU_INS5_IJS18_S1O_EEENS5_IJS1O_SD_EEEEEEENS4_39AutoVectorizingCopyWithAssumedAlignmentILi128EEENS4_14SM90_TMA_STOREES28_S2A_S2A_EEEvvEEEEvNT_6ParamsE,"a",@progbits
	.sectionflags	@""
	.align	4
.nv.constant0._ZN7cutlass13device_kernelINS_4gemm6kernel13GemmUniversalIN4cute5tupleIJiiiiEEENS1_10collective13CollectiveMmaINS1_35MainloopSm100TmaUmmaWarpSpecializedILi8ELi2ELi4ENS5_IJNS4_1CILi2EEENSA_ILi4EEENSA_ILi1EEEEEEEENS5_IJNSA_ILi128EEENSA_ILi256EEENSA_ILi32EEEEEENS_10tfloat32_tENS5_IJlSD_lEEESK_SL_NS4_8TiledMMAINS4_8MMA_AtomIJNS4_23SM100_MMA_TF32_2x1SM_SSISK_SK_fLi128ELi256ELNS4_4UMMA5MajorE0ELSQ_0ELNSP_7ScaleInE0ELSR_0EEEEEENS4_6LayoutINS5_IJSD_SD_SD_EEENS5_IJNSA_ILi0EEESW_SW_EEEEENS5_IJNS4_10UnderscoreESZ_SZ_EEEEENS4_28SM100_TMA_2SM_LOAD_MULTICASTENS4_14ComposedLayoutINS4_7SwizzleILi3ELi4ELi3EEENS4_18smem_ptr_flag_bitsILi32EEENSU_INS5_IJNSA_ILi8EEESI_EEENS5_IJSI_SD_EEEEEEEvNS4_8identityENS4_18SM100_TMA_2SM_LOADES1C_vS1D_EENS_8epilogue10collective18CollectiveEpilogueINS1G_23Sm100TmaWarpSpecializedILi4ELi2ELi16ELb1ELb0EEEJNS5_IJNSA_ILi64EEESH_SI_EEENS5_IJNSU_IS1L_SD_EENSU_INS5_IJNSA_ILi16EEESB_EEENS5_IJSD_SG_EEEEEEEESK_SL_SK_SL_NS1G_6fusion15FusionCallbacksIS1K_NS1T_17LinearCombinationISK_fSK_fLNS_15FloatRoundStyleE2EEES1M_S1S_JEEENS4_5SM1004TMEM4LOAD26SM100_TMEM_LOAD_32dp32b16xENS4_13SM90_TMA_LOADENS13_INS14_ILi2ELi4ELi3EEES17_NSU_INS5_IJS18_S1O_EEENS5_IJS1O_SD_EEEEEEENS4_39AutoVectorizingCopyWithAssumedAlignmentILi128EEENS4_14SM90_TMA_STOREES28_S2A_S2A_EEEvvEEEEvNT_6ParamsE:
	.zero		2944


//--------------------- SYMBOLS --------------------------

	.type		.nv.reservedSmem.offset0,@object
	.size		.nv.reservedSmem.offset0,0x4
	.type		.nv.reservedSmem.cap,@object
	.size		.nv.reservedSmem.cap,0x4
	.type		__assertfail,@function
